def matmul_kernel(
    a_ptr,
    b_ptr,
    c_ptr,
    M,
    N,
    K,
    stride_am,
    stride_ak,
    stride_bk,
    stride_bn,
    stride_cm,
    stride_cn,
    BLOCK_M: tl.constexpr,
    BLOCK_N: tl.constexpr,
    BLOCK_K: tl.constexpr,
    GROUP_M: tl.constexpr,
):
    pid = tl.program_id(axis=0)
    num_pid_m = tl.cdiv(M, BLOCK_M)
    num_pid_n = tl.cdiv(N, BLOCK_N)
    num_pid_in_group = GROUP_M * num_pid_n
    group_id = pid // num_pid_in_group
    first_pid_m = group_id * GROUP_M
    group_size_m = min(num_pid_m - first_pid_m, GROUP_M)
    pid_m = first_pid_m + ((pid % num_pid_in_group) % group_size_m)
    pid_n = (pid % num_pid_in_group) // group_size_m

    offs_am = (pid_m * BLOCK_M + tl.arange(0, BLOCK_M)) % M
    offs_bn = (pid_n * BLOCK_N + tl.arange(0, BLOCK_N)) % N
    offs_k = tl.arange(0, BLOCK_K)
    a_ptrs = a_ptr + offs_am[:, None] * stride_am + offs_k[None, :] * stride_ak
    b_ptrs = b_ptr + offs_k[:, None] * stride_bk + offs_bn[None, :] * stride_bn

    acc = tl.zeros((BLOCK_M, BLOCK_N), dtype=tl.float32)
    for kk in range(0, tl.cdiv(K, BLOCK_K)):
        a = tl.load(a_ptrs, mask=offs_k[None, :] < K - kk * BLOCK_K, other=0.0)
        b = tl.load(b_ptrs, mask=offs_k[:, None] < K - kk * BLOCK_K, other=0.0)
        acc = tl.dot(a, b, acc)
        a_ptrs += BLOCK_K * stride_ak
        b_ptrs += BLOCK_K * stride_bk

    c = acc.to(c_ptr.dtype.element_ty)
    offs_cm = pid_m * BLOCK_M + tl.arange(0, BLOCK_M)
    offs_cn = pid_n * BLOCK_N + tl.arange(0, BLOCK_N)
    c_ptrs = c_ptr + offs_cm[:, None] * stride_cm + offs_cn[None, :] * stride_cn
    mask = (offs_cm[:, None] < M) & (offs_cn[None, :] < N)
    tl.store(c_ptrs, c, mask=mask)

# config = {"BLOCK_K": 64, "BLOCK_M": 256, "BLOCK_N": 256, "GROUP_M": 4, "arch": "sm_90", "dtype": "fp8e5m2", "num_ctas": 1, "num_stages": 3, "num_warps": 4}
# arch = sm_90


// ===== COMPILED SASS (sm_90a) =====

	.target	sm_90a

	.elftype	@"ET_EXEC"


//--------------------- .note.nv.tkinfo           --------------------------
	.section	.note.nv.tkinfo,"",@"SHT_NOTE"
	.sectionflags	@"SHF_NOTE_NV_TKINFO"
	.tkinfo
        /*0018*/ 	.word	0x00000002
        /*0030*/ 	.string	""
        /*0030*/ 	.string	"ptxas"
        /*0030*/ 	.string	"Cuda compilation tools, release 13.0, V13.0.88"
        /*0030*/ 	.string	"Build cuda_13.0.r13.0/compiler.36424714_0"
        /*0030*/ 	.string	"-v  -suppress-debug-info  -lineinfo  -arch sm_90a "



//--------------------- .note.nv.cuinfo           --------------------------
	.section	.note.nv.cuinfo,"",@"SHT_NOTE"
	.sectionflags	@"SHF_NOTE_NV_CUINFO"
        /*0018*/ 	.short	0x0002
        /*001a*/ 	.short	0x005a
        /*001c*/ 	.short	0x0082
	.zero		2


//--------------------- .nv.info                  --------------------------
	.section	.nv.info,"",@"SHT_CUDA_INFO"
	.align	4


	//----- nvinfo : EIATTR_REGCOUNT
	.align		4
        /*0000*/ 	.byte	0x04, 0x2f
        /*0002*/ 	.short	(.L_1 - .L_0)
	.align		4
.L_0:
        /*0004*/ 	.word	index@(matmul_kernel)
        /*0008*/ 	.word	0x000000ff


	//----- nvinfo : EIATTR_FRAME_SIZE
	.align		4
.L_1:
        /*000c*/ 	.byte	0x04, 0x11
        /*000e*/ 	.short	(.L_3 - .L_2)
	.align		4
.L_2:
        /*0010*/ 	.word	index@(matmul_kernel)
        /*0014*/ 	.word	0x000016f8


	//----- nvinfo : EIATTR_MIN_STACK_SIZE
	.align		4
.L_3:
        /*0018*/ 	.byte	0x04, 0x12
        /*001a*/ 	.short	(.L_5 - .L_4)
	.align		4
.L_4:
        /*001c*/ 	.word	index@(matmul_kernel)
        /*0020*/ 	.word	0x000016f8
.L_5:


//--------------------- .nv.compat                --------------------------
	.section	.nv.compat,"",@"SHT_CUDA_COMPAT_INFO"
	.align	4
        /*0000*/ 	.byte	0x02, 0x09, 0x01, 0x00, 0x02, 0x02, 0x04, 0x00, 0x02, 0x05, 0x05, 0x00, 0x03, 0x07, 0x01, 0x01
        /*0010*/ 	.byte	0x02, 0x03, 0x00, 0x00, 0x02, 0x06, 0x01, 0x00, 0x04, 0x0b, 0x08, 0x00, 0x00, 0x00, 0x00, 0x00
        /*0020*/ 	.byte	0x00, 0x00, 0x00, 0x00


//--------------------- .nv.info.matmul_kernel    --------------------------
	.section	.nv.info.matmul_kernel,"",@"SHT_CUDA_INFO"
	.sectionflags	@""
	.align	4


	//----- nvinfo : EIATTR_CUDA_API_VERSION
	.align		4
        /*0000*/ 	.byte	0x04, 0x37
        /*0002*/ 	.short	(.L_7 - .L_6)
.L_6:
        /*0004*/ 	.word	0x00000082


	//----- nvinfo : EIATTR_KPARAM_INFO
	.align		4
.L_7:
        /*0008*/ 	.byte	0x04, 0x17
        /*000a*/ 	.short	(.L_9 - .L_8)
.L_8:
        /*000c*/ 	.word	0x00000000
        /*0010*/ 	.short	0x000d
        /*0012*/ 	.short	0x0048
        /*0014*/ 	.byte	0x00, 0xf4, 0x21, 0x00


	//----- nvinfo : EIATTR_KPARAM_INFO
	.align		4
.L_9:
        /*0018*/ 	.byte	0x04, 0x17
        /*001a*/ 	.short	(.L_11 - .L_10)
.L_10:
        /*001c*/ 	.word	0x00000000
        /*0020*/ 	.short	0x000c
        /*0022*/ 	.short	0x0040
        /*0024*/ 	.byte	0x00, 0xf4, 0x21, 0x00


	//----- nvinfo : EIATTR_KPARAM_INFO
	.align		4
.L_11:
        /*0028*/ 	.byte	0x04, 0x17
        /*002a*/ 	.short	(.L_13 - .L_12)
.L_12:
        /*002c*/ 	.word	0x00000000
        /*0030*/ 	.short	0x000b
        /*0032*/ 	.short	0x0038
        /*0034*/ 	.byte	0x00, 0xf0, 0x11, 0x00


	//----- nvinfo : EIATTR_KPARAM_INFO
	.align		4
.L_13:
        /*0038*/ 	.byte	0x04, 0x17
        /*003a*/ 	.short	(.L_15 - .L_14)
.L_14:
        /*003c*/ 	.word	0x00000000
        /*0040*/ 	.short	0x000a
        /*0042*/ 	.short	0x0034
        /*0044*/ 	.byte	0x00, 0xf0, 0x11, 0x00


	//----- nvinfo : EIATTR_KPARAM_INFO
	.align		4
.L_15:
        /*0048*/ 	.byte	0x04, 0x17
        /*004a*/ 	.short	(.L_17 - .L_16)
.L_16:
        /*004c*/ 	.word	0x00000000
        /*0050*/ 	.short	0x0009
        /*0052*/ 	.short	0x0030
        /*0054*/ 	.byte	0x00, 0xf0, 0x11, 0x00


	//----- nvinfo : EIATTR_KPARAM_INFO
	.align		4
.L_17:
        /*0058*/ 	.byte	0x04, 0x17
        /*005a*/ 	.short	(.L_19 - .L_18)
.L_18:
        /*005c*/ 	.word	0x00000000
        /*0060*/ 	.short	0x0008
        /*0062*/ 	.short	0x002c
        /*0064*/ 	.byte	0x00, 0xf0, 0x11, 0x00


	//----- nvinfo : EIATTR_KPARAM_INFO
	.align		4
.L_19:
        /*0068*/ 	.byte	0x04, 0x17
        /*006a*/ 	.short	(.L_21 - .L_20)
.L_20:
        /*006c*/ 	.word	0x00000000
        /*0070*/ 	.short	0x0007
        /*0072*/ 	.short	0x0028
        /*0074*/ 	.byte	0x00, 0xf0, 0x11, 0x00


	//----- nvinfo : EIATTR_KPARAM_INFO
	.align		4
.L_21:
        /*0078*/ 	.byte	0x04, 0x17
        /*007a*/ 	.short	(.L_23 - .L_22)
.L_22:
        /*007c*/ 	.word	0x00000000
        /*0080*/ 	.short	0x0006
        /*0082*/ 	.short	0x0024
        /*0084*/ 	.byte	0x00, 0xf0, 0x11, 0x00


	//----- nvinfo : EIATTR_KPARAM_INFO
	.align		4
.L_23:
        /*0088*/ 	.byte	0x04, 0x17
        /*008a*/ 	.short	(.L_25 - .L_24)
.L_24:
        /*008c*/ 	.word	0x00000000
        /*0090*/ 	.short	0x0005
        /*0092*/ 	.short	0x0020
        /*0094*/ 	.byte	0x00, 0xf0, 0x11, 0x00


	//----- nvinfo : EIATTR_KPARAM_INFO
	.align		4
.L_25:
        /*0098*/ 	.byte	0x04, 0x17
        /*009a*/ 	.short	(.L_27 - .L_26)
.L_26:
        /*009c*/ 	.word	0x00000000
        /*00a0*/ 	.short	0x0004
        /*00a2*/ 	.short	0x001c
        /*00a4*/ 	.byte	0x00, 0xf0, 0x11, 0x00


	//----- nvinfo : EIATTR_KPARAM_INFO
	.align		4
.L_27:
        /*00a8*/ 	.byte	0x04, 0x17
        /*00aa*/ 	.short	(.L_29 - .L_28)
.L_28:
        /*00ac*/ 	.word	0x00000000
        /*00b0*/ 	.short	0x0003
        /*00b2*/ 	.short	0x0018
        /*00b4*/ 	.byte	0x00, 0xf0, 0x11, 0x00


	//----- nvinfo : EIATTR_KPARAM_INFO
	.align		4
.L_29:
        /*00b8*/ 	.byte	0x04, 0x17
        /*00ba*/ 	.short	(.L_31 - .L_30)
.L_30:
        /*00bc*/ 	.word	0x00000000
        /*00c0*/ 	.short	0x0002
        /*00c2*/ 	.short	0x0010
        /*00c4*/ 	.byte	0x00, 0xf4, 0x21, 0x00


	//----- nvinfo : EIATTR_KPARAM_INFO
	.align		4
.L_31:
        /*00c8*/ 	.byte	0x04, 0x17
        /*00ca*/ 	.short	(.L_33 - .L_32)
.L_32:
        /*00cc*/ 	.word	0x00000000
        /*00d0*/ 	.short	0x0001
        /*00d2*/ 	.short	0x0008
        /*00d4*/ 	.byte	0x00, 0xf4, 0x21, 0x00


	//----- nvinfo : EIATTR_KPARAM_INFO
	.align		4
.L_33:
        /*00d8*/ 	.byte	0x04, 0x17
        /*00da*/ 	.short	(.L_35 - .L_34)
.L_34:
        /*00dc*/ 	.word	0x00000000
        /*00e0*/ 	.short	0x0000
        /*00e2*/ 	.short	0x0000
        /*00e4*/ 	.byte	0x00, 0xf4, 0x21, 0x00


	//----- nvinfo : EIATTR_SPARSE_MMA_MASK
	.align		4
.L_35:
        /*00e8*/ 	.byte	0x03, 0x50
        /*00ea*/ 	.short	0x0000


	//----- nvinfo : EIATTR_MAXREG_COUNT
	.align		4
        /*00ec*/ 	.byte	0x03, 0x1b
        /*00ee*/ 	.short	0x00ff


	//----- nvinfo : EIATTR_NUM_BARRIERS
	.align		4
        /*00f0*/ 	.byte	0x02, 0x4c
        /*00f2*/ 	.byte	0x01
	.zero		1


	//----- nvinfo : EIATTR_ANNOTATIONS
	.align		4
        /*00f4*/ 	.byte	0x04, 0x55
        /*00f6*/ 	.short	(.L_37 - .L_36)


	//   ....[0]....
.L_36:
        /*00f8*/ 	.word	0x00000001
        /*00fc*/ 	.byte	0x60, 0x05, 0x00, 0x00, 0x01, 0x00, 0x00, 0x00, 0xa0, 0x05, 0x00, 0x00, 0x01, 0x00, 0x00, 0x00
        /* <DEDUP_REMOVED lines=2792> */
        /*af8c*/ 	.byte	0xf0, 0x7a, 0x04, 0x00


	//----- nvinfo : EIATTR_MERCURY_ISA_VERSION
	.align		4
.L_37:
        /*af90*/ 	.byte	0x03, 0x5f
        /*af92*/ 	.short	0x0101


	//----- nvinfo : EIATTR_EXIT_INSTR_OFFSETS
	.align		4
        /*af94*/ 	.byte	0x04, 0x1c
        /*af96*/ 	.short	(.L_39 - .L_38)


	//   ....[0]....
.L_38:
        /*af98*/ 	.word	0x00047ae0


	//   ....[1]....
        /*af9c*/ 	.word	0x00047b10


	//----- nvinfo : EIATTR_REQNTID
	.align		4
.L_39:
        /*afa0*/ 	.byte	0x04, 0x10
        /*afa2*/ 	.short	(.L_41 - .L_40)
.L_40:
        /*afa4*/ 	.word	0x00000080
        /*afa8*/ 	.word	0x00000001
        /*afac*/ 	.word	0x00000001


	//----- nvinfo : EIATTR_CBANK_PARAM_SIZE
	.align		4
.L_41:
        /*afb0*/ 	.byte	0x03, 0x19
        /*afb2*/ 	.short	0x0050


	//----- nvinfo : EIATTR_PARAM_CBANK
	.align		4
        /*afb4*/ 	.byte	0x04, 0x0a
        /*afb6*/ 	.short	(.L_43 - .L_42)
	.align		4
.L_42:
        /*afb8*/ 	.word	index@(.nv.constant0.matmul_kernel)
        /*afbc*/ 	.short	0x0210
        /*afbe*/ 	.short	0x0050


	//----- nvinfo : EIATTR_SW_WAR
	.align		4
.L_43:
        /*afc0*/ 	.byte	0x04, 0x36
        /*afc2*/ 	.short	(.L_45 - .L_44)
.L_44:
        /*afc4*/ 	.word	0x00000008
.L_45:


//--------------------- .nv.callgraph             --------------------------
	.section	.nv.callgraph,"",@"SHT_CUDA_CALLGRAPH"
	.align	4
	.sectionentsize	8
	.align		4
        /*0000*/ 	.word	0x00000000
	.align		4
        /*0004*/ 	.word	0xffffffff
	.align		4
        /*0008*/ 	.word	0x00000000
	.align		4
        /*000c*/ 	.word	0xfffffffe
	.align		4
        /*0010*/ 	.word	0x00000000
	.align		4
        /*0014*/ 	.word	0xfffffffd
	.align		4
        /*0018*/ 	.word	0x00000000
	.align		4
        /*001c*/ 	.word	0xfffffffc


//--------------------- .text.matmul_kernel       --------------------------
	.section	.text.matmul_kernel,"ax",@progbits
	.align	128
        .global         matmul_kernel
        .type           matmul_kernel,@function
        .size           matmul_kernel,(.L_x_4 - matmul_kernel)
        .other          matmul_kernel,@"STO_CUDA_ENTRY STV_DEFAULT"
matmul_kernel:
.text.matmul_kernel:
[----:B------:R-:W0:Y:S08]  /*0000*/  LDC R1, c[0x0][0x28] ;  /* 0x00000a00ff017b82 */ /* 0x000e300000000800 */
[----:B------:R-:W1:Y:S01]  /*0010*/  LDC.64 R20, c[0x0][0x228] ;  /* 0x00008a00ff147b82 */ /* 0x000e620000000a00 */
[----:B------:R-:W2:Y:S01]  /*0020*/  S2R R5, SR_CTAID.X ;  /* 0x0000000000057919 */ /* 0x000ea20000002500 */
[----:B------:R-:W-:Y:S01]  /*0030*/  UMOV UR4, 0x400 ;  /* 0x0000040000047882 */ /* 0x000fe20000000000 */
[----:B------:R-:W-:Y:S01]  /*0040*/  ULDC.64 UR6, c[0x0][0x208] ;  /* 0x0000820000067ab9 */ /* 0x000fe20000000a00 */
[----:B0-----:R-:W-:Y:S01]  /*0050*/  VIADD R1, R1, 0xffffe908 ;  /* 0xffffe90801017836 */ /* 0x001fe20000000000 */
[----:B------:R-:W0:Y:S03]  /*0060*/  S2R R28, SR_TID.X ;  /* 0x00000000001c7919 */ /* 0x000e260000002100 */
[----:B------:R-:W3:Y:S08]  /*0070*/  LDC R152, c[0x0][0x230] ;  /* 0x00008c00ff987b82 */ /* 0x000ef00000000800 */
[----:B------:R-:W4:Y:S01]  /*0080*/  S2UR UR5, SR_CgaCtaId ;  /* 0x00000000000579c3 */ /* 0x000f220000008800 */
[----:B-1----:R-:W-:-:S05]  /*0090*/  VIADD R0, R21, 0xff ;  /* 0x000000ff15007836 */ /* 0x002fca0000000000 */
[----:B------:R-:W-:Y:S01]  /*00a0*/  SHF.R.S32.HI R3, RZ, 0x1f, R0 ;  /* 0x0000001fff037819 */ /* 0x000fe20000011400 */
[----:B---3--:R-:W-:-:S03]  /*00b0*/  VIADD R152, R152, 0x3f ;  /* 0x0000003f98987836 */ /* 0x008fc60000000000 */
[----:B------:R-:W-:Y:S02]  /*00c0*/  LEA.HI R3, R3, R0, RZ, 0x8 ;  /* 0x0000000003037211 */ /* 0x000fe400078f40ff */
[----:B--2---:R-:W-:Y:S02]  /*00d0*/  IABS R8, R5 ;  /* 0x0000000500087213 */ /* 0x004fe40000000000 */
[----:B------:R-:W-:Y:S02]  /*00e0*/  SHF.R.S32.HI R3, RZ, 0x8, R3 ;  /* 0x00000008ff037819 */ /* 0x000fe40000011403 */
[----:B0-----:R-:W-:Y:S01]  /*00f0*/  LOP3.LUT R153, R28, 0x7f, RZ, 0xc0, !PT ;  /* 0x0000007f1c997812 */ /* 0x001fe200078ec0ff */
[----:B----4-:R-:W-:Y:S02]  /*0100*/  ULEA UR4, UR5, UR4, 0x18 ;  /* 0x0000000405047291 */ /* 0x010fe4000f8ec03f */
[----:B------:R-:W-:-:S05]  /*0110*/  IMAD.SHL.U32 R4, R3, 0x4, RZ ;  /* 0x0000000403047824 */ /* 0x000fca00078e00ff */
[-C--:B------:R-:W-:Y:S02]  /*0120*/  IABS R7, R4.reuse ;  /* 0x0000000400077213 */ /* 0x080fe40000000000 */
[----:B------:R-:W-:Y:S02]  /*0130*/  IABS R10, R4 ;  /* 0x00000004000a7213 */ /* 0x000fe40000000000 */
[----:B------:R-:W0:Y:S08]  /*0140*/  I2F.RP R0, R7 ;  /* 0x0000000700007306 */ /* 0x000e300000209400 */
[----:B0-----:R-:W0:Y:S02]  /*0150*/  MUFU.RCP R0, R0 ;  /* 0x0000000000007308 */ /* 0x001e240000001000 */
[----:B0-----:R-:W-:-:S02]  /*0160*/  VIADD R2, R0, 0xffffffe ;  /* 0x0ffffffe00027836 */ /* 0x001fc40000000000 */
[----:B------:R-:W-:-:S04]  /*0170*/  IMAD.MOV R0, RZ, RZ, -R10 ;  /* 0x000000ffff007224 */ /* 0x000fc800078e0a0a */
[----:B------:R0:W1:Y:S02]  /*0180*/  F2I.FTZ.U32.TRUNC.NTZ R3, R2 ;  /* 0x0000000200037305 */ /* 0x000064000021f000 */
[----:B0-----:R-:W-:Y:S02]  /*0190*/  IMAD.MOV.U32 R2, RZ, RZ, RZ ;  /* 0x000000ffff027224 */ /* 0x001fe400078e00ff */
[----:B-1----:R-:W-:-:S04]  /*01a0*/  IMAD.MOV R6, RZ, RZ, -R3 ;  /* 0x000000ffff067224 */ /* 0x002fc800078e0a03 */
[----:B------:R-:W-:Y:S02]  /*01b0*/  IMAD R9, R6, R7, RZ ;  /* 0x0000000706097224 */ /* 0x000fe400078e02ff */
[----:B------:R-:W-:Y:S02]  /*01c0*/  IMAD.MOV.U32 R6, RZ, RZ, R8 ;  /* 0x000000ffff067224 */ /* 0x000fe400078e0008 */
[----:B------:R-:W-:-:S06]  /*01d0*/  IMAD.HI.U32 R3, R3, R9, R2 ;  /* 0x0000000903037227 */ /* 0x000fcc00078e0002 */
[----:B------:R-:W-:-:S04]  /*01e0*/  IMAD.HI.U32 R3, R3, R6, RZ ;  /* 0x0000000603037227 */ /* 0x000fc800078e00ff */
[----:B------:R-:W-:-:S05]  /*01f0*/  IMAD R0, R3, R0, R6 ;  /* 0x0000000003007224 */ /* 0x000fca00078e0206 */
[----:B------:R-:W-:-:S13]  /*0200*/  ISETP.GT.U32.AND P1, PT, R7, R0, PT ;  /* 0x000000000700720c */ /* 0x000fda0003f24070 */
[----:B------:R-:W-:Y:S02]  /*0210*/  @!P1 IMAD.IADD R0, R0, 0x1, -R7 ;  /* 0x0000000100009824 */ /* 0x000fe400078e0a07 */
[----:B------:R-:W-:Y:S01]  /*0220*/  @!P1 VIADD R3, R3, 0x1 ;  /* 0x0000000103039836 */ /* 0x000fe20000000000 */
[----:B------:R-:W-:Y:S02]  /*0230*/  ISETP.NE.AND P1, PT, R4, RZ, PT ;  /* 0x000000ff0400720c */ /* 0x000fe40003f25270 */
[----:B------:R-:W-:Y:S02]  /*0240*/  ISETP.GE.U32.AND P0, PT, R0, R7, PT ;  /* 0x000000070000720c */ /* 0x000fe40003f06070 */
[----:B------:R-:W-:-:S04]  /*0250*/  LOP3.LUT R0, R5, R4, RZ, 0x3c, !PT ;  /* 0x0000000405007212 */ /* 0x000fc800078e3cff */
[----:B------:R-:W-:Y:S01]  /*0260*/  ISETP.GE.AND P2, PT, R0, RZ, PT ;  /* 0x000000ff0000720c */ /* 0x000fe20003f46270 */
[----:B------:R-:W-:-:S06]  /*0270*/  VIADD R0, R20, 0xff ;  /* 0x000000ff14007836 */ /* 0x000fcc0000000000 */
[----:B------:R-:W-:-:S04]  /*0280*/  @P0 VIADD R3, R3, 0x1 ;  /* 0x0000000103030836 */ /* 0x000fc80000000000 */
[----:B------:R-:W-:Y:S01]  /*0290*/  IMAD.MOV.U32 R2, RZ, RZ, R3 ;  /* 0x000000ffff027224 */ /* 0x000fe200078e0003 */
[----:B------:R-:W-:-:S03]  /*02a0*/  SHF.R.S32.HI R3, RZ, 0x1f, R0 ;  /* 0x0000001fff037819 */ /* 0x000fc60000011400 */
[----:B------:R-:W-:Y:S01]  /*02b0*/  @!P2 IMAD.MOV R2, RZ, RZ, -R2 ;  /* 0x000000ffff02a224 */ /* 0x000fe200078e0a02 */
[----:B------:R-:W-:Y:S02]  /*02c0*/  @!P1 LOP3.LUT R2, RZ, R4, RZ, 0x33, !PT ;  /* 0x00000004ff029212 */ /* 0x000fe400078e33ff */
[----:B------:R-:W-:-:S03]  /*02d0*/  LEA.HI R3, R3, R0, RZ, 0x8 ;  /* 0x0000000003037211 */ /* 0x000fc600078f40ff */
[----:B------:R-:W-:Y:S02]  /*02e0*/  IMAD.SHL.U32 R6, R2, 0x4, RZ ;  /* 0x0000000402067824 */ /* 0x000fe400078e00ff */
[----:B------:R-:W-:-:S03]  /*02f0*/  IMAD.MOV R2, RZ, RZ, -R2 ;  /* 0x000000ffff027224 */ /* 0x000fc600078e0a02 */
[----:B------:R-:W-:Y:S01]  /*0300*/  LEA.HI.SX32 R3, R3, -R6, 0x18 ;  /* 0x8000000603037211 */ /* 0x000fe200078fc2ff */
[----:B------:R-:W-:-:S03]  /*0310*/  IMAD R4, R4, R2, R5 ;  /* 0x0000000204047224 */ /* 0x000fc600078e0205 */
[----:B------:R-:W-:Y:S02]  /*0320*/  VIMNMX R11, R3, 0x4, PT ;  /* 0x00000004030b7848 */ /* 0x000fe40003fe0100 */
[----:B------:R-:W-:Y:S02]  /*0330*/  IABS R9, R4 ;  /* 0x0000000400097213 */ /* 0x000fe40000000000 */
[----:B------:R-:W-:-:S04]  /*0340*/  IABS R7, R11 ;  /* 0x0000000b00077213 */ /* 0x000fc80000000000 */
[----:B------:R-:W0:Y:S08]  /*0350*/  I2F.RP R0, R7 ;  /* 0x0000000700007306 */ /* 0x000e300000209400 */
[----:B0-----:R-:W0:Y:S02]  /*0360*/  MUFU.RCP R0, R0 ;  /* 0x0000000000007308 */ /* 0x001e240000001000 */
[----:B0-----:R-:W-:-:S06]  /*0370*/  VIADD R3, R0, 0xffffffe ;  /* 0x0ffffffe00037836 */ /* 0x001fcc0000000000 */
[----:B------:R-:W0:Y:S02]  /*0380*/  F2I.FTZ.U32.TRUNC.NTZ R3, R3 ;  /* 0x0000000300037305 */ /* 0x000e24000021f000 */
[----:B0-----:R-:W-:-:S04]  /*0390*/  IMAD.MOV R8, RZ, RZ, -R3 ;  /* 0x000000ffff087224 */ /* 0x001fc800078e0a03 */
[----:B------:R-:W-:Y:S01]  /*03a0*/  IMAD.MOV.U32 R2, RZ, RZ, R8 ;  /* 0x000000ffff027224 */ /* 0x000fe200078e0008 */
[----:B------:R-:W-:-:S03]  /*03b0*/  IABS R8, R11 ;  /* 0x0000000b00087213 */ /* 0x000fc60000000000 */
[----:B------:R-:W-:Y:S02]  /*03c0*/  IMAD R5, R2, R7, RZ ;  /* 0x0000000702057224 */ /* 0x000fe400078e02ff */
[----:B------:R-:W-:Y:S02]  /*03d0*/  IMAD.MOV.U32 R2, RZ, RZ, RZ ;  /* 0x000000ffff027224 */ /* 0x000fe400078e00ff */
[----:B------:R-:W-:Y:S02]  /*03e0*/  IMAD.MOV R0, RZ, RZ, -R8 ;  /* 0x000000ffff007224 */ /* 0x000fe400078e0a08 */
        /* <DEDUP_REMOVED lines=9> */
[----:B------:R-:W-:-:S07]  /*0480*/  ISETP.GE.AND P2, PT, R0, RZ, PT ;  /* 0x000000ff0000720c */ /* 0x000fce0003f46270 */
[----:B------:R-:W-:Y:S01]  /*0490*/  @P0 VIADD R2, R2, 0x1 ;  /* 0x0000000102020836 */ /* 0x000fe20000000000 */
[----:B------:R-:W-:-:S03]  /*04a0*/  ISETP.GT.AND P0, PT, R152, 0x3f, PT ;  /* 0x0000003f9800780c */ /* 0x000fc60003f04270 */
[----:B------:R-:W-:-:S04]  /*04b0*/  IMAD.MOV.U32 R0, RZ, RZ, R2 ;  /* 0x000000ffff007224 */ /* 0x000fc800078e0002 */
[----:B------:R-:W-:Y:S01]  /*04c0*/  @!P2 IMAD.MOV R0, RZ, RZ, -R0 ;  /* 0x000000ffff00a224 */ /* 0x000fe200078e0a00 */
[----:B------:R-:W-:-:S05]  /*04d0*/  @!P1 LOP3.LUT R0, RZ, R11, RZ, 0x33, !PT ;  /* 0x0000000bff009212 */ /* 0x000fca00078e33ff */
[----:B------:R-:W-:Y:S02]  /*04e0*/  IMAD.MOV R2, RZ, RZ, -R0 ;  /* 0x000000ffff027224 */ /* 0x000fe400078e0a00 */
[----:B------:R-:W-:Y:S02]  /*04f0*/  IMAD.SHL.U32 R0, R0, 0x100, RZ ;  /* 0x0000010000007824 */ /* 0x000fe400078e00ff */
[----:B------:R-:W-:-:S04]  /*0500*/  IMAD R2, R11, R2, R4 ;  /* 0x000000020b027224 */ /* 0x000fc800078e0204 */
[----:B------:R-:W-:-:S04]  /*0510*/  IMAD.IADD R2, R6, 0x1, R2 ;  /* 0x0000000106027824 */ /* 0x000fc800078e0202 */
[----:B------:R-:W-:-:S04]  /*0520*/  IMAD R2, R2, 0x100, R153 ;  /* 0x0000010002027824 */ /* 0x000fc800078e0299 */
[----:B------:R-:W-:Y:S01]  /*0530*/  VIADD R3, R2, 0x80 ;  /* 0x0000008002037836 */ /* 0x000fe20000000000 */
[----:B------:R-:W-:Y:S06]  /*0540*/  @P0 BRA `(.L_x_0) ;  /* 0x0000001c000c0947 */ /* 0x000fec0003800000 */
[----:B------:R-:W-:Y:S01]  /*0550*/  IMAD.SHL.U32 R4, R28, 0x8, RZ ;  /* 0x000000081c047824 */ /* 0x000fe200078e00ff */
[----:B------:R1:W-:Y:S01]  /*0560*/  STL [R1+0x400], RZ ;  /* 0x000400ff01007387 */ /* 0x0003e20000100800 */
[----:B------:R-:W-:Y:S02]  /*0570*/  CS2R R24, SRZ ;  /* 0x0000000000187805 */ /* 0x000fe4000001ff00 */
[----:B------:R-:W-:Y:S02]  /*0580*/  CS2R R26, SRZ ;  /* 0x00000000001a7805 */ /* 0x000fe4000001ff00 */
[----:B------:R-:W-:Y:S01]  /*0590*/  CS2R R28, SRZ ;  /* 0x00000000001c7805 */ /* 0x000fe2000001ff00 */
[----:B------:R1:W-:Y:S01]  /*05a0*/  STL [R1+0xe68], R4 ;  /* 0x000e680401007387 */ /* 0x0003e20000100800 */
[----:B------:R-:W-:Y:S02]  /*05b0*/  CS2R R30, SRZ ;  /* 0x00000000001e7805 */ /* 0x000fe4000001ff00 */
[----:B------:R-:W-:-:S02]  /*05c0*/  CS2R R32, SRZ ;  /* 0x0000000000207805 */ /* 0x000fc4000001ff00 */
[----:B------:R-:W-:Y:S01]  /*05d0*/  CS2R R34, SRZ ;  /* 0x0000000000227805 */ /* 0x000fe2000001ff00 */
[----:B------:R1:W-:Y:S01]  /*05e0*/  STL [R1+0x404], RZ ;  /* 0x000404ff01007387 */ /* 0x0003e20000100800 */
[----:B------:R-:W-:Y:S02]  /*05f0*/  CS2R R36, SRZ ;  /* 0x0000000000247805 */ /* 0x000fe4000001ff00 */
[----:B------:R-:W-:Y:S02]  /*0600*/  CS2R R38, SRZ ;  /* 0x0000000000267805 */ /* 0x000fe4000001ff00 */
[----:B------:R-:W-:Y:S01]  /*0610*/  CS2R R40, SRZ ;  /* 0x0000000000287805 */ /* 0x000fe2000001ff00 */
[----:B------:R1:W-:Y:S01]  /*0620*/  STL [R1+0x408], RZ ;  /* 0x000408ff01007387 */ /* 0x0003e20000100800 */
        /* <DEDUP_REMOVED lines=72> */
[----:B------:R-:W-:-:S03]  /*0ab0*/  CS2R R150, SRZ ;  /* 0x0000000000967805 */ /* 0x000fc6000001ff00 */
[----:B------:R1:W-:Y:S04]  /*0ac0*/  STL [R1+0x454], RZ ;  /* 0x000454ff01007387 */ /* 0x0003e80000100800 */
        /* <DEDUP_REMOVED lines=234> */
[----:B------:R1:W-:Y:S04]  /*1970*/  STL [R1], RZ ;  /* 0x000000ff01007387 */ /* 0x0003e80000100800 */
        /* <DEDUP_REMOVED lines=126> */
[----:B------:R1:W-:Y:S01]  /*2160*/  STL [R1+0x1fc], RZ ;  /* 0x0001fcff01007387 */ /* 0x0003e20000100800 */
[----:B------:R-:W-:Y:S05]  /*2170*/  BRA `(.L_x_1) ;  /* 0x000001e4005c7947 */ /* 0x000fea0003800000 */
.L_x_0:
[-C--:B------:R-:W-:Y:S01]  /*2180*/  IABS R13, R20.reuse ;  /* 0x00000014000d7213 */ /* 0x080fe20000000000 */
[----:B------:R-:W-:Y:S01]  /*2190*/  ULDC UR10, c[0x0][0x23c] ;  /* 0x00008f00000a7ab9 */ /* 0x000fe20000000800 */
[----:B------:R-:W-:Y:S01]  /*21a0*/  IABS R4, R21 ;  /* 0x0000001500047213 */ /* 0x000fe20000000000 */
[----:B------:R-:W-:Y:S01]  /*21b0*/  ULDC UR11, c[0x0][0x240] ;  /* 0x00009000000b7ab9 */ /* 0x000fe20000000800 */
[----:B------:R-:W0:Y:S01]  /*21c0*/  I2F.RP R5, R13 ;  /* 0x0000000d00057306 */ /* 0x000e220000209400 */
[----:B------:R-:W-:Y:S01]  /*21d0*/  SHF.R.U32.HI R12, RZ, 0x6, R28 ;  /* 0x00000006ff0c7819 */ /* 0x000fe2000001161c */
[----:B------:R-:W-:Y:S01]  /*21e0*/  ULDC.64 UR8, c[0x0][0x218] ;  /* 0x0000860000087ab9 */ /* 0x000fe20000000a00 */
[----:B------:R-:W-:Y:S01]  /*21f0*/  LOP3.LUT R25, RZ, R20, RZ, 0x33, !PT ;  /* 0x00000014ff197212 */ /* 0x000fe200078e33ff */
[----:B------:R-:W-:Y:S01]  /*2200*/  ULDC UR5, c[0x0][0x234] ;  /* 0x00008d0000057ab9 */ /* 0x000fe20000000800 */
[----:B------:R-:W-:Y:S01]  /*2210*/  LOP3.LUT R53, R28, 0x3f, RZ, 0xc0, !PT ;  /* 0x0000003f1c357812 */ /* 0x000fe200078ec0ff */
[----:B------:R-:W-:Y:S01]  /*2220*/  ULDC UR18, c[0x0][0x238] ;  /* 0x00008e0000127ab9 */ /* 0x000fe20000000800 */
[----:B------:R-:W-:Y:S01]  /*2230*/  UMOV UR14, 0xfffffffe ;  /* 0xfffffffe000e7882 */ /* 0x000fe20000000000 */
[----:B------:R-:W1:Y:S01]  /*2240*/  I2F.RP R10, R4 ;  /* 0x00000004000a7306 */ /* 0x000e620000209400 */
[----:B------:R-:W-:Y:S01]  /*2250*/  UIMAD UR22, UR18, 0x3f, URZ ;  /* 0x0000003f121678a4 */ /* 0x000fe2000f8e023f */
[----:B------:R-:W-:Y:S01]  /*2260*/  UMOV UR15, 0x7fffffdf ;  /* 0x7fffffdf000f7882 */ /* 0x000fe20000000000 */
[----:B------:R-:W-:-:S02]  /*2270*/  UIMAD UR61, UR18, 0x3e, URZ ;  /* 0x0000003e123d78a4 */ /* 0x000fc4000f8e023f */
[----:B------:R-:W-:-:S03]  /*2280*/  UIMAD UR19, UR18, 0x3d, URZ ;  /* 0x0000003d121378a4 */ /* 0x000fc6000f8e023f */
[----:B0-----:R-:W0:Y:S01]  /*2290*/  MUFU.RCP R5, R5 ;  /* 0x0000000500057308 */ /* 0x001e220000001000 */
[----:B------:R-:W-:Y:S02]  /*22a0*/  UIMAD UR26, UR18, 0x3c, URZ ;  /* 0x0000003c121a78a4 */ /* 0x000fe4000f8e023f */
[----:B------:R-:W-:Y:S02]  /*22b0*/  UIMAD UR23, UR18, 0x3b, URZ ;  /* 0x0000003b121778a4 */ /* 0x000fe4000f8e023f */
[----:B------:R-:W-:Y:S02]  /*22c0*/  UIMAD UR30, UR18, 0x3a, URZ ;  /* 0x0000003a121e78a4 */ /* 0x000fe4000f8e023f */
[----:B------:R-:W-:Y:S01]  /*22d0*/  UIMAD UR27, UR18, 0x39, URZ ;  /* 0x00000039121b78a4 */ /* 0x000fe2000f8e023f */
[----:B-1----:R-:W1:Y:S01]  /*22e0*/  MUFU.RCP R10, R10 ;  /* 0x0000000a000a7308 */ /* 0x002e620000001000 */
[----:B------:R-:W-:Y:S02]  /*22f0*/  UIMAD UR34, UR18, 0x38, URZ ;  /* 0x00000038122278a4 */ /* 0x000fe4000f8e023f */
[----:B------:R-:W-:-:S02]  /*2300*/  UIMAD UR31, UR18, 0x37, URZ ;  /* 0x00000037121f78a4 */ /* 0x000fc4000f8e023f */
[----:B------:R-:W-:Y:S02]  /*2310*/  UIMAD UR38, UR18, 0x36, URZ ;  /* 0x00000036122678a4 */ /* 0x000fe4000f8e023f */
[----:B------:R-:W-:Y:S01]  /*2320*/  UIMAD UR35, UR18, 0x35, URZ ;  /* 0x00000035122378a4 */ /* 0x000fe2000f8e023f */
[----:B0-----:R-:W-:Y:S01]  /*2330*/  VIADD R6, R5, 0xffffffe ;  /* 0x0ffffffe05067836 */ /* 0x001fe20000000000 */
[----:B------:R-:W-:Y:S01]  /*2340*/  SGXT.U32 R5, R12, 0x1 ;  /* 0x000000010c05781a */ /* 0x000fe20000000000 */
[----:B------:R-:W-:Y:S01]  /*2350*/  UIMAD UR41, UR18, 0x34, URZ ;  /* 0x00000034122978a4 */ /* 0x000fe2000f8e023f */
[----:B------:R-:W-:Y:S01]  /*2360*/  IABS R12, R2 ;  /* 0x00000002000c7213 */ /* 0x000fe20000000000 */
[----:B------:R0:W2:Y:S01]  /*2370*/  F2I.FTZ.U32.TRUNC.NTZ R7, R6 ;  /* 0x0000000600077305 */ /* 0x0000a2000021f000 */
[----:B------:R-:W-:Y:S02]  /*2380*/  UIMAD UR39, UR18, 0x33, URZ ;  /* 0x00000033122778a4 */ /* 0x000fe4000f8e023f */
[----:B------:R-:W-:Y:S01]  /*2390*/  UIMAD UR43, UR18, 0x32, URZ ;  /* 0x00000032122b78a4 */ /* 0x000fe2000f8e023f */
[----:B-1----:R-:W-:Y:S01]  /*23a0*/  VIADD R8, R10, 0xffffffe ;  /* 0x0ffffffe0a087836 */ /* 0x002fe20000000000 */
[----:B------:R-:W-:-:S02]  /*23b0*/  UIMAD UR42, UR18, 0x31, URZ ;  /* 0x00000031122a78a4 */ /* 0x000fc4000f8e023f */
[----:B------:R-:W-:Y:S01]  /*23c0*/  UIMAD UR46, UR18, 0x30, URZ ;  /* 0x00000030122e78a4 */ /* 0x000fe2000f8e023f */
[----:B------:R1:W3:Y:S01]  /*23d0*/  F2I.FTZ.U32.TRUNC.NTZ R9, R8 ;  /* 0x0000000800097305 */ /* 0x0002e2000021f000 */
[----:B0-----:R-:W-:Y:S01]  /*23e0*/  IMAD.MOV.U32 R6, RZ, RZ, RZ ;  /* 0x000000ffff067224 */ /* 0x001fe200078e00ff */
[----:B------:R-:W-:Y:S02]  /*23f0*/  UIMAD UR17, UR18, 0x2e, URZ ;  /* 0x0000002e121178a4 */ /* 0x000fe4000f8e023f */
[----:B------:R-:W-:Y:S02]  /*2400*/  UIMAD UR54, UR18, 0x2d, URZ ;  /* 0x0000002d123678a4 */ /* 0x000fe4000f8e023f */
[----:B------:R-:W-:Y:S01]  /*2410*/  UIMAD UR33, UR18, 0x2c, URZ ;  /* 0x0000002c122178a4 */ /* 0x000fe2000f8e023f */
[----:B--2---:R-:W-:Y:S01]  /*2420*/  IMAD.MOV R14, RZ, RZ, -R7 ;  /* 0x000000ffff0e7224 */ /* 0x004fe200078e0a07 */
[----:B------:R-:W-:Y:S01]  /*2430*/  UIMAD UR50, UR18, 0x2b, URZ ;  /* 0x0000002b123278a4 */ /* 0x000fe2000f8e023f */
[----:B-1----:R-:W-:Y:S01]  /*2440*/  IMAD.MOV.U32 R8, RZ, RZ, RZ ;  /* 0x000000ffff087224 */ /* 0x002fe200078e00ff */
[----:B------:R-:W-:Y:S01]  /*2450*/  UIMAD UR58, UR18, 0x2a, URZ ;  /* 0x0000002a123a78a4 */ /* 0x000fe2000f8e023f */
[----:B------:R-:W-:Y:S01]  /*2460*/  IMAD R11, R14, R13, RZ ;  /* 0x0000000d0e0b7224 */ /* 0x000fe200078e02ff */
[----:B------:R-:W-:Y:S01]  /*2470*/  IABS R14, R3 ;  /* 0x00000003000e7213 */ /* 0x000fe20000000000 */
[----:B------:R-:W-:Y:S01]  /*2480*/  UIMAD UR25, UR18, 0x29, URZ ;  /* 0x00000029121978a4 */ /* 0x000fe2000f8e023f */
[----:B---3--:R-:W-:Y:S01]  /*2490*/  IMAD.MOV R15, RZ, RZ, -R9 ;  /* 0x000000ffff0f7224 */ /* 0x008fe200078e0a09 */
[----:B------:R-:W-:Y:S01]  /*24a0*/  UIMAD UR44, UR18, 0x28, URZ ;  /* 0x00000028122c78a4 */ /* 0x000fe2000f8e023f */
[----:B------:R-:W-:Y:S01]  /*24b0*/  IMAD.HI.U32 R10, R7, R11, R6 ;  /* 0x0000000b070a7227 */ /* 0x000fe200078e0006 */
[----:B------:R-:W-:Y:S01]  /*24c0*/  LOP3.LUT R6, R0, R5, RZ, 0xfc, !PT ;  /* 0x0000000500067212 */ /* 0x000fe200078efcff */
[----:B------:R-:W-:Y:S01]  /*24d0*/  UIMAD UR48, UR18, 0x27, URZ ;  /* 0x00000027123078a4 */ /* 0x000fe2000f8e023f */
[----:B------:R-:W-:Y:S01]  /*24e0*/  LEA.HI R7, R28, R0, RZ, 0x1a ;  /* 0x000000001c077211 */ /* 0x000fe200078fd0ff */
[----:B------:R-:W-:Y:S01]  /*24f0*/  IMAD R5, R15, R4, RZ ;  /* 0x000000040f057224 */ /* 0x000fe200078e02ff */
[----:B------:R-:W-:Y:S01]  /*2500*/  IABS R16, R6 ;  /* 0x0000000600107213 */ /* 0x000fe20000000000 */
[----:B------:R-:W-:Y:S01]  /*2510*/  UIMAD UR52, UR18, 0x26, URZ ;  /* 0x00000026123478a4 */ /* 0x000fe2000f8e023f */
[----:B------:R-:W-:Y:S01]  /*2520*/  LOP3.LUT R18, R6, 0xf8, RZ, 0xfc, !PT ;  /* 0x000000f806127812 */ /* 0x000fe200078efcff */
[----:B------:R-:W-:Y:S01]  /*2530*/  IMAD.HI.U32 R5, R9, R5, R8 ;  /* 0x0000000509057227 */ /* 0x000fe200078e0008 */
[----:B------:R-:W-:Y:S01]  /*2540*/  SHF.R.S32.HI R9, RZ, 0x1f, R152 ;  /* 0x0000001fff097819 */ /* 0x000fe20000011498 */
[----:B------:R-:W-:Y:S01]  /*2550*/  UIMAD UR56, UR18, 0x25, URZ ;  /* 0x00000025123878a4 */ /* 0x000fe2000f8e023f */
[----:B------:R-:W-:Y:S01]  /*2560*/  IABS R132, R18 ;  /* 0x0000001200847213 */ /* 0x000fe20000000000 */
[----:B------:R-:W-:Y:S01]  /*2570*/  IMAD.HI.U32 R8, R10, R12, RZ ;  /* 0x0000000c0a087227 */ /* 0x000fe200078e00ff */
[----:B------:R-:W-:Y:S01]  /*2580*/  LEA.HI R152, R9, R152, RZ, 0x6 ;  /* 0x0000009809987211 */ /* 0x000fe200078f30ff */
[----:B------:R-:W-:Y:S01]  /*2590*/  UIMAD UR60, UR18, 0x24, URZ ;  /* 0x00000024123c78a4 */ /* 0x000fe2000f8e023f */
[C---:B------:R-:W-:Y:S01]  /*25a0*/  LOP3.LUT R19, R6.reuse, 0x22, RZ, 0xfc, !PT ;  /* 0x0000002206137812 */ /* 0x040fe200078efcff */
[----:B------:R-:W-:Y:S01]  /*25b0*/  IMAD.MOV R8, RZ, RZ, -R8 ;  /* 0x000000ffff087224 */ /* 0x000fe200078e0a08 */
[----:B------:R-:W-:Y:S01]  /*25c0*/  LOP3.LUT R35, R6, 0x20, RZ, 0xfc, !PT ;  /* 0x0000002006237812 */ /* 0x000fe200078efcff */
[----:B------:R-:W-:Y:S01]  /*25d0*/  IMAD.HI.U32 R10, R10, R14, RZ ;  /* 0x0000000e0a0a7227 */ /* 0x000fe200078e00ff */
[----:B------:R-:W-:Y:S01]  /*25e0*/  IABS R22, R19 ;  /* 0x0000001300167213 */ /* 0x000fe20000000000 */
[----:B------:R-:W-:Y:S01]  /*25f0*/  UIMAD UR21, UR18, 0x23, URZ ;  /* 0x00000023121578a4 */ /* 0x000fe2000f8e023f */
[C---:B------:R-:W-:Y:S01]  /*2600*/  LOP3.LUT R37, R6.reuse, 0x1c, RZ, 0xfc, !PT ;  /* 0x0000001c06257812 */ /* 0x040fe200078efcff */
[----:B------:R-:W-:Y:S01]  /*2610*/  IMAD R8, R13, R8, R12 ;  /* 0x000000080d087224 */ /* 0x000fe200078e020c */
[C---:B------:R-:W-:Y:S01]  /*2620*/  LOP3.LUT R39, R6.reuse, 0x1a, RZ, 0xfc, !PT ;  /* 0x0000001a06277812 */ /* 0x040fe200078efcff */
[----:B------:R-:W-:Y:S01]  /*2630*/  VIADD R9, R7, 0xfe ;  /* 0x000000fe07097836 */ /* 0x000fe20000000000 */
[----:B------:R-:W-:Y:S01]  /*2640*/  IABS R154, R37 ;  /* 0x00000025009a7213 */ /* 0x000fe20000000000 */
[----:B------:R-:W-:Y:S01]  /*2650*/  IMAD.MOV R10, RZ, RZ, -R10 ;  /* 0x000000ffff0a7224 */ /* 0x000fe200078e0a0a */
[----:B------:R-:W-:Y:S01]  /*2660*/  ISETP.GT.U32.AND P0, PT, R13, R8, PT ;  /* 0x000000080d00720c */ /* 0x000fe20003f04070 */
[----:B------:R-:W-:Y:S01]  /*2670*/  IMAD.HI.U32 R11, R5, R16, RZ ;  /* 0x00000010050b7227 */ /* 0x000fe200078e00ff */
[----:B------:R-:W-:Y:S01]  /*2680*/  ISETP.GE.AND P1, PT, R9, RZ, PT ;  /* 0x000000ff0900720c */ /* 0x000fe20003f26270 */
[----:B------:R-:W-:Y:S01]  /*2690*/  UIMAD UR29, UR18, 0x22, URZ ;  /* 0x00000022121d78a4 */ /* 0x000fe2000f8e023f */
[----:B------:R-:W-:Y:S01]  /*26a0*/  IABS R30, R9 ;  /* 0x00000009001e7213 */ /* 0x000fe20000000000 */
[----:B------:R-:W-:Y:S01]  /*26b0*/  IMAD R9, R13, R10, R14 ;  /* 0x0000000a0d097224 */ /* 0x000fe200078e020e */
[C---:B------:R-:W-:Y:S01]  /*26c0*/  LOP3.LUT R10, R6.reuse, 0xfc, RZ, 0xfc, !PT ;  /* 0x000000fc060a7812 */ /* 0x040fe200078efcff */
[----:B------:R-:W-:Y:S01]  /*26d0*/  IMAD.MOV R11, RZ, RZ, -R11 ;  /* 0x000000ffff0b7224 */ /* 0x000fe200078e0a0b */
[----:B------:R-:W-:Y:S01]  /*26e0*/  LOP3.LUT R14, R6, 0xfa, RZ, 0xfc, !PT ;  /* 0x000000fa060e7812 */ /* 0x000fe200078efcff */
[----:B------:R-:W-:Y:S01]  /*26f0*/  IMAD.HI.U32 R12, R5, R132, RZ ;  /* 0x00000084050c7227 */ /* 0x000fe200078e00ff */
[----:B------:R-:W-:Y:S01]  /*2700*/  ISETP.GT.U32.AND P2, PT, R13, R9, PT ;  /* 0x000000090d00720c */ /* 0x000fe20003f44070 */
[----:B------:R-:W-:Y:S01]  /*2710*/  UIMAD UR37, UR18, 0x21, URZ ;  /* 0x00000021122578a4 */ /* 0x000fe2000f8e023f */
[----:B------:R-:W-:Y:S01]  /*2720*/  ISETP.GE.AND P5, PT, R10, RZ, PT ;  /* 0x000000ff0a00720c */ /* 0x000fe20003fa6270 */
[--C-:B------:R-:W-:Y:S01]  /*2730*/  @!P0 IMAD.IADD R8, R8, 0x1, -R13.reuse ;  /* 0x0000000108088824 */ /* 0x100fe200078e0a0d */
[----:B------:R-:W-:Y:S01]  /*2740*/  IABS R134, R10 ;  /* 0x0000000a00867213 */ /* 0x000fe20000000000 */
[----:B------:R-:W-:Y:S01]  /*2750*/  IMAD.HI.U32 R10, R5, R30, RZ ;  /* 0x0000001e050a7227 */ /* 0x000fe200078e00ff */
[----:B------:R-:W-:Y:S01]  /*2760*/  IABS R32, R14 ;  /* 0x0000000e00207213 */ /* 0x000fe20000000000 */
[----:B------:R-:W-:Y:S01]  /*2770*/  USHF.L.U32 UR45, UR18, 0x5, URZ ;  /* 0x00000005122d7899 */ /* 0x000fe2000800063f */
[----:B------:R-:W-:Y:S01]  /*2780*/  ISETP.GT.U32.AND P4, PT, R13, R8, PT ;  /* 0x000000080d00720c */ /* 0x000fe20003f84070 */
[----:B------:R-:W-:Y:S01]  /*2790*/  IMAD R16, R4, R11, R16 ;  /* 0x0000000b04107224 */ /* 0x000fe200078e0210 */
[----:B------:R-:W-:Y:S01]  /*27a0*/  IABS R150, R39 ;  /* 0x0000002700967213 */ /* 0x000fe20000000000 */
[----:B------:R-:W-:Y:S01]  /*27b0*/  IMAD.MOV R11, RZ, RZ, -R10 ;  /* 0x000000ffff0b7224 */ /* 0x000fe200078e0a0a */
[----:B------:R-:W-:Y:S01]  /*27c0*/  LOP3.LUT R41, R6, 0x18, RZ, 0xfc, !PT ;  /* 0x0000001806297812 */ /* 0x000fe200078efcff */
[--C-:B------:R-:W-:Y:S01]  /*27d0*/  @!P2 IMAD.IADD R9, R9, 0x1, -R13.reuse ;  /* 0x000000010909a824 */ /* 0x100fe200078e0a0d */
[----:B------:R-:W-:Y:S01]  /*27e0*/  ISETP.GE.AND P2, PT, R2, RZ, PT ;  /* 0x000000ff0200720c */ /* 0x000fe20003f46270 */
[----:B------:R-:W-:Y:S01]  /*27f0*/  IMAD.HI.U32 R10, R5, R134, RZ ;  /* 0x00000086050a7227 */ /* 0x000fe200078e00ff */
[C---:B------:R-:W-:Y:S01]  /*2800*/  ISETP.GT.U32.AND P3, PT, R4.reuse, R16, PT ;  /* 0x000000100400720c */ /* 0x040fe20003f64070 */
[----:B------:R-:W-:Y:S01]  /*2810*/  UIMAD UR47, UR18, 0x1f, URZ ;  /* 0x0000001f122f78a4 */ /* 0x000fe2000f8e023f */
[----:B------:R-:W-:Y:S01]  /*2820*/  ISETP.GT.U32.AND P0, PT, R13, R9, PT ;  /* 0x000000090d00720c */ /* 0x000fe20003f04070 */
[----:B------:R-:W-:Y:S01]  /*2830*/  IMAD R30, R4, R11, R30 ;  /* 0x0000000b041e7224 */ /* 0x000fe200078e021e */
[----:B------:R-:W-:Y:S01]  /*2840*/  LOP3.LUT R43, R6, 0x16, RZ, 0xfc, !PT ;  /* 0x00000016062b7812 */ /* 0x000fe200078efcff */
[----:B------:R-:W-:Y:S01]  /*2850*/  @!P4 IMAD.IADD R8, R8, 0x1, -R13 ;  /* 0x000000010808c824 */ /* 0x000fe200078e0a0d */
[----:B------:R-:W-:Y:S01]  /*2860*/  ISETP.GE.AND P4, PT, R3, RZ, PT ;  /* 0x000000ff0300720c */ /* 0x000fe20003f86270 */
[----:B------:R-:W-:Y:S01]  /*2870*/  IMAD.HI.U32 R11, R5, R32, RZ ;  /* 0x00000020050b7227 */ /* 0x000fe200078e00ff */
[----:B------:R-:W-:Y:S01]  /*2880*/  ISETP.GT.U32.AND P6, PT, R4, R30, PT ;  /* 0x0000001e0400720c */ /* 0x000fe20003fc4070 */
[----:B------:R-:W-:Y:S01]  /*2890*/  UIMAD UR49, UR18, 0x1e, URZ ;  /* 0x0000001e123178a4 */ /* 0x000fe2000f8e023f */
[C---:B------:R-:W-:Y:S01]  /*28a0*/  LOP3.LUT R45, R6.reuse, 0x14, RZ, 0xfc, !PT ;  /* 0x00000014062d7812 */ /* 0x040fe200078efcff */
[----:B------:R-:W-:Y:S01]  /*28b0*/  IMAD.MOV R15, RZ, RZ, -R10 ;  /* 0x000000ffff0f7224 */ /* 0x000fe200078e0a0a */
[----:B------:R-:W-:Y:S01]  /*28c0*/  LOP3.LUT R10, R6, 0xf6, RZ, 0xfc, !PT ;  /* 0x000000f6060a7812 */ /* 0x000fe200078efcff */
[----:B------:R-:W-:Y:S01]  /*28d0*/  IMAD.MOV R11, RZ, RZ, -R11 ;  /* 0x000000ffff0b7224 */ /* 0x000fe200078e0a0b */
[----:B------:R-:W-:Y:S01]  /*28e0*/  IABS R27, R45 ;  /* 0x0000002d001b7213 */ /* 0x000fe20000000000 */
[----:B------:R-:W-:Y:S01]  /*28f0*/  IMAD R134, R4, R15, R134 ;  /* 0x0000000f04867224 */ /* 0x000fe200078e0286 */
[----:B------:R-:W-:Y:S01]  /*2900*/  IABS R34, R10 ;  /* 0x0000000a00227213 */ /* 0x000fe20000000000 */
[----:B------:R-:W-:Y:S01]  /*2910*/  @!P0 IMAD.IADD R9, R9, 0x1, -R13 ;  /* 0x0000000109098824 */ /* 0x000fe200078e0a0d */
[----:B------:R-:W-:Y:S01]  /*2920*/  ISETP.NE.AND P0, PT, R20, RZ, PT ;  /* 0x000000ff1400720c */ /* 0x000fe20003f05270 */
[----:B------:R-:W-:Y:S01]  /*2930*/  IMAD R32, R4, R11, R32 ;  /* 0x0000000b04207224 */ /* 0x000fe200078e0220 */
[----:B------:R-:W-:Y:S01]  /*2940*/  LOP3.LUT R11, R6, 0xf4, RZ, 0xfc, !PT ;  /* 0x000000f4060b7812 */ /* 0x000fe200078efcff */
[----:B------:R-:W-:Y:S01]  /*2950*/  @!P4 IMAD.MOV R9, RZ, RZ, -R9 ;  /* 0x000000ffff09c224 */ /* 0x000fe200078e0a09 */
[C---:B------:R-:W-:Y:S01]  /*2960*/  ISETP.GT.U32.AND P4, PT, R4.reuse, R134, PT ;  /* 0x000000860400720c */ /* 0x040fe20003f84070 */
[----:B------:R-:W-:Y:S01]  /*2970*/  @!P2 IMAD.MOV R8, RZ, RZ, -R8 ;  /* 0x000000ffff08a224 */ /* 0x000fe200078e0a08 */
[----:B------:R-:W-:Y:S01]  /*2980*/  ISETP.GT.U32.AND P2, PT, R4, R32, PT ;  /* 0x000000200400720c */ /* 0x000fe20003f44070 */
[--C-:B------:R-:W-:Y:S01]  /*2990*/  @!P3 IMAD.IADD R16, R16, 0x1, -R4.reuse ;  /* 0x000000011010b824 */ /* 0x100fe200078e0a04 */
[----:B------:R-:W-:Y:S01]  /*29a0*/  IABS R130, R11 ;  /* 0x0000000b00827213 */ /* 0x000fe20000000000 */
[----:B------:R-:W-:Y:S01]  /*29b0*/  @!P6 IMAD.IADD R30, R30, 0x1, -R4 ;  /* 0x000000011e1ee824 */ /* 0x000fe200078e0a04 */
[----:B------:R-:W-:Y:S01]  /*29c0*/  SEL R23, R25, R8, !P0 ;  /* 0x0000000819177207 */ /* 0x000fe20004000000 */
[----:B------:R-:W-:Y:S01]  /*29d0*/  IMAD.HI.U32 R8, R5, R34, RZ ;  /* 0x0000002205087227 */ /* 0x000fe200078e00ff */
[C---:B------:R-:W-:Y:S01]  /*29e0*/  ISETP.GT.U32.AND P3, PT, R4.reuse, R16, PT ;  /* 0x000000100400720c */ /* 0x040fe20003f64070 */
[----:B------:R-:W-:Y:S01]  /*29f0*/  UIMAD UR51, UR18, 0x1d, URZ ;  /* 0x0000001d123378a4 */ /* 0x000fe2000f8e023f */
[----:B------:R-:W-:Y:S01]  /*2a00*/  ISETP.GT.U32.AND P6, PT, R4, R30, PT ;  /* 0x0000001e0400720c */ /* 0x000fe20003fc4070 */
[----:B------:R-:W-:Y:S01]  /*2a10*/  IMAD.MOV R17, RZ, RZ, -R12 ;  /* 0x000000ffff117224 */ /* 0x000fe200078e0a0c */
[----:B------:R-:W-:Y:S01]  /*2a20*/  SEL R25, R25, R9, !P0 ;  /* 0x0000000919197207 */ /* 0x000fe20004000000 */
[--C-:B------:R-:W-:Y:S01]  /*2a30*/  @!P4 IMAD.IADD R134, R134, 0x1, -R4.reuse ;  /* 0x000000018686c824 */ /* 0x100fe200078e0a04 */
[----:B------:R-:W-:Y:S01]  /*2a40*/  ISETP.GE.AND P0, PT, R6, RZ, PT ;  /* 0x000000ff0600720c */ /* 0x000fe20003f06270 */
[----:B------:R-:W-:Y:S01]  /*2a50*/  @!P2 IMAD.IADD R32, R32, 0x1, -R4 ;  /* 0x000000012020a824 */ /* 0x000fe200078e0a04 */
[----:B------:R-:W-:Y:S01]  /*2a60*/  LOP3.LUT R12, R6, 0xf2, RZ, 0xfc, !PT ;  /* 0x000000f2060c7812 */ /* 0x000fe200078efcff */
[----:B------:R-:W-:Y:S01]  /*2a70*/  IMAD.MOV R9, RZ, RZ, -R8 ;  /* 0x000000ffff097224 */ /* 0x000fe200078e0a08 */
[C---:B------:R-:W-:Y:S01]  /*2a80*/  ISETP.GT.U32.AND P2, PT, R4.reuse, R134, PT ;  /* 0x000000860400720c */ /* 0x040fe20003f44070 */
[C---:B------:R-:W-:Y:S01]  /*2a90*/  IMAD R132, R4.reuse, R17, R132 ;  /* 0x0000001104847224 */ /* 0x040fe200078e0284 */
[----:B------:R-:W-:Y:S01]  /*2aa0*/  IABS R36, R12 ;  /* 0x0000000c00247213 */ /* 0x000fe20000000000 */
[----:B------:R-:W-:Y:S01]  /*2ab0*/  IMAD R34, R4, R9, R34 ;  /* 0x0000000904227224 */ /* 0x000fe200078e0222 */
[----:B------:R-:W-:Y:S01]  /*2ac0*/  ISETP.GE.AND P4, PT, R18, RZ, PT ;  /* 0x000000ff1200720c */ /* 0x000fe20003f86270 */
[--C-:B------:R-:W-:Y:S01]  /*2ad0*/  @!P3 IMAD.IADD R16, R16, 0x1, -R4.reuse ;  /* 0x000000011010b824 */ /* 0x100fe200078e0a04 */
[----:B------:R-:W-:Y:S01]  /*2ae0*/  ISETP.GE.AND P3, PT, R14, RZ, PT ;  /* 0x000000ff0e00720c */ /* 0x000fe20003f66270 */
[----:B------:R-:W-:Y:S01]  /*2af0*/  @!P6 IMAD.IADD R30, R30, 0x1, -R4 ;  /* 0x000000011e1ee824 */ /* 0x000fe200078e0a04 */
[C---:B------:R-:W-:Y:S01]  /*2b00*/  ISETP.GT.U32.AND P6, PT, R4.reuse, R132, PT ;  /* 0x000000840400720c */ /* 0x040fe20003fc4070 */
[----:B------:R-:W-:Y:S01]  /*2b10*/  @!P0 IMAD.MOV R16, RZ, RZ, -R16 ;  /* 0x000000ffff108224 */ /* 0x000fe200078e0a10 */
[----:B------:R-:W-:Y:S01]  /*2b20*/  ISETP.GT.U32.AND P0, PT, R4, R32, PT ;  /* 0x000000200400720c */ /* 0x000fe20003f04070 */
[C---:B------:R-:W-:Y:S01]  /*2b30*/  IMAD.HI.U32 R8, R5.reuse, R130, RZ ;  /* 0x0000008205087227 */ /* 0x040fe200078e00ff */
[C---:B------:R-:W-:Y:S01]  /*2b40*/  LOP3.LUT R13, R6.reuse, 0xec, RZ, 0xfc, !PT ;  /* 0x000000ec060d7812 */ /* 0x040fe200078efcff */
[----:B------:R-:W-:Y:S01]  /*2b50*/  UIMAD UR53, UR18, 0x1c, URZ ;  /* 0x0000001c123578a4 */ /* 0x000fe2000f8e023f */
[----:B------:R-:W-:Y:S01]  /*2b60*/  LOP3.LUT R14, R6, 0xe4, RZ, 0xfc, !PT ;  /* 0x000000e4060e7812 */ /* 0x000fe200078efcff */
[----:B------:R-:W-:Y:S01]  /*2b70*/  @!P2 IMAD.IADD R134, R134, 0x1, -R4 ;  /* 0x000000018686a824 */ /* 0x000fe200078e0a04 */
[----:B------:R-:W-:Y:S01]  /*2b80*/  ISETP.GT.U32.AND P2, PT, R4, R34, PT ;  /* 0x000000220400720c */ /* 0x000fe20003f44070 */
[----:B------:R-:W-:Y:S01]  /*2b90*/  @!P1 IMAD.MOV R30, RZ, RZ, -R30 ;  /* 0x000000ffff1e9224 */ /* 0x000fe200078e0a1e */
[----:B------:R-:W-:Y:S01]  /*2ba0*/  ISETP.GE.AND P1, PT, R10, RZ, PT ;  /* 0x000000ff0a00720c */ /* 0x000fe20003f26270 */
[----:B------:R-:W-:Y:S01]  /*2bb0*/  IMAD.MOV R9, RZ, RZ, -R8 ;  /* 0x000000ffff097224 */ /* 0x000fe200078e0a08 */
[----:B------:R-:W-:Y:S01]  /*2bc0*/  LOP3.LUT R10, R6, 0xf0, RZ, 0xfc, !PT ;  /* 0x000000f0060a7812 */ /* 0x000fe200078efcff */
[--C-:B------:R-:W-:Y:S01]  /*2bd0*/  @!P6 IMAD.IADD R132, R132, 0x1, -R4.reuse ;  /* 0x000000018484e824 */ /* 0x100fe200078e0a04 */
[----:B------:R-:W-:Y:S01]  /*2be0*/  IABS R126, R13 ;  /* 0x0000000d007e7213 */ /* 0x000fe20000000000 */
[----:B------:R-:W-:Y:S01]  /*2bf0*/  IMAD.HI.U32 R8, R5, R36, RZ ;  /* 0x0000002405087227 */ /* 0x000fe200078e00ff */
[----:B------:R-:W-:Y:S01]  /*2c00*/  IABS R128, R10 ;  /* 0x0000000a00807213 */ /* 0x000fe20000000000 */
[----:B------:R-:W-:Y:S01]  /*2c10*/  UIMAD UR55, UR18, 0x1b, URZ ;  /* 0x0000001b123778a4 */ /* 0x000fe2000f8e023f */
[----:B------:R-:W-:Y:S01]  /*2c20*/  ISETP.GT.U32.AND P6, PT, R4, R132, PT ;  /* 0x000000840400720c */ /* 0x000fe20003fc4070 */
[--C-:B------:R-:W-:Y:S01]  /*2c30*/  @!P0 IMAD.IADD R32, R32, 0x1, -R4.reuse ;  /* 0x0000000120208824 */ /* 0x100fe200078e0a04 */
[----:B------:R-:W-:Y:S01]  /*2c40*/  ISETP.GE.AND P0, PT, R11, RZ, PT ;  /* 0x000000ff0b00720c */ /* 0x000fe20003f06270 */
[----:B------:R-:W-:Y:S01]  /*2c50*/  @!P2 IMAD.IADD R34, R34, 0x1, -R4 ;  /* 0x000000012222a824 */ /* 0x000fe200078e0a04 */
[----:B------:R-:W-:Y:S01]  /*2c60*/  IABS R122, R14 ;  /* 0x0000000e007a7213 */ /* 0x000fe20000000000 */
[----:B------:R-:W-:Y:S01]  /*2c70*/  IMAD R130, R4, R9, R130 ;  /* 0x0000000904827224 */ /* 0x000fe200078e0282 */
[C---:B------:R-:W-:Y:S01]  /*2c80*/  LOP3.LUT R15, R6.reuse, 0xe2, RZ, 0xfc, !PT ;  /* 0x000000e2060f7812 */ /* 0x040fe200078efcff */
[----:B------:R-:W-:Y:S01]  /*2c90*/  VIADD R9, R7, 0xee ;  /* 0x000000ee07097836 */ /* 0x000fe20000000000 */
[----:B------:R-:W-:Y:S01]  /*2ca0*/  LOP3.LUT R17, R6, 0xca, RZ, 0xfc, !PT ;  /* 0x000000ca06117812 */ /* 0x000fe200078efcff */
[----:B------:R-:W-:Y:S01]  /*2cb0*/  @!P5 IMAD.MOV R134, RZ, RZ, -R134 ;  /* 0x000000ffff86d224 */ /* 0x000fe200078e0a86 */
[C---:B------:R-:W-:Y:S01]  /*2cc0*/  ISETP.GT.U32.AND P5, PT, R4.reuse, R34, PT ;  /* 0x000000220400720c */ /* 0x040fe20003fa4070 */
[----:B------:R-:W-:Y:S01]  /*2cd0*/  IMAD.MOV R11, RZ, RZ, -R8 ;  /* 0x000000ffff0b7224 */ /* 0x000fe200078e0a08 */
[----:B------:R-:W-:Y:S01]  /*2ce0*/  ISETP.GE.AND P2, PT, R9, RZ, PT ;  /* 0x000000ff0900720c */ /* 0x000fe20003f46270 */
[C---:B------:R-:W-:Y:S01]  /*2cf0*/  IMAD.HI.U32 R8, R5.reuse, R128, RZ ;  /* 0x0000008005087227 */ /* 0x040fe200078e00ff */
[----:B------:R-:W-:Y:S01]  /*2d00*/  IABS R38, R9 ;  /* 0x0000000900267213 */ /* 0x000fe20000000000 */
[----:B------:R-:W-:Y:S01]  /*2d10*/  UIMAD UR57, UR18, 0x1a, URZ ;  /* 0x0000001a123978a4 */ /* 0x000fe2000f8e023f */
[----:B------:R-:W-:Y:S01]  /*2d20*/  IABS R44, R15 ;  /* 0x0000000f002c7213 */ /* 0x000fe20000000000 */
[----:B------:R-:W-:Y:S01]  /*2d30*/  IMAD R36, R4, R11, R36 ;  /* 0x0000000b04247224 */ /* 0x000fe200078e0224 */
[----:B------:R-:W-:Y:S01]  /*2d40*/  LOP3.LUT R18, R6, 0xc8, RZ, 0xfc, !PT ;  /* 0x000000c806127812 */ /* 0x000fe200078efcff */
[----:B------:R-:W-:Y:S01]  /*2d50*/  IMAD.MOV R9, RZ, RZ, -R8 ;  /* 0x000000ffff097224 */ /* 0x000fe200078e0a08 */
[----:B------:R-:W-:Y:S01]  /*2d60*/  IABS R56, R17 ;  /* 0x0000001100387213 */ /* 0x000fe20000000000 */
[----:B------:R-:W-:Y:S01]  /*2d70*/  @!P3 IMAD.MOV R32, RZ, RZ, -R32 ;  /* 0x000000ffff20b224 */ /* 0x000fe200078e0a20 */
[C---:B------:R-:W-:Y:S01]  /*2d80*/  ISETP.GT.U32.AND P3, PT, R4.reuse, R36, PT ;  /* 0x000000240400720c */ /* 0x040fe20003f64070 */
[----:B------:R-:W-:Y:S01]  /*2d90*/  IMAD R128, R4, R9, R128 ;  /* 0x0000000904807224 */ /* 0x000fe200078e0280 */
[----:B------:R-:W-:Y:S01]  /*2da0*/  IABS R108, R18 ;  /* 0x00000012006c7213 */ /* 0x000fe20000000000 */
[--C-:B------:R-:W-:Y:S01]  /*2db0*/  @!P6 IMAD.IADD R132, R132, 0x1, -R4.reuse ;  /* 0x000000018484e824 */ /* 0x100fe200078e0a04 */
[----:B------:R-:W-:Y:S01]  /*2dc0*/  ISETP.GT.U32.AND P6, PT, R4, R130, PT ;  /* 0x000000820400720c */ /* 0x000fe20003fc4070 */
[----:B------:R-:W-:Y:S01]  /*2dd0*/  @!P5 IMAD.IADD R34, R34, 0x1, -R4 ;  /* 0x000000012222d824 */ /* 0x000fe200078e0a04 */
[----:B------:R-:W-:Y:S01]  /*2de0*/  ISETP.GT.U32.AND P5, PT, R4, R128, PT ;  /* 0x000000800400720c */ /* 0x000fe20003fa4070 */
[----:B------:R-:W-:Y:S01]  /*2df0*/  @!P4 IMAD.MOV R132, RZ, RZ, -R132 ;  /* 0x000000ffff84c224 */ /* 0x000fe200078e0a84 */
[----:B------:R-:W-:Y:S01]  /*2e00*/  ISETP.GE.AND P4, PT, R12, RZ, PT ;  /* 0x000000ff0c00720c */ /* 0x000fe20003f86270 */
[----:B------:R-:W-:Y:S01]  /*2e10*/  @!P1 IMAD.MOV R34, RZ, RZ, -R34 ;  /* 0x000000ffff229224 */ /* 0x000fe200078e0a22 */
[----:B------:R-:W-:Y:S01]  /*2e20*/  LOP3.LUT R12, R6, 0xea, RZ, 0xfc, !PT ;  /* 0x000000ea060c7812 */ /* 0x000fe200078efcff */
[----:B------:R-:W-:Y:S01]  /*2e30*/  IMAD.HI.U32 R8, R5, R38, RZ ;  /* 0x0000002605087227 */ /* 0x000fe200078e00ff */
[----:B------:R-:W-:Y:S01]  /*2e40*/  IABS R20, R35 ;  /* 0x0000002300147213 */ /* 0x000fe20000000000 */
[----:B------:R-:W-:Y:S01]  /*2e50*/  UIMAD UR59, UR18, 0x19, URZ ;  /* 0x00000019123b78a4 */ /* 0x000fe2000f8e023f */
[----:B------:R-:W-:Y:S01]  /*2e60*/  IABS R40, R12 ;  /* 0x0000000c00287213 */ /* 0x000fe20000000000 */
[--C-:B------:R-:W-:Y:S01]  /*2e70*/  @!P3 IMAD.IADD R36, R36, 0x1, -R4.reuse ;  /* 0x000000012424b824 */ /* 0x100fe200078e0a04 */
[----:B------:R-:W-:Y:S01]  /*2e80*/  ISETP.GE.AND P3, PT, R13, RZ, PT ;  /* 0x000000ff0d00720c */ /* 0x000fe20003f66270 */
[--C-:B------:R-:W-:Y:S01]  /*2e90*/  @!P6 IMAD.IADD R130, R130, 0x1, -R4.reuse ;  /* 0x000000018282e824 */ /* 0x100fe200078e0a04 */
[----:B------:R-:W-:Y:S01]  /*2ea0*/  LOP3.LUT R13, R6, 0xe6, RZ, 0xfc, !PT ;  /* 0x000000e6060d7812 */ /* 0x000fe200078efcff */
[----:B------:R-:W-:Y:S01]  /*2eb0*/  @!P5 IMAD.IADD R128, R128, 0x1, -R4 ;  /* 0x000000018080d824 */ /* 0x000fe200078e0a04 */
[C---:B------:R-:W-:Y:S01]  /*2ec0*/  ISETP.GT.U32.AND P1, PT, R4.reuse, R36, PT ;  /* 0x000000240400720c */ /* 0x040fe20003f24070 */
[C---:B------:R-:W-:Y:S01]  /*2ed0*/  IMAD.HI.U32 R9, R5.reuse, R126, RZ ;  /* 0x0000007e05097227 */ /* 0x040fe200078e00ff */
[C---:B------:R-:W-:Y:S01]  /*2ee0*/  ISETP.GT.U32.AND P6, PT, R4.reuse, R130, PT ;  /* 0x000000820400720c */ /* 0x040fe20003fc4070 */
[----:B------:R-:W-:Y:S01]  /*2ef0*/  UIMAD UR12, UR18, 0x18, URZ ;  /* 0x00000018120c78a4 */ /* 0x000fe2000f8e023f */
[----:B------:R-:W-:Y:S01]  /*2f00*/  ISETP.GT.U32.AND P5, PT, R4, R128, PT ;  /* 0x000000800400720c */ /* 0x000fe20003fa4070 */
[----:B------:R-:W-:Y:S01]  /*2f10*/  IMAD.MOV R11, RZ, RZ, -R8 ;  /* 0x000000ffff0b7224 */ /* 0x000fe200078e0a08 */
[----:B------:R-:W-:Y:S01]  /*2f20*/  IABS R42, R13 ;  /* 0x0000000d002a7213 */ /* 0x000fe20000000000 */
[----:B------:R-:W-:Y:S01]  /*2f30*/  IMAD.MOV R9, RZ, RZ, -R9 ;  /* 0x000000ffff097224 */ /* 0x000fe200078e0a09 */
[C---:B------:R-:W-:Y:S01]  /*2f40*/  LOP3.LUT R47, R6.reuse, 0x10, RZ, 0xfc, !PT ;  /* 0x00000010062f7812 */ /* 0x040fe200078efcff */
[----:B------:R-:W-:Y:S01]  /*2f50*/  IMAD.HI.U32 R8, R5, R40, RZ ;  /* 0x0000002805087227 */ /* 0x000fe200078e00ff */
[----:B------:R-:W-:Y:S01]  /*2f60*/  LOP3.LUT R49, R6, 0x6, RZ, 0xfc, !PT ;  /* 0x0000000606317812 */ /* 0x000fe200078efcff */
[----:B------:R-:W-:Y:S01]  /*2f70*/  UIMAD UR13, UR18, 0x17, URZ ;  /* 0x00000017120d78a4 */ /* 0x000fe2000f8e023f */
[----:B------:R-:W-:Y:S01]  /*2f80*/  IABS R148, R47 ;  /* 0x0000002f00947213 */ /* 0x000fe20000000000 */
[----:B------:R-:W-:Y:S01]  /*2f90*/  IMAD R126, R4, R9, R126 ;  /* 0x00000009047e7224 */ /* 0x000fe200078e027e */
[----:B------:R-:W-:Y:S01]  /*2fa0*/  IABS R142, R49 ;  /* 0x00000031008e7213 */ /* 0x000fe20000000000 */
[----:B------:R-:W-:Y:S01]  /*2fb0*/  IMAD.MOV R9, RZ, RZ, -R8 ;  /* 0x000000ffff097224 */ /* 0x000fe200078e0a08 */
[----:B------:R-:W-:Y:S01]  /*2fc0*/  LOP3.LUT R51, R6, 0x4, RZ, 0xfc, !PT ;  /* 0x0000000406337812 */ /* 0x000fe200078efcff */
[----:B------:R-:W-:Y:S01]  /*2fd0*/  @!P1 IMAD.IADD R36, R36, 0x1, -R4 ;  /* 0x0000000124249824 */ /* 0x000fe200078e0a04 */
[C---:B------:R-:W-:Y:S01]  /*2fe0*/  ISETP.GT.U32.AND P1, PT, R4.reuse, R126, PT ;  /* 0x0000007e0400720c */ /* 0x040fe20003f24070 */
[----:B------:R-:W-:Y:S01]  /*2ff0*/  IMAD R40, R4, R9, R40 ;  /* 0x0000000904287224 */ /* 0x000fe200078e0228 */
[----:B------:R-:W-:Y:S01]  /*3000*/  IABS R140, R51 ;  /* 0x00000033008c7213 */ /* 0x000fe20000000000 */
[--C-:B------:R-:W-:Y:S01]  /*3010*/  @!P6 IMAD.IADD R130, R130, 0x1, -R4.reuse ;  /* 0x000000018282e824 */ /* 0x100fe200078e0a04 */
[----:B------:R-:W-:Y:S01]  /*3020*/  ISETP.GE.AND P6, PT, R10, RZ, PT ;  /* 0x000000ff0a00720c */ /* 0x000fe20003fc6270 */
[----:B------:R-:W-:Y:S01]  /*3030*/  @!P5 IMAD.IADD R128, R128, 0x1, -R4 ;  /* 0x000000018080d824 */ /* 0x000fe200078e0a04 */
[C---:B------:R-:W-:Y:S01]  /*3040*/  ISETP.GT.U32.AND P5, PT, R4.reuse, R40, PT ;  /* 0x000000280400720c */ /* 0x040fe20003fa4070 */
[----:B------:R-:W-:Y:S01]  /*3050*/  IMAD R38, R4, R11, R38 ;  /* 0x0000000b04267224 */ /* 0x000fe200078e0226 */
[----:B------:R-:W-:Y:S01]  /*3060*/  LOP3.LUT R10, R6, 0xe8, RZ, 0xfc, !PT ;  /* 0x000000e8060a7812 */ /* 0x000fe200078efcff */
[----:B------:R-:W-:Y:S01]  /*3070*/  @!P0 IMAD.MOV R130, RZ, RZ, -R130 ;  /* 0x000000ffff828224 */ /* 0x000fe200078e0a82 */
[----:B------:R-:W-:Y:S01]  /*3080*/  UIMAD UR16, UR18, 0x15, URZ ;  /* 0x00000015121078a4 */ /* 0x000fe2000f8e023f */
[----:B------:R-:W-:Y:S01]  /*3090*/  @!P4 IMAD.MOV R36, RZ, RZ, -R36 ;  /* 0x000000ffff24c224 */ /* 0x000fe200078e0a24 */
[----:B------:R-:W-:Y:S01]  /*30a0*/  IABS R124, R10 ;  /* 0x0000000a007c7213 */ /* 0x000fe20000000000 */
[----:B------:R-:W-:Y:S01]  /*30b0*/  @!P1 IMAD.IADD R126, R126, 0x1, -R4 ;  /* 0x000000017e7e9824 */ /* 0x000fe200078e0a04 */
[----:B------:R-:W-:Y:S01]  /*30c0*/  ISETP.GT.U32.AND P0, PT, R4, R38, PT ;  /* 0x000000260400720c */ /* 0x000fe20003f04070 */
[----:B------:R-:W-:Y:S01]  /*30d0*/  IMAD R23, R23, UR5, RZ ;  /* 0x0000000517177c24 */ /* 0x000fe2000f8e02ff */
[----:B------:R-:W-:Y:S01]  /*30e0*/  UIMAD UR20, UR18, 0x14, URZ ;  /* 0x00000014121478a4 */ /* 0x000fe2000f8e023f */
[----:B------:R-:W-:Y:S01]  /*30f0*/  IMAD.HI.U32 R8, R5, R124, RZ ;  /* 0x0000007c05087227 */ /* 0x000fe200078e00ff */
[----:B------:R-:W-:-:S02]  /*3100*/  UIMAD UR24, UR18, 0x13, URZ ;  /* 0x00000013121878a4 */ /* 0x000fc4000f8e023f */
[----:B------:R-:W-:Y:S01]  /*3110*/  UIMAD UR28, UR18, 0x12, URZ ;  /* 0x00000012121c78a4 */ /* 0x000fe2000f8e023f */
[----:B------:R-:W-:Y:S01]  /*3120*/  @!P5 IMAD.IADD R40, R40, 0x1, -R4 ;  /* 0x000000012828d824 */ /* 0x000fe200078e0a04 */
[C---:B------:R-:W-:Y:S01]  /*3130*/  ISETP.GT.U32.AND P5, PT, R4.reuse, R126, PT ;  /* 0x0000007e0400720c */ /* 0x040fe20003fa4070 */
[----:B------:R-:W-:Y:S01]  /*3140*/  IMAD.MOV R9, RZ, RZ, -R8 ;  /* 0x000000ffff097224 */ /* 0x000fe200078e0a08 */
[----:B------:R-:W-:Y:S01]  /*3150*/  UIMAD UR32, UR18, 0x11, URZ ;  /* 0x00000011122078a4 */ /* 0x000fe2000f8e023f */
[C---:B------:R-:W-:Y:S01]  /*3160*/  IMAD.HI.U32 R8, R5.reuse, R42, RZ ;  /* 0x0000002a05087227 */ /* 0x040fe200078e00ff */
[----:B------:R-:W-:Y:S01]  /*3170*/  ISETP.GT.U32.AND P4, PT, R4, R40, PT ;  /* 0x000000280400720c */ /* 0x000fe20003f84070 */
[----:B------:R-:W-:Y:S02]  /*3180*/  USHF.L.U32 UR36, UR18, 0x4, URZ ;  /* 0x0000000412247899 */ /* 0x000fe4000800063f */
[----:B------:R-:W-:Y:S01]  /*3190*/  @!P0 IMAD.IADD R38, R38, 0x1, -R4 ;  /* 0x0000000126268824 */ /* 0x000fe200078e0a04 */
[----:B------:R-:W-:Y:S01]  /*31a0*/  ISETP.GE.AND P0, PT, R12, RZ, PT ;  /* 0x000000ff0c00720c */ /* 0x000fe20003f06270 */
[----:B------:R-:W-:Y:S01]  /*31b0*/  IMAD R124, R4, R9, R124 ;  /* 0x00000009047c7224 */ /* 0x000fe200078e027c */
[----:B------:R-:W-:Y:S01]  /*31c0*/  LOP3.LUT R12, R6, 0xdc, RZ, 0xfc, !PT ;  /* 0x000000dc060c7812 */ /* 0x000fe200078efcff */
[----:B------:R-:W-:Y:S01]  /*31d0*/  IMAD.MOV R9, RZ, RZ, -R8 ;  /* 0x000000ffff097224 */ /* 0x000fe200078e0a08 */
[----:B------:R-:W-:Y:S01]  /*31e0*/  ISETP.GT.U32.AND P1, PT, R4, R38, PT ;  /* 0x000000260400720c */ /* 0x000fe20003f24070 */
[----:B------:R-:W-:Y:S01]  /*31f0*/  @!P5 IMAD.IADD R126, R126, 0x1, -R4 ;  /* 0x000000017e7ed824 */ /* 0x000fe200078e0a04 */
[----:B------:R-:W-:Y:S01]  /*3200*/  IABS R118, R12 ;  /* 0x0000000c00767213 */ /* 0x000fe20000000000 */
[C---:B------:R-:W-:Y:S01]  /*3210*/  IMAD R42, R4.reuse, R9, R42 ;  /* 0x00000009042a7224 */ /* 0x040fe200078e022a */
[----:B------:R-:W-:Y:S01]  /*3220*/  USHF.R.U32.HI UR40, URZ, 0x4, UR4 ;  /* 0x000000043f287899 */ /* 0x000fe20008011604 */
[----:B------:R-:W-:Y:S01]  /*3230*/  @!P6 IMAD.MOV R128, RZ, RZ, -R128 ;  /* 0x000000ffff80e224 */ /* 0x000fe200078e0a80 */
[C---:B------:R-:W-:Y:S01]  /*3240*/  ISETP.GT.U32.AND P6, PT, R4.reuse, R124, PT ;  /* 0x0000007c0400720c */ /* 0x040fe20003fc4070 */
[----:B------:R-:W-:Y:S01]  /*3250*/  IMAD.HI.U32 R8, R5, R122, RZ ;  /* 0x0000007a05087227 */ /* 0x000fe200078e00ff */
[----:B------:R-:W-:Y:S01]  /*3260*/  ISETP.GT.U32.AND P5, PT, R4, R42, PT ;  /* 0x0000002a0400720c */ /* 0x000fe20003fa4070 */
[----:B------:R-:W-:-:S02]  /*3270*/  USGXT.U32 UR40, UR40, 0xe ;  /* 0x0000000e2828789a */ /* 0x000fc40008000000 */
[----:B------:R-:W-:Y:S02]  /*3280*/  IMAD.MOV R11, RZ, RZ, -R8 ;  /* 0x000000ffff0b7224 */ /* 0x000fe400078e0a08 */
[----:B------:R-:W-:Y:S01]  /*3290*/  @!P1 IMAD.IADD R38, R38, 0x1, -R4 ;  /* 0x0000000126269824 */ /* 0x000fe200078e0a04 */
[----:B------:R-:W-:Y:S01]  /*32a0*/  ISETP.GE.AND P1, PT, R10, RZ, PT ;  /* 0x000000ff0a00720c */ /* 0x000fe20003f26270 */
[----:B------:R-:W-:Y:S01]  /*32b0*/  VIADD R8, R7, 0xde ;  /* 0x000000de07087836 */ /* 0x000fe20000000000 */
[----:B------:R-:W-:Y:S01]  /*32c0*/  LOP3.LUT R10, R6, 0xe0, RZ, 0xfc, !PT ;  /* 0x000000e0060a7812 */ /* 0x000fe200078efcff */
[----:B------:R-:W-:-:S03]  /*32d0*/  IMAD.HI.U32 R9, R5, R44, RZ ;  /* 0x0000002c05097227 */ /* 0x000fc600078e00ff */
[----:B------:R-:W-:Y:S01]  /*32e0*/  IABS R120, R10 ;  /* 0x0000000a00787213 */ /* 0x000fe20000000000 */
[----:B------:R-:W-:Y:S01]  /*32f0*/  @!P5 IMAD.IADD R42, R42, 0x1, -R4 ;  /* 0x000000012a2ad824 */ /* 0x000fe200078e0a04 */
[----:B------:R-:W-:Y:S01]  /*3300*/  IABS R46, R8 ;  /* 0x00000008002e7213 */ /* 0x000fe20000000000 */
[----:B------:R-:W-:Y:S02]  /*3310*/  IMAD R122, R4, R11, R122 ;  /* 0x0000000b047a7224 */ /* 0x000fe400078e027a */
[----:B------:R-:W-:Y:S01]  /*3320*/  @!P6 IMAD.IADD R124, R124, 0x1, -R4 ;  /* 0x000000017c7ce824 */ /* 0x000fe200078e0a04 */
[----:B------:R-:W-:Y:S01]  /*3330*/  ISETP.GE.AND P6, PT, R8, RZ, PT ;  /* 0x000000ff0800720c */ /* 0x000fe20003fc6270 */
[----:B------:R-:W-:Y:S01]  /*3340*/  IMAD.MOV R9, RZ, RZ, -R9 ;  /* 0x000000ffff097224 */ /* 0x000fe200078e0a09 */
[----:B------:R-:W-:Y:S01]  /*3350*/  ISETP.GT.U32.AND P5, PT, R4, R42, PT ;  /* 0x0000002a0400720c */ /* 0x000fe20003fa4070 */
[----:B------:R-:W-:-:S04]  /*3360*/  IMAD.HI.U32 R8, R5, R120, RZ ;  /* 0x0000007805087227 */ /* 0x000fc800078e00ff */
[----:B------:R-:W-:Y:S01]  /*3370*/  @!P3 IMAD.MOV R126, RZ, RZ, -R126 ;  /* 0x000000ffff7eb224 */ /* 0x000fe200078e0a7e */
[C---:B------:R-:W-:Y:S01]  /*3380*/  ISETP.GT.U32.AND P3, PT, R4.reuse, R122, PT ;  /* 0x0000007a0400720c */ /* 0x040fe20003f64070 */
[----:B------:R-:W-:Y:S02]  /*3390*/  IMAD R44, R4, R9, R44 ;  /* 0x00000009042c7224 */ /* 0x000fe400078e022c */
[----:B------:R-:W-:Y:S02]  /*33a0*/  IMAD.MOV R9, RZ, RZ, -R8 ;  /* 0x000000ffff097224 */ /* 0x000fe400078e0a08 */
[----:B------:R-:W-:Y:S01]  /*33b0*/  @!P4 IMAD.IADD R40, R40, 0x1, -R4 ;  /* 0x000000012828c824 */ /* 0x000fe200078e0a04 */
[----:B------:R-:W-:Y:S01]  /*33c0*/  ISETP.GE.AND P4, PT, R13, RZ, PT ;  /* 0x000000ff0d00720c */ /* 0x000fe20003f86270 */
[----:B------:R-:W-:Y:S01]  /*33d0*/  IMAD R120, R4, R9, R120 ;  /* 0x0000000904787224 */ /* 0x000fe200078e0278 */
[----:B------:R-:W-:Y:S01]  /*33e0*/  LOP3.LUT R13, R6, 0xda, RZ, 0xfc, !PT ;  /* 0x000000da060d7812 */ /* 0x000fe200078efcff */
[----:B------:R-:W-:Y:S01]  /*33f0*/  @!P2 IMAD.MOV R38, RZ, RZ, -R38 ;  /* 0x000000ffff26a224 */ /* 0x000fe200078e0a26 */
[----:B------:R-:W-:Y:S01]  /*3400*/  ISETP.GT.U32.AND P2, PT, R4, R124, PT ;  /* 0x0000007c0400720c */ /* 0x000fe20003f44070 */
[----:B------:R-:W-:Y:S01]  /*3410*/  @!P5 IMAD.IADD R42, R42, 0x1, -R4 ;  /* 0x000000012a2ad824 */ /* 0x000fe200078e0a04 */
[C---:B------:R-:W-:Y:S01]  /*3420*/  ISETP.GT.U32.AND P5, PT, R4.reuse, R120, PT ;  /* 0x000000780400720c */ /* 0x040fe20003fa4070 */
[----:B------:R-:W-:Y:S01]  /*3430*/  @!P0 IMAD.MOV R40, RZ, RZ, -R40 ;  /* 0x000000ffff288224 */ /* 0x000fe200078e0a28 */
[----:B------:R-:W-:Y:S01]  /*3440*/  ISETP.GT.U32.AND P0, PT, R4, R44, PT ;  /* 0x0000002c0400720c */ /* 0x000fe20003f04070 */
[----:B------:R-:W-:Y:S01]  /*3450*/  @!P3 IMAD.IADD R122, R122, 0x1, -R4 ;  /* 0x000000017a7ab824 */ /* 0x000fe200078e0a04 */
[----:B------:R-:W-:Y:S01]  /*3460*/  IABS R48, R13 ;  /* 0x0000000d00307213 */ /* 0x000fe20000000000 */
[----:B------:R-:W-:-:S03]  /*3470*/  IMAD.HI.U32 R8, R5, R46, RZ ;  /* 0x0000002e05087227 */ /* 0x000fc600078e00ff */
[----:B------:R-:W-:Y:S01]  /*3480*/  ISETP.GT.U32.AND P3, PT, R4, R122, PT ;  /* 0x0000007a0400720c */ /* 0x000fe20003f64070 */
[----:B------:R-:W-:Y:S02]  /*3490*/  IMAD.MOV R11, RZ, RZ, -R8 ;  /* 0x000000ffff0b7224 */ /* 0x000fe400078e0a08 */
[--C-:B------:R-:W-:Y:S01]  /*34a0*/  @!P2 IMAD.IADD R124, R124, 0x1, -R4.reuse ;  /* 0x000000017c7ca824 */ /* 0x100fe200078e0a04 */
[----:B------:R-:W-:Y:S01]  /*34b0*/  ISETP.GE.AND P2, PT, R14, RZ, PT ;  /* 0x000000ff0e00720c */ /* 0x000fe20003f46270 */
[--C-:B------:R-:W-:Y:S01]  /*34c0*/  @!P5 IMAD.IADD R120, R120, 0x1, -R4.reuse ;  /* 0x000000017878d824 */ /* 0x100fe200078e0a04 */
[----:B------:R-:W-:Y:S01]  /*34d0*/  LOP3.LUT R14, R6, 0xd0, RZ, 0xfc, !PT ;  /* 0x000000d0060e7812 */ /* 0x000fe200078efcff */
[----:B------:R-:W-:Y:S01]  /*34e0*/  @!P0 IMAD.IADD R44, R44, 0x1, -R4 ;  /* 0x000000012c2c8824 */ /* 0x000fe200078e0a04 */
[----:B------:R-:W-:Y:S01]  /*34f0*/  ISETP.GE.AND P0, PT, R15, RZ, PT ;  /* 0x000000ff0f00720c */ /* 0x000fe20003f06270 */
[C---:B------:R-:W-:Y:S01]  /*3500*/  IMAD R46, R4.reuse, R11, R46 ;  /* 0x0000000b042e7224 */ /* 0x040fe200078e022e */
[----:B------:R-:W-:Y:S01]  /*3510*/  IABS R112, R14 ;  /* 0x0000000e00707213 */ /* 0x000fe20000000000 */
[----:B------:R-:W-:Y:S01]  /*3520*/  @!P1 IMAD.MOV R124, RZ, RZ, -R124 ;  /* 0x000000ffff7c9224 */ /* 0x000fe200078e0a7c */
[C---:B------:R-:W-:Y:S01]  /*3530*/  ISETP.GT.U32.AND P1, PT, R4.reuse, R120, PT ;  /* 0x000000780400720c */ /* 0x040fe20003f24070 */
[----:B------:R-:W-:Y:S01]  /*3540*/  IMAD.HI.U32 R9, R5, R118, RZ ;  /* 0x0000007605097227 */ /* 0x000fe200078e00ff */
[----:B------:R-:W-:-:S02]  /*3550*/  ISETP.GT.U32.AND P5, PT, R4, R44, PT ;  /* 0x0000002c0400720c */ /* 0x000fc40003fa4070 */
[----:B------:R-:W-:Y:S01]  /*3560*/  LOP3.LUT R15, R6, 0xcc, RZ, 0xfc, !PT ;  /* 0x000000cc060f7812 */ /* 0x000fe200078efcff */
[----:B------:R-:W-:Y:S01]  /*3570*/  @!P3 IMAD.IADD R122, R122, 0x1, -R4 ;  /* 0x000000017a7ab824 */ /* 0x000fe200078e0a04 */
[----:B------:R-:W-:Y:S01]  /*3580*/  ISETP.GT.U32.AND P3, PT, R4, R46, PT ;  /* 0x0000002e0400720c */ /* 0x000fe20003f64070 */
[----:B------:R-:W-:Y:S01]  /*3590*/  @!P4 IMAD.MOV R42, RZ, RZ, -R42 ;  /* 0x000000ffff2ac224 */ /* 0x000fe200078e0a2a */
[----:B------:R-:W-:Y:S01]  /*35a0*/  ISETP.GE.AND P4, PT, R10, RZ, PT ;  /* 0x000000ff0a00720c */ /* 0x000fe20003f86270 */
[----:B------:R-:W-:Y:S01]  /*35b0*/  IMAD.MOV R9, RZ, RZ, -R9 ;  /* 0x000000ffff097224 */ /* 0x000fe200078e0a09 */
[----:B------:R-:W-:Y:S01]  /*35c0*/  LOP3.LUT R10, R6, 0xd4, RZ, 0xfc, !PT ;  /* 0x000000d4060a7812 */ /* 0x000fe200078efcff */
[----:B------:R-:W-:Y:S01]  /*35d0*/  IMAD.HI.U32 R8, R5, R48, RZ ;  /* 0x0000003005087227 */ /* 0x000fe200078e00ff */
[----:B------:R-:W-:Y:S02]  /*35e0*/  IABS R110, R15 ;  /* 0x0000000f006e7213 */ /* 0x000fe40000000000 */
[----:B------:R-:W-:Y:S01]  /*35f0*/  IABS R114, R10 ;  /* 0x0000000a00727213 */ /* 0x000fe20000000000 */
[----:B------:R-:W-:-:S02]  /*3600*/  IMAD R118, R4, R9, R118 ;  /* 0x0000000904767224 */ /* 0x000fc400078e0276 */
[----:B------:R-:W-:Y:S01]  /*3610*/  IMAD.MOV R9, RZ, RZ, -R8 ;  /* 0x000000ffff097224 */ /* 0x000fe200078e0a08 */
[----:B------:R-:W-:Y:S01]  /*3620*/  LOP3.LUT R8, R6, 0xd8, RZ, 0xfc, !PT ;  /* 0x000000d806087812 */ /* 0x000fe200078efcff */
[----:B------:R-:W-:Y:S01]  /*3630*/  @!P1 IMAD.IADD R120, R120, 0x1, -R4 ;  /* 0x0000000178789824 */ /* 0x000fe200078e0a04 */
[----:B------:R-:W-:Y:S01]  /*3640*/  ISETP.GE.AND P1, PT, R13, RZ, PT ;  /* 0x000000ff0d00720c */ /* 0x000fe20003f26270 */
[----:B------:R-:W-:Y:S01]  /*3650*/  IMAD R48, R4, R9, R48 ;  /* 0x0000000904307224 */ /* 0x000fe200078e0230 */
[----:B------:R-:W-:Y:S01]  /*3660*/  IABS R116, R8 ;  /* 0x0000000800747213 */ /* 0x000fe20000000000 */
[--C-:B------:R-:W-:Y:S01]  /*3670*/  @!P5 IMAD.IADD R44, R44, 0x1, -R4.reuse ;  /* 0x000000012c2cd824 */ /* 0x100fe200078e0a04 */
[----:B------:R-:W-:Y:S01]  /*3680*/  LOP3.LUT R9, R6, 0xd6, RZ, 0xfc, !PT ;  /* 0x000000d606097812 */ /* 0x000fe200078efcff */
[----:B------:R-:W-:Y:S01]  /*3690*/  @!P3 IMAD.IADD R46, R46, 0x1, -R4 ;  /* 0x000000012e2eb824 */ /* 0x000fe200078e0a04 */
[----:B------:R-:W-:Y:S01]  /*36a0*/  ISETP.GE.AND P3, PT, R8, RZ, PT ;  /* 0x000000ff0800720c */ /* 0x000fe20003f66270 */
[----:B------:R-:W-:Y:S01]  /*36b0*/  @!P4 IMAD.MOV R120, RZ, RZ, -R120 ;  /* 0x000000ffff78c224 */ /* 0x000fe200078e0a78 */
[C---:B------:R-:W-:Y:S01]  /*36c0*/  ISETP.GT.U32.AND P4, PT, R4.reuse, R48, PT ;  /* 0x000000300400720c */ /* 0x040fe20003f84070 */
[----:B------:R-:W-:Y:S01]  /*36d0*/  @!P0 IMAD.MOV R44, RZ, RZ, -R44 ;  /* 0x000000ffff2c8224 */ /* 0x000fe200078e0a2c */
[----:B------:R-:W-:Y:S01]  /*36e0*/  ISETP.GT.U32.AND P0, PT, R4, R46, PT ;  /* 0x0000002e0400720c */ /* 0x000fe20003f04070 */
[----:B------:R-:W-:Y:S01]  /*36f0*/  IMAD.HI.U32 R8, R5, R116, RZ ;  /* 0x0000007405087227 */ /* 0x000fe200078e00ff */
[----:B------:R-:W-:-:S02]  /*3700*/  IABS R50, R9 ;  /* 0x0000000900327213 */ /* 0x000fc40000000000 */
[----:B------:R-:W-:Y:S01]  /*3710*/  ISETP.GE.AND P5, PT, R12, RZ, PT ;  /* 0x000000ff0c00720c */ /* 0x000fe20003fa6270 */
[----:B------:R-:W-:Y:S01]  /*3720*/  @!P2 IMAD.MOV R122, RZ, RZ, -R122 ;  /* 0x000000ffff7aa224 */ /* 0x000fe200078e0a7a */
[----:B------:R-:W-:Y:S01]  /*3730*/  ISETP.GT.U32.AND P2, PT, R4, R118, PT ;  /* 0x000000760400720c */ /* 0x000fe20003f44070 */
[----:B------:R-:W-:Y:S01]  /*3740*/  IMAD.MOV R11, RZ, RZ, -R8 ;  /* 0x000000ffff0b7224 */ /* 0x000fe200078e0a08 */
[----:B------:R-:W-:Y:S01]  /*3750*/  LOP3.LUT R12, R6, 0xd2, RZ, 0xfc, !PT ;  /* 0x000000d2060c7812 */ /* 0x000fe200078efcff */
[----:B------:R-:W-:-:S03]  /*3760*/  IMAD.HI.U32 R8, R5, R114, RZ ;  /* 0x0000007205087227 */ /* 0x000fc600078e00ff */
[----:B------:R-:W-:Y:S01]  /*3770*/  IABS R52, R12 ;  /* 0x0000000c00347213 */ /* 0x000fe20000000000 */
[--C-:B------:R-:W-:Y:S02]  /*3780*/  @!P4 IMAD.IADD R48, R48, 0x1, -R4.reuse ;  /* 0x000000013030c824 */ /* 0x100fe400078e0a04 */
[----:B------:R-:W-:Y:S01]  /*3790*/  @!P0 IMAD.IADD R46, R46, 0x1, -R4 ;  /* 0x000000012e2e8824 */ /* 0x000fe200078e0a04 */
[----:B------:R-:W-:Y:S01]  /*37a0*/  ISETP.GE.AND P0, PT, R9, RZ, PT ;  /* 0x000000ff0900720c */ /* 0x000fe20003f06270 */
[C---:B------:R-:W-:Y:S01]  /*37b0*/  IMAD R116, R4.reuse, R11, R116 ;  /* 0x0000000b04747224 */ /* 0x040fe200078e0274 */
[----:B------:R-:W-:Y:S01]  /*37c0*/  ISETP.GT.U32.AND P4, PT, R4, R48, PT ;  /* 0x000000300400720c */ /* 0x000fe20003f84070 */
[----:B------:R-:W-:-:S04]  /*37d0*/  IMAD.HI.U32 R9, R5, R50, RZ ;  /* 0x0000003205097227 */ /* 0x000fc800078e00ff */
[----:B------:R-:W-:Y:S01]  /*37e0*/  @!P6 IMAD.MOV R46, RZ, RZ, -R46 ;  /* 0x000000ffff2ee224 */ /* 0x000fe200078e0a2e */
[----:B------:R-:W-:Y:S01]  /*37f0*/  ISETP.GT.U32.AND P6, PT, R4, R116, PT ;  /* 0x000000740400720c */ /* 0x000fe20003fc4070 */
[----:B------:R-:W-:Y:S02]  /*3800*/  IMAD.MOV R9, RZ, RZ, -R9 ;  /* 0x000000ffff097224 */ /* 0x000fe400078e0a09 */
[----:B------:R-:W-:Y:S02]  /*3810*/  @!P2 IMAD.IADD R118, R118, 0x1, -R4 ;  /* 0x000000017676a824 */ /* 0x000fe400078e0a04 */
[C---:B------:R-:W-:Y:S02]  /*3820*/  IMAD R50, R4.reuse, R9, R50 ;  /* 0x0000000904327224 */ /* 0x040fe400078e0232 */
[----:B------:R-:W-:Y:S01]  /*3830*/  IMAD.MOV R11, RZ, RZ, -R8 ;  /* 0x000000ffff0b7224 */ /* 0x000fe200078e0a08 */
[----:B------:R-:W-:Y:S01]  /*3840*/  ISETP.GT.U32.AND P2, PT, R4, R118, PT ;  /* 0x000000760400720c */ /* 0x000fe20003f44070 */
[----:B------:R-:W-:Y:S01]  /*3850*/  @!P4 IMAD.IADD R48, R48, 0x1, -R4 ;  /* 0x000000013030c824 */ /* 0x000fe200078e0a04 */
[C---:B------:R-:W-:Y:S01]  /*3860*/  ISETP.GT.U32.AND P4, PT, R4.reuse, R50, PT ;  /* 0x000000320400720c */ /* 0x040fe20003f84070 */
[----:B------:R-:W-:-:S02]  /*3870*/  IMAD R114, R4, R11, R114 ;  /* 0x0000000b04727224 */ /* 0x000fc400078e0272 */
[----:B------:R-:W-:Y:S02]  /*3880*/  @!P6 IMAD.IADD R116, R116, 0x1, -R4 ;  /* 0x000000017474e824 */ /* 0x000fe400078e0a04 */
[----:B------:R-:W-:Y:S01]  /*3890*/  IMAD.HI.U32 R9, R5, R52, RZ ;  /* 0x0000003405097227 */ /* 0x000fe200078e00ff */
[----:B------:R-:W-:-:S03]  /*38a0*/  ISETP.GT.U32.AND P6, PT, R4, R114, PT ;  /* 0x000000720400720c */ /* 0x000fc60003fc4070 */
[----:B------:R-:W-:Y:S02]  /*38b0*/  @!P1 IMAD.MOV R48, RZ, RZ, -R48 ;  /* 0x000000ffff309224 */ /* 0x000fe400078e0a30 */
[--C-:B------:R-:W-:Y:S01]  /*38c0*/  @!P2 IMAD.IADD R118, R118, 0x1, -R4.reuse ;  /* 0x000000017676a824 */ /* 0x100fe200078e0a04 */
[----:B------:R-:W-:Y:S01]  /*38d0*/  ISETP.GE.AND P2, PT, R10, RZ, PT ;  /* 0x000000ff0a00720c */ /* 0x000fe20003f46270 */
[----:B------:R-:W-:Y:S02]  /*38e0*/  VIADD R10, R7, 0xce ;  /* 0x000000ce070a7836 */ /* 0x000fe40000000000 */
[--C-:B------:R-:W-:Y:S01]  /*38f0*/  @!P4 IMAD.IADD R50, R50, 0x1, -R4.reuse ;  /* 0x000000013232c824 */ /* 0x100fe200078e0a04 */
[----:B------:R-:W-:Y:S01]  /*3900*/  ISETP.GT.U32.AND P4, PT, R4, R116, PT ;  /* 0x000000740400720c */ /* 0x000fe20003f84070 */
[----:B------:R-:W-:Y:S01]  /*3910*/  IMAD.MOV R9, RZ, RZ, -R9 ;  /* 0x000000ffff097224 */ /* 0x000fe200078e0a09 */
[----:B------:R-:W-:Y:S01]  /*3920*/  IABS R54, R10 ;  /* 0x0000000a00367213 */ /* 0x000fe20000000000 */
[----:B------:R-:W-:Y:S01]  /*3930*/  @!P6 IMAD.IADD R114, R114, 0x1, -R4 ;  /* 0x000000017272e824 */ /* 0x000fe200078e0a04 */
[----:B------:R-:W-:Y:S01]  /*3940*/  ISETP.GT.U32.AND P1, PT, R4, R50, PT ;  /* 0x000000320400720c */ /* 0x000fe20003f24070 */
[----:B------:R-:W-:-:S03]  /*3950*/  IMAD.HI.U32 R8, R5, R112, RZ ;  /* 0x0000007005087227 */ /* 0x000fc600078e00ff */
[C---:B------:R-:W-:Y:S01]  /*3960*/  ISETP.GT.U32.AND P6, PT, R4.reuse, R114, PT ;  /* 0x000000720400720c */ /* 0x040fe20003fc4070 */
[----:B------:R-:W-:Y:S02]  /*3970*/  IMAD R52, R4, R9, R52 ;  /* 0x0000000904347224 */ /* 0x000fe400078e0234 */
[----:B------:R-:W-:-:S04]  /*3980*/  IMAD.HI.U32 R9, R5, R54, RZ ;  /* 0x0000003605097227 */ /* 0x000fc800078e00ff */
[----:B------:R-:W-:Y:S02]  /*3990*/  IMAD.MOV R11, RZ, RZ, -R8 ;  /* 0x000000ffff0b7224 */ /* 0x000fe400078e0a08 */
[----:B------:R-:W-:Y:S02]  /*39a0*/  IMAD.MOV R9, RZ, RZ, -R9 ;  /* 0x000000ffff097224 */ /* 0x000fe400078e0a09 */
[C---:B------:R-:W-:Y:S02]  /*39b0*/  IMAD R112, R4.reuse, R11, R112 ;  /* 0x0000000b04707224 */ /* 0x040fe400078e0270 */
[----:B------:R-:W-:Y:S02]  /*39c0*/  IMAD R54, R4, R9, R54 ;  /* 0x0000000904367224 */ /* 0x000fe400078e0236 */
[--C-:B------:R-:W-:Y:S01]  /*39d0*/  @!P1 IMAD.IADD R50, R50, 0x1, -R4.reuse ;  /* 0x0000000132329824 */ /* 0x100fe200078e0a04 */
[----:B------:R-:W-:Y:S01]  /*39e0*/  ISETP.GT.U32.AND P1, PT, R4, R112, PT ;  /* 0x000000700400720c */ /* 0x000fe20003f24070 */
[----:B------:R-:W-:Y:S01]  /*39f0*/  @!P6 IMAD.IADD R114, R114, 0x1, -R4 ;  /* 0x000000017272e824 */ /* 0x000fe200078e0a04 */
[----:B------:R-:W-:Y:S01]  /*3a00*/  ISETP.GT.U32.AND P6, PT, R4, R54, PT ;  /* 0x000000360400720c */ /* 0x000fe20003fc4070 */
[----:B------:R-:W-:-:S04]  /*3a10*/  IMAD.HI.U32 R9, R5, R56, RZ ;  /* 0x0000003805097227 */ /* 0x000fc800078e00ff */
[----:B------:R-:W-:Y:S01]  /*3a20*/  @!P5 IMAD.MOV R118, RZ, RZ, -R118 ;  /* 0x000000ffff76d224 */ /* 0x000fe200078e0a76 */
[----:B------:R-:W-:Y:S01]  /*3a30*/  ISETP.GE.AND P5, PT, R10, RZ, PT ;  /* 0x000000ff0a00720c */ /* 0x000fe20003fa6270 */
[----:B------:R-:W-:-:S04]  /*3a40*/  IMAD.HI.U32 R10, R5, R108, RZ ;  /* 0x0000006c050a7227 */ /* 0x000fc800078e00ff */
[--C-:B------:R-:W-:Y:S02]  /*3a50*/  @!P1 IMAD.IADD R112, R112, 0x1, -R4.reuse ;  /* 0x0000000170709824 */ /* 0x100fe400078e0a04 */
[--C-:B------:R-:W-:Y:S02]  /*3a60*/  @!P6 IMAD.IADD R54, R54, 0x1, -R4.reuse ;  /* 0x000000013636e824 */ /* 0x100fe400078e0a04 */
[----:B------:R-:W-:Y:S01]  /*3a70*/  IMAD.MOV R9, RZ, RZ, -R9 ;  /* 0x000000ffff097224 */ /* 0x000fe200078e0a09 */
[----:B------:R-:W-:Y:S01]  /*3a80*/  ISETP.GT.U32.AND P6, PT, R4, R112, PT ;  /* 0x000000700400720c */ /* 0x000fe20003fc4070 */
[----:B------:R-:W-:Y:S01]  /*3a90*/  @!P4 IMAD.IADD R116, R116, 0x1, -R4 ;  /* 0x000000017474c824 */ /* 0x000fe200078e0a04 */
[----:B------:R-:W-:Y:S01]  /*3aa0*/  ISETP.GT.U32.AND P4, PT, R4, R52, PT ;  /* 0x000000340400720c */ /* 0x000fe20003f84070 */
[----:B------:R-:W-:Y:S01]  /*3ab0*/  IMAD.MOV R13, RZ, RZ, -R10 ;  /* 0x000000ffff0d7224 */ /* 0x000fe200078e0a0a */
[----:B------:R-:W-:Y:S01]  /*3ac0*/  LOP3.LUT R10, R6, 0xc6, RZ, 0xfc, !PT ;  /* 0x000000c6060a7812 */ /* 0x000fe200078efcff */
[----:B------:R-:W-:-:S02]  /*3ad0*/  IMAD R56, R4, R9, R56 ;  /* 0x0000000904387224 */ /* 0x000fc400078e0238 */
[C---:B------:R-:W-:Y:S01]  /*3ae0*/  IMAD R108, R4.reuse, R13, R108 ;  /* 0x0000000d046c7224 */ /* 0x040fe200078e026c */
[----:B------:R-:W-:Y:S01]  /*3af0*/  IABS R58, R10 ;  /* 0x0000000a003a7213 */ /* 0x000fe20000000000 */
[----:B------:R-:W-:Y:S01]  /*3b00*/  @!P2 IMAD.MOV R114, RZ, RZ, -R114 ;  /* 0x000000ffff72a224 */ /* 0x000fe200078e0a72 */
[----:B------:R-:W-:Y:S01]  /*3b10*/  ISETP.GT.U32.AND P2, PT, R4, R56, PT ;  /* 0x000000380400720c */ /* 0x000fe20003f44070 */
[----:B------:R-:W-:Y:S01]  /*3b20*/  IMAD.HI.U32 R8, R5, R110, RZ ;  /* 0x0000006e05087227 */ /* 0x000fe200078e00ff */
[----:B------:R-:W-:-:S03]  /*3b30*/  LOP3.LUT R13, R6, 0xc0, RZ, 0xfc, !PT ;  /* 0x000000c0060d7812 */ /* 0x000fc600078efcff */
[--C-:B------:R-:W-:Y:S01]  /*3b40*/  @!P6 IMAD.IADD R112, R112, 0x1, -R4.reuse ;  /* 0x000000017070e824 */ /* 0x100fe200078e0a04 */
[----:B------:R-:W-:Y:S01]  /*3b50*/  ISETP.GT.U32.AND P6, PT, R4, R108, PT ;  /* 0x0000006c0400720c */ /* 0x000fe20003fc4070 */
[----:B------:R-:W-:Y:S01]  /*3b60*/  @!P4 IMAD.IADD R52, R52, 0x1, -R4 ;  /* 0x000000013434c824 */ /* 0x000fe200078e0a04 */
[----:B------:R-:W-:Y:S01]  /*3b70*/  ISETP.GE.AND P4, PT, R12, RZ, PT ;  /* 0x000000ff0c00720c */ /* 0x000fe20003f86270 */
[----:B------:R-:W-:Y:S01]  /*3b80*/  IMAD.MOV R11, RZ, RZ, -R8 ;  /* 0x000000ffff0b7224 */ /* 0x000fe200078e0a08 */
[----:B------:R-:W-:Y:S01]  /*3b90*/  LOP3.LUT R12, R6, 0xc4, RZ, 0xfc, !PT ;  /* 0x000000c4060c7812 */ /* 0x000fe200078efcff */
[----:B------:R-:W-:Y:S01]  /*3ba0*/  @!P3 IMAD.MOV R116, RZ, RZ, -R116 ;  /* 0x000000ffff74b224 */ /* 0x000fe200078e0a74 */
[----:B------:R-:W-:Y:S01]  /*3bb0*/  ISETP.GT.U32.AND P1, PT, R4, R52, PT ;  /* 0x000000340400720c */ /* 0x000fe20003f24070 */
[----:B------:R-:W-:Y:S01]  /*3bc0*/  @!P2 IMAD.IADD R56, R56, 0x1, -R4 ;  /* 0x000000013838a824 */ /* 0x000fe200078e0a04 */
[----:B------:R-:W-:Y:S01]  /*3bd0*/  IABS R106, R12 ;  /* 0x0000000c006a7213 */ /* 0x000fe20000000000 */
[C---:B------:R-:W-:Y:S01]  /*3be0*/  IMAD R110, R4.reuse, R11, R110 ;  /* 0x0000000b046e7224 */ /* 0x040fe200078e026e */
[----:B------:R-:W-:Y:S01]  /*3bf0*/  ISETP.GT.U32.AND P3, PT, R4, R54, PT ;  /* 0x000000360400720c */ /* 0x000fe20003f64070 */
[----:B------:R-:W-:Y:S01]  /*3c00*/  @!P0 IMAD.MOV R50, RZ, RZ, -R50 ;  /* 0x000000ffff328224 */ /* 0x000fe200078e0a32 */
[----:B------:R-:W-:Y:S01]  /*3c10*/  IABS R104, R13 ;  /* 0x0000000d00687213 */ /* 0x000fe20000000000 */
[----:B------:R-:W-:Y:S01]  /*3c20*/  @!P6 IMAD.IADD R108, R108, 0x1, -R4 ;  /* 0x000000016c6ce824 */ /* 0x000fe200078e0a04 */
[C---:B------:R-:W-:Y:S01]  /*3c30*/  ISETP.GT.U32.AND P6, PT, R4.reuse, R56, PT ;  /* 0x000000380400720c */ /* 0x040fe20003fc4070 */
[----:B------:R-:W-:Y:S01]  /*3c40*/  IMAD.HI.U32 R9, R5, R106, RZ ;  /* 0x0000006a05097227 */ /* 0x000fe200078e00ff */
[----:B------:R-:W-:-:S02]  /*3c50*/  ISETP.GT.U32.AND P0, PT, R4, R110, PT ;  /* 0x0000006e0400720c */ /* 0x000fc40003f04070 */
[----:B------:R-:W-:Y:S01]  /*3c60*/  ISETP.GE.AND P2, PT, R18, RZ, PT ;  /* 0x000000ff1200720c */ /* 0x000fe20003f46270 */
[----:B------:R-:W-:Y:S02]  /*3c70*/  IMAD.MOV R9, RZ, RZ, -R9 ;  /* 0x000000ffff097224 */ /* 0x000fe400078e0a09 */
[----:B------:R-:W-:-:S04]  /*3c80*/  IMAD.HI.U32 R8, R5, R58, RZ ;  /* 0x0000003a05087227 */ /* 0x000fc800078e00ff */
[----:B------:R-:W-:Y:S02]  /*3c90*/  IMAD R106, R4, R9, R106 ;  /* 0x00000009046a7224 */ /* 0x000fe400078e026a */
[----:B------:R-:W-:Y:S02]  /*3ca0*/  @!P6 IMAD.IADD R56, R56, 0x1, -R4 ;  /* 0x000000013838e824 */ /* 0x000fe400078e0a04 */
[----:B------:R-:W-:Y:S01]  /*3cb0*/  IMAD.MOV R11, RZ, RZ, -R8 ;  /* 0x000000ffff0b7224 */ /* 0x000fe200078e0a08 */
[----:B------:R-:W-:Y:S01]  /*3cc0*/  ISETP.GT.U32.AND P6, PT, R4, R106, PT ;  /* 0x0000006a0400720c */ /* 0x000fe20003fc4070 */
[--C-:B------:R-:W-:Y:S01]  /*3cd0*/  @!P1 IMAD.IADD R52, R52, 0x1, -R4.reuse ;  /* 0x0000000134349824 */ /* 0x100fe200078e0a04 */
[----:B------:R-:W-:Y:S01]  /*3ce0*/  ISETP.GE.AND P1, PT, R14, RZ, PT ;  /* 0x000000ff0e00720c */ /* 0x000fe20003f26270 */
[--C-:B------:R-:W-:Y:S01]  /*3cf0*/  @!P3 IMAD.IADD R54, R54, 0x1, -R4.reuse ;  /* 0x000000013636b824 */ /* 0x100fe200078e0a04 */
[----:B------:R-:W-:Y:S01]  /*3d00*/  ISETP.GE.AND P3, PT, R15, RZ, PT ;  /* 0x000000ff0f00720c */ /* 0x000fe20003f66270 */
[----:B------:R-:W-:Y:S01]  /*3d10*/  @!P0 IMAD.IADD R110, R110, 0x1, -R4 ;  /* 0x000000016e6e8824 */ /* 0x000fe200078e0a04 */
[----:B------:R-:W-:Y:S01]  /*3d20*/  ISETP.GE.AND P0, PT, R17, RZ, PT ;  /* 0x000000ff1100720c */ /* 0x000fe20003f06270 */
[----:B------:R-:W-:Y:S01]  /*3d30*/  IMAD R58, R4, R11, R58 ;  /* 0x0000000b043a7224 */ /* 0x000fe200078e023a */
[----:B------:R-:W-:Y:S01]  /*3d40*/  LOP3.LUT R11, R6, 0xc2, RZ, 0xfc, !PT ;  /* 0x000000c2060b7812 */ /* 0x000fe200078efcff */
[----:B------:R-:W-:Y:S01]  /*3d50*/  @!P4 IMAD.MOV R52, RZ, RZ, -R52 ;  /* 0x000000ffff34c224 */ /* 0x000fe200078e0a34 */
[----:B------:R-:W-:Y:S01]  /*3d60*/  ISETP.GT.U32.AND P4, PT, R4, R110, PT ;  /* 0x0000006e0400720c */ /* 0x000fe20003f84070 */
[----:B------:R-:W-:Y:S01]  /*3d70*/  @!P5 IMAD.MOV R54, RZ, RZ, -R54 ;  /* 0x000000ffff36d224 */ /* 0x000fe200078e0a36 */
[----:B------:R-:W-:Y:S01]  /*3d80*/  IABS R60, R11 ;  /* 0x0000000b003c7213 */ /* 0x000fe20000000000 */
[----:B------:R-:W-:Y:S01]  /*3d90*/  @!P6 IMAD.IADD R106, R106, 0x1, -R4 ;  /* 0x000000016a6ae824 */ /* 0x000fe200078e0a04 */
[C---:B------:R-:W-:Y:S01]  /*3da0*/  ISETP.GT.U32.AND P5, PT, R4.reuse, R58, PT ;  /* 0x0000003a0400720c */ /* 0x040fe20003fa4070 */
[----:B------:R-:W-:Y:S01]  /*3db0*/  @!P1 IMAD.MOV R112, RZ, RZ, -R112 ;  /* 0x000000ffff709224 */ /* 0x000fe200078e0a70 */
[C---:B------:R-:W-:Y:S01]  /*3dc0*/  ISETP.GT.U32.AND P1, PT, R4.reuse, R108, PT ;  /* 0x0000006c0400720c */ /* 0x040fe20003f24070 */
[----:B------:R-:W-:Y:S01]  /*3dd0*/  IMAD.HI.U32 R8, R5, R60, RZ ;  /* 0x0000003c05087227 */ /* 0x000fe200078e00ff */
[----:B------:R-:W-:-:S02]  /*3de0*/  ISETP.GT.U32.AND P6, PT, R4, R106, PT ;  /* 0x0000006a0400720c */ /* 0x000fc40003fc4070 */
[C---:B------:R-:W-:Y:S01]  /*3df0*/  LOP3.LUT R14, R6.reuse, 0xb2, RZ, 0xfc, !PT ;  /* 0x000000b2060e7812 */ /* 0x040fe200078efcff */
[----:B------:R-:W-:Y:S01]  /*3e00*/  IMAD.MOV R9, RZ, RZ, -R8 ;  /* 0x000000ffff097224 */ /* 0x000fe200078e0a08 */
[----:B------:R-:W-:Y:S01]  /*3e10*/  LOP3.LUT R15, R6, 0xb0, RZ, 0xfc, !PT ;  /* 0x000000b0060f7812 */ /* 0x000fe200078efcff */
[----:B------:R-:W-:Y:S01]  /*3e20*/  IMAD.HI.U32 R8, R5, R104, RZ ;  /* 0x0000006805087227 */ /* 0x000fe200078e00ff */
[----:B------:R-:W-:Y:S02]  /*3e30*/  IABS R68, R14 ;  /* 0x0000000e00447213 */ /* 0x000fe40000000000 */
[----:B------:R-:W-:Y:S01]  /*3e40*/  IABS R96, R15 ;  /* 0x0000000f00607213 */ /* 0x000fe20000000000 */
[--C-:B------:R-:W-:Y:S01]  /*3e50*/  @!P4 IMAD.IADD R110, R110, 0x1, -R4.reuse ;  /* 0x000000016e6ec824 */ /* 0x100fe200078e0a04 */
[----:B------:R-:W-:Y:S01]  /*3e60*/  ISETP.GE.AND P4, PT, R10, RZ, PT ;  /* 0x000000ff0a00720c */ /* 0x000fe20003f86270 */
[----:B------:R-:W-:Y:S01]  /*3e70*/  @!P5 IMAD.IADD R58, R58, 0x1, -R4 ;  /* 0x000000013a3ad824 */ /* 0x000fe200078e0a04 */
[----:B------:R-:W-:Y:S01]  /*3e80*/  LOP3.LUT R10, R6, 0xba, RZ, 0xfc, !PT ;  /* 0x000000ba060a7812 */ /* 0x000fe200078efcff */
[C---:B------:R-:W-:Y:S01]  /*3e90*/  IMAD R60, R4.reuse, R9, R60 ;  /* 0x00000009043c7224 */ /* 0x040fe200078e023c */
[----:B------:R-:W-:Y:S01]  /*3ea0*/  ISETP.GE.AND P5, PT, R11, RZ, PT ;  /* 0x000000ff0b00720c */ /* 0x000fe20003fa6270 */
[----:B------:R-:W-:Y:S01]  /*3eb0*/  IMAD.MOV R9, RZ, RZ, -R8 ;  /* 0x000000ffff097224 */ /* 0x000fe200078e0a08 */
[----:B------:R-:W-:Y:S01]  /*3ec0*/  IABS R64, R10 ;  /* 0x0000000a00407213 */ /* 0x000fe20000000000 */
[----:B------:R-:W-:Y:S01]  /*3ed0*/  @!P3 IMAD.MOV R110, RZ, RZ, -R110 ;  /* 0x000000ffff6eb224 */ /* 0x000fe200078e0a6e */
[C---:B------:R-:W-:Y:S01]  /*3ee0*/  ISETP.GT.U32.AND P3, PT, R4.reuse, R58, PT ;  /* 0x0000003a0400720c */ /* 0x040fe20003f64070 */
[----:B------:R-:W-:Y:S01]  /*3ef0*/  IMAD R104, R4, R9, R104 ;  /* 0x0000000904687224 */ /* 0x000fe200078e0268 */
[----:B------:R-:W-:Y:S01]  /*3f00*/  LOP3.LUT R17, R6, 0x2a, RZ, 0xfc, !PT ;  /* 0x0000002a06117812 */ /* 0x000fe200078efcff */
[----:B------:R-:W-:-:S02]  /*3f10*/  @!P6 IMAD.IADD R106, R106, 0x1, -R4 ;  /* 0x000000016a6ae824 */ /* 0x000fc400078e0a04 */
[----:B------:R-:W-:Y:S01]  /*3f20*/  VIADD R8, R7, 0xbe ;  /* 0x000000be07087836 */ /* 0x000fe20000000000 */
[C---:B------:R-:W-:Y:S01]  /*3f30*/  ISETP.GT.U32.AND P6, PT, R4.reuse, R104, PT ;  /* 0x000000680400720c */ /* 0x040fe20003fc4070 */
[----:B------:R-:W-:Y:S01]  /*3f40*/  @!P0 IMAD.MOV R56, RZ, RZ, -R56 ;  /* 0x000000ffff388224 */ /* 0x000fe200078e0a38 */
[----:B------:R-:W-:Y:S01]  /*3f50*/  ISETP.GT.U32.AND P0, PT, R4, R60, PT ;  /* 0x0000003c0400720c */ /* 0x000fe20003f04070 */
[--C-:B------:R-:W-:Y:S01]  /*3f60*/  @!P1 IMAD.IADD R108, R108, 0x1, -R4.reuse ;  /* 0x000000016c6c9824 */ /* 0x100fe200078e0a04 */
[----:B------:R-:W-:Y:S01]  /*3f70*/  IABS R62, R8 ;  /* 0x00000008003e7213 */ /* 0x000fe20000000000 */
[----:B------:R-:W-:Y:S01]  /*3f80*/  IMAD R25, R25, UR5, RZ ;  /* 0x0000000519197c24 */ /* 0x000fe2000f8e02ff */
[----:B------:R-:W-:Y:S01]  /*3f90*/  ISETP.GE.AND P1, PT, R12, RZ, PT ;  /* 0x000000ff0c00720c */ /* 0x000fe20003f26270 */
[----:B------:R-:W-:Y:S01]  /*3fa0*/  @!P3 IMAD.IADD R58, R58, 0x1, -R4 ;  /* 0x000000013a3ab824 */ /* 0x000fe200078e0a04 */
[----:B------:R-:W-:Y:S01]  /*3fb0*/  ISETP.GE.AND P3, PT, R8, RZ, PT ;  /* 0x000000ff0800720c */ /* 0x000fe20003f66270 */
[----:B------:R-:W-:Y:S01]  /*3fc0*/  @!P2 IMAD.MOV R108, RZ, RZ, -R108 ;  /* 0x000000ffff6ca224 */ /* 0x000fe200078e0a6c */
[----:B------:R-:W-:Y:S01]  /*3fd0*/  LOP3.LUT R8, R6, 0xbc, RZ, 0xfc, !PT ;  /* 0x000000bc06087812 */ /* 0x000fe200078efcff */
[----:B------:R-:W-:Y:S01]  /*3fe0*/  @!P4 IMAD.MOV R58, RZ, RZ, -R58 ;  /* 0x000000ffff3ac224 */ /* 0x000fe200078e0a3a */
[----:B------:R-:W-:Y:S01]  /*3ff0*/  ISETP.GE.AND P2, PT, R13, RZ, PT ;  /* 0x000000ff0d00720c */ /* 0x000fe20003f46270 */
[--C-:B------:R-:W-:Y:S01]  /*4000*/  @!P6 IMAD.IADD R104, R104, 0x1, -R4.reuse ;  /* 0x000000016868e824 */ /* 0x100fe200078e0a04 */
[----:B------:R-:W-:Y:S01]  /*4010*/  IABS R102, R8 ;  /* 0x0000000800667213 */ /* 0x000fe20000000000 */
[----:B------:R-:W-:Y:S01]  /*4020*/  @!P0 IMAD.IADD R60, R60, 0x1, -R4 ;  /* 0x000000013c3c8824 */ /* 0x000fe200078e0a04 */
[----:B------:R-:W-:Y:S01]  /*4030*/  LOP3.LUT R12, R6, 0xb8, RZ, 0xfc, !PT ;  /* 0x000000b8060c7812 */ /* 0x000fe200078efcff */
[----:B------:R-:W-:Y:S01]  /*4040*/  UIADD3 UR5, UR4, 0x4000, URZ ;  /* 0x0000400004057890 */ /* 0x000fe2000fffe03f */
[C---:B------:R-:W-:Y:S01]  /*4050*/  ISETP.GT.U32.AND P4, PT, R4.reuse, R104, PT ;  /* 0x000000680400720c */ /* 0x040fe20003f84070 */
[----:B------:R-:W-:Y:S01]  /*4060*/  IMAD.HI.U32 R9, R5, R102, RZ ;  /* 0x0000006605097227 */ /* 0x000fe200078e00ff */
[----:B------:R-:W-:-:S02]  /*4070*/  ISETP.GT.U32.AND P6, PT, R4, R60, PT ;  /* 0x0000003c0400720c */ /* 0x000fc40003fc4070 */
[----:B------:R-:W-:Y:S01]  /*4080*/  ISETP.GE.AND P0, PT, R8, RZ, PT ;  /* 0x000000ff0800720c */ /* 0x000fe20003f06270 */
[----:B------:R-:W-:Y:S01]  /*4090*/  IMAD.MOV R13, RZ, RZ, -R9 ;  /* 0x000000ffff0d7224 */ /* 0x000fe200078e0a09 */
[----:B------:R-:W-:Y:S01]  /*40a0*/  IABS R100, R12 ;  /* 0x0000000c00647213 */ /* 0x000fe20000000000 */
[----:B------:R-:W-:Y:S01]  /*40b0*/  IMAD.HI.U32 R8, R5, R62, RZ ;  /* 0x0000003e05087227 */ /* 0x000fe200078e00ff */
[----:B------:R-:W-:-:S03]  /*40c0*/  IABS R29, R17 ;  /* 0x00000011001d7213 */ /* 0x000fc60000000000 */
[----:B------:R-:W-:Y:S01]  /*40d0*/  IMAD R102, R4, R13, R102 ;  /* 0x0000000d04667224 */ /* 0x000fe200078e0266 */
[----:B------:R-:W-:Y:S01]  /*40e0*/  LOP3.LUT R13, R6, 0xb4, RZ, 0xfc, !PT ;  /* 0x000000b4060d7812 */ /* 0x000fe200078efcff */
[--C-:B------:R-:W-:Y:S02]  /*40f0*/  @!P4 IMAD.IADD R104, R104, 0x1, -R4.reuse ;  /* 0x000000016868c824 */ /* 0x100fe400078e0a04 */
[----:B------:R-:W-:Y:S01]  /*4100*/  @!P6 IMAD.IADD R60, R60, 0x1, -R4 ;  /* 0x000000013c3ce824 */ /* 0x000fe200078e0a04 */
[----:B------:R-:W-:Y:S01]  /*4110*/  ISETP.GT.U32.AND P4, PT, R4, R102, PT ;  /* 0x000000660400720c */ /* 0x000fe20003f84070 */
[----:B------:R-:W-:Y:S01]  /*4120*/  IMAD.MOV R11, RZ, RZ, -R8 ;  /* 0x000000ffff0b7224 */ /* 0x000fe200078e0a08 */
[----:B------:R-:W-:Y:S01]  /*4130*/  ISETP.GE.AND P6, PT, R10, RZ, PT ;  /* 0x000000ff0a00720c */ /* 0x000fe20003fc6270 */
[C---:B------:R-:W-:Y:S01]  /*4140*/  IMAD.HI.U32 R8, R5.reuse, R64, RZ ;  /* 0x0000004005087227 */ /* 0x040fe200078e00ff */
[----:B------:R-:W-:Y:S02]  /*4150*/  LOP3.LUT R10, R6, 0xb6, RZ, 0xfc, !PT ;  /* 0x000000b6060a7812 */ /* 0x000fe400078efcff */
[----:B------:R-:W-:Y:S01]  /*4160*/  IABS R98, R13 ;  /* 0x0000000d00627213 */ /* 0x000fe20000000000 */
[----:B------:R-:W-:Y:S01]  /*4170*/  IMAD.HI.U32 R9, R5, R100, RZ ;  /* 0x0000006405097227 */ /* 0x000fe200078e00ff */
[----:B------:R-:W-:-:S03]  /*4180*/  IABS R66, R10 ;  /* 0x0000000a00427213 */ /* 0x000fc60000000000 */
[----:B------:R-:W-:Y:S02]  /*4190*/  IMAD R62, R4, R11, R62 ;  /* 0x0000000b043e7224 */ /* 0x000fe400078e023e */
[----:B------:R-:W-:Y:S02]  /*41a0*/  @!P4 IMAD.IADD R102, R102, 0x1, -R4 ;  /* 0x000000016666c824 */ /* 0x000fe400078e0a04 */
[----:B------:R-:W-:Y:S02]  /*41b0*/  IMAD.MOV R11, RZ, RZ, -R8 ;  /* 0x000000ffff0b7224 */ /* 0x000fe400078e0a08 */
[----:B------:R-:W-:Y:S01]  /*41c0*/  IMAD.MOV R9, RZ, RZ, -R9 ;  /* 0x000000ffff097224 */ /* 0x000fe200078e0a09 */
[----:B------:R-:W-:Y:S01]  /*41d0*/  ISETP.GT.U32.AND P4, PT, R4, R102, PT ;  /* 0x000000660400720c */ /* 0x000fe20003f84070 */
[----:B------:R-:W-:-:S04]  /*41e0*/  IMAD.HI.U32 R8, R5, R66, RZ ;  /* 0x0000004205087227 */ /* 0x000fc800078e00ff */
[C---:B------:R-:W-:Y:S02]  /*41f0*/  IMAD R64, R4.reuse, R11, R64 ;  /* 0x0000000b04407224 */ /* 0x040fe400078e0240 */
[C---:B------:R-:W-:Y:S02]  /*4200*/  IMAD R100, R4.reuse, R9, R100 ;  /* 0x0000000904647224 */ /* 0x040fe400078e0264 */
[----:B------:R-:W-:Y:S02]  /*4210*/  IMAD.MOV R11, RZ, RZ, -R8 ;  /* 0x000000ffff0b7224 */ /* 0x000fe400078e0a08 */
[----:B------:R-:W-:Y:S01]  /*4220*/  @!P2 IMAD.MOV R104, RZ, RZ, -R104 ;  /* 0x000000ffff68a224 */ /* 0x000fe200078e0a68 */
[C---:B------:R-:W-:Y:S01]  /*4230*/  ISETP.GT.U32.AND P2, PT, R4.reuse, R100, PT ;  /* 0x000000640400720c */ /* 0x040fe20003f44070 */
[----:B------:R-:W-:Y:S02]  /*4240*/  IMAD R66, R4, R11, R66 ;  /* 0x0000000b04427224 */ /* 0x000fe400078e0242 */
[----:B------:R-:W-:-:S02]  /*4250*/  @!P4 IMAD.IADD R102, R102, 0x1, -R4 ;  /* 0x000000016666c824 */ /* 0x000fc400078e0a04 */
[----:B------:R-:W-:Y:S01]  /*4260*/  @!P5 IMAD.MOV R60, RZ, RZ, -R60 ;  /* 0x000000ffff3cd224 */ /* 0x000fe200078e0a3c */
[C---:B------:R-:W-:Y:S01]  /*4270*/  ISETP.GT.U32.AND P4, PT, R4.reuse, R66, PT ;  /* 0x000000420400720c */ /* 0x040fe20003f84070 */
[----:B------:R-:W-:Y:S01]  /*4280*/  @!P1 IMAD.MOV R106, RZ, RZ, -R106 ;  /* 0x000000ffff6a9224 */ /* 0x000fe200078e0a6a */
[C---:B------:R-:W-:Y:S01]  /*4290*/  ISETP.GT.U32.AND P5, PT, R4.reuse, R64, PT ;  /* 0x000000400400720c */ /* 0x040fe20003fa4070 */
[----:B------:R-:W-:Y:S01]  /*42a0*/  IMAD.HI.U32 R9, R5, R98, RZ ;  /* 0x0000006205097227 */ /* 0x000fe200078e00ff */
[----:B------:R-:W-:-:S03]  /*42b0*/  ISETP.GT.U32.AND P1, PT, R4, R62, PT ;  /* 0x0000003e0400720c */ /* 0x000fc60003f24070 */
[----:B------:R-:W-:Y:S02]  /*42c0*/  IMAD.MOV R9, RZ, RZ, -R9 ;  /* 0x000000ffff097224 */ /* 0x000fe400078e0a09 */
[----:B------:R-:W-:Y:S02]  /*42d0*/  @!P2 IMAD.IADD R100, R100, 0x1, -R4 ;  /* 0x000000016464a824 */ /* 0x000fe400078e0a04 */
[----:B------:R-:W-:-:S04]  /*42e0*/  IMAD.HI.U32 R8, R5, R68, RZ ;  /* 0x0000004405087227 */ /* 0x000fc800078e00ff */
[----:B------:R-:W-:Y:S02]  /*42f0*/  IMAD R98, R4, R9, R98 ;  /* 0x0000000904627224 */ /* 0x000fe400078e0262 */
[----:B------:R-:W-:Y:S02]  /*4300*/  VIADD R9, R7, 0xae ;  /* 0x000000ae07097836 */ /* 0x000fe40000000000 */
[--C-:B------:R-:W-:Y:S01]  /*4310*/  @!P4 IMAD.IADD R66, R66, 0x1, -R4.reuse ;  /* 0x000000014242c824 */ /* 0x100fe200078e0a04 */
[----:B------:R-:W-:Y:S01]  /*4320*/  ISETP.GT.U32.AND P4, PT, R4, R100, PT ;  /* 0x000000640400720c */ /* 0x000fe20003f84070 */
[----:B------:R-:W-:Y:S01]  /*4330*/  @!P5 IMAD.IADD R64, R64, 0x1, -R4 ;  /* 0x000000014040d824 */ /* 0x000fe200078e0a04 */
[----:B------:R-:W-:Y:S01]  /*4340*/  ISETP.GE.AND P2, PT, R9, RZ, PT ;  /* 0x000000ff0900720c */ /* 0x000fe20003f46270 */
[----:B------:R-:W-:Y:S01]  /*4350*/  IMAD.MOV R11, RZ, RZ, -R8 ;  /* 0x000000ffff0b7224 */ /* 0x000fe200078e0a08 */
[----:B------:R-:W-:Y:S01]  /*4360*/  IABS R70, R9 ;  /* 0x0000000900467213 */ /* 0x000fe20000000000 */
[----:B------:R-:W-:Y:S01]  /*4370*/  @!P1 IMAD.IADD R62, R62, 0x1, -R4 ;  /* 0x000000013e3e9824 */ /* 0x000fe200078e0a04 */
[----:B------:R-:W-:Y:S01]  /*4380*/  ISETP.GT.U32.AND P5, PT, R4, R64, PT ;  /* 0x000000400400720c */ /* 0x000fe20003fa4070 */
[----:B------:R-:W-:-:S03]  /*4390*/  IMAD.HI.U32 R8, R5, R96, RZ ;  /* 0x0000006005087227 */ /* 0x000fc600078e00ff */
[----:B------:R-:W-:Y:S01]  /*43a0*/  ISETP.GT.U32.AND P1, PT, R4, R62, PT ;  /* 0x0000003e0400720c */ /* 0x000fe20003f24070 */
[----:B------:R-:W-:Y:S02]  /*43b0*/  IMAD.MOV R9, RZ, RZ, -R8 ;  /* 0x000000ffff097224 */ /* 0x000fe400078e0a08 */
[----:B------:R-:W-:Y:S02]  /*43c0*/  @!P4 IMAD.IADD R100, R100, 0x1, -R4 ;  /* 0x000000016464c824 */ /* 0x000fe400078e0a04 */
[C---:B------:R-:W-:Y:S02]  /*43d0*/  IMAD R96, R4.reuse, R9, R96 ;  /* 0x0000000904607224 */ /* 0x040fe400078e0260 */
[----:B------:R-:W-:Y:S01]  /*43e0*/  IMAD R68, R4, R11, R68 ;  /* 0x0000000b04447224 */ /* 0x000fe200078e0244 */
[----:B------:R-:W-:Y:S01]  /*43f0*/  LOP3.LUT R11, R6, 0xaa, RZ, 0xfc, !PT ;  /* 0x000000aa060b7812 */ /* 0x000fe200078efcff */
[----:B------:R-:W-:Y:S01]  /*4400*/  @!P5 IMAD.IADD R64, R64, 0x1, -R4 ;  /* 0x000000014040d824 */ /* 0x000fe200078e0a04 */
[C---:B------:R-:W-:Y:S01]  /*4410*/  ISETP.GT.U32.AND P4, PT, R4.reuse, R96, PT ;  /* 0x000000600400720c */ /* 0x040fe20003f84070 */
[----:B------:R-:W-:Y:S01]  /*4420*/  @!P0 IMAD.MOV R102, RZ, RZ, -R102 ;  /* 0x000000ffff668224 */ /* 0x000fe200078e0a66 */
[----:B------:R-:W-:Y:S01]  /*4430*/  ISETP.GT.U32.AND P0, PT, R4, R68, PT ;  /* 0x000000440400720c */ /* 0x000fe20003f04070 */
[----:B------:R-:W-:Y:S01]  /*4440*/  @!P1 IMAD.IADD R62, R62, 0x1, -R4 ;  /* 0x000000013e3e9824 */ /* 0x000fe200078e0a04 */
[----:B------:R-:W-:Y:S01]  /*4450*/  ISETP.GE.AND P1, PT, R12, RZ, PT ;  /* 0x000000ff0c00720c */ /* 0x000fe20003f26270 */
[----:B------:R-:W-:Y:S01]  /*4460*/  @!P6 IMAD.MOV R64, RZ, RZ, -R64 ;  /* 0x000000ffff40e224 */ /* 0x000fe200078e0a40 */
[----:B------:R-:W-:Y:S01]  /*4470*/  ISETP.GE.AND P6, PT, R10, RZ, PT ;  /* 0x000000ff0a00720c */ /* 0x000fe20003fc6270 */
[----:B------:R-:W-:Y:S01]  /*4480*/  @!P3 IMAD.MOV R62, RZ, RZ, -R62 ;  /* 0x000000ffff3eb224 */ /* 0x000fe200078e0a3e */
[----:B------:R-:W-:Y:S01]  /*4490*/  ISETP.GT.U32.AND P3, PT, R4, R66, PT ;  /* 0x000000420400720c */ /* 0x000fe20003f64070 */
[----:B------:R-:W-:Y:S01]  /*44a0*/  IMAD.HI.U32 R8, R5, R70, RZ ;  /* 0x0000004605087227 */ /* 0x000fe200078e00ff */
[----:B------:R-:W-:-:S02]  /*44b0*/  LOP3.LUT R10, R6, 0xac, RZ, 0xfc, !PT ;  /* 0x000000ac060a7812 */ /* 0x000fc400078efcff */
[----:B------:R-:W-:Y:S01]  /*44c0*/  ISETP.GT.U32.AND P5, PT, R4, R98, PT ;  /* 0x000000620400720c */ /* 0x000fe20003fa4070 */
[----:B------:R-:W-:Y:S01]  /*44d0*/  @!P4 IMAD.IADD R96, R96, 0x1, -R4 ;  /* 0x000000016060c824 */ /* 0x000fe200078e0a04 */
[----:B------:R-:W-:Y:S01]  /*44e0*/  IABS R94, R10 ;  /* 0x0000000a005e7213 */ /* 0x000fe20000000000 */
[----:B------:R-:W-:Y:S01]  /*44f0*/  IMAD.MOV R9, RZ, RZ, -R8 ;  /* 0x000000ffff097224 */ /* 0x000fe200078e0a08 */
[----:B------:R-:W-:Y:S01]  /*4500*/  IABS R72, R11 ;  /* 0x0000000b00487213 */ /* 0x000fe20000000000 */
[----:B------:R-:W-:Y:S01]  /*4510*/  @!P0 IMAD.IADD R68, R68, 0x1, -R4 ;  /* 0x0000000144448824 */ /* 0x000fe200078e0a04 */
[----:B------:R-:W-:Y:S01]  /*4520*/  ISETP.GT.U32.AND P4, PT, R4, R96, PT ;  /* 0x000000600400720c */ /* 0x000fe20003f84070 */
[----:B------:R-:W-:Y:S01]  /*4530*/  IMAD.HI.U32 R8, R5, R94, RZ ;  /* 0x0000005e05087227 */ /* 0x000fe200078e00ff */
[----:B------:R-:W-:-:S03]  /*4540*/  LOP3.LUT R12, R6, 0xa8, RZ, 0xfc, !PT ;  /* 0x000000a8060c7812 */ /* 0x000fc600078efcff */
[C---:B------:R-:W-:Y:S01]  /*4550*/  IMAD R70, R4.reuse, R9, R70 ;  /* 0x0000000904467224 */ /* 0x040fe200078e0246 */
[----:B------:R-:W-:Y:S01]  /*4560*/  IABS R92, R12 ;  /* 0x0000000c005c7213 */ /* 0x000fe20000000000 */
[----:B------:R-:W-:Y:S01]  /*4570*/  @!P1 IMAD.MOV R100, RZ, RZ, -R100 ;  /* 0x000000ffff649224 */ /* 0x000fe200078e0a64 */
[----:B------:R-:W-:Y:S01]  /*4580*/  ISETP.GT.U32.AND P1, PT, R4, R68, PT ;  /* 0x000000440400720c */ /* 0x000fe20003f24070 */
[----:B------:R-:W-:Y:S01]  /*4590*/  @!P3 IMAD.IADD R66, R66, 0x1, -R4 ;  /* 0x000000014242b824 */ /* 0x000fe200078e0a04 */
[----:B------:R-:W-:Y:S01]  /*45a0*/  ISETP.GE.AND P3, PT, R13, RZ, PT ;  /* 0x000000ff0d00720c */ /* 0x000fe20003f66270 */
[----:B------:R-:W-:Y:S01]  /*45b0*/  IMAD.MOV R9, RZ, RZ, -R8 ;  /* 0x000000ffff097224 */ /* 0x000fe200078e0a08 */
[----:B------:R-:W-:Y:S01]  /*45c0*/  LOP3.LUT R13, R6, 0xa4, RZ, 0xfc, !PT ;  /* 0x000000a4060d7812 */ /* 0x000fe200078efcff */
[----:B------:R-:W-:Y:S01]  /*45d0*/  @!P5 IMAD.IADD R98, R98, 0x1, -R4 ;  /* 0x000000016262d824 */ /* 0x000fe200078e0a04 */
[----:B------:R-:W-:Y:S01]  /*45e0*/  ISETP.GE.AND P5, PT, R14, RZ, PT ;  /* 0x000000ff0e00720c */ /* 0x000fe20003fa6270 */
[----:B------:R-:W-:Y:S01]  /*45f0*/  @!P6 IMAD.MOV R66, RZ, RZ, -R66 ;  /* 0x000000ffff42e224 */ /* 0x000fe200078e0a42 */
[C---:B------:R-:W-:Y:S01]  /*4600*/  ISETP.GT.U32.AND P6, PT, R4.reuse, R70, PT ;  /* 0x000000460400720c */ /* 0x040fe20003fc4070 */
[C---:B------:R-:W-:Y:S01]  /*4610*/  IMAD R94, R4.reuse, R9, R94 ;  /* 0x00000009045e7224 */ /* 0x040fe200078e025e */
[----:B------:R-:W-:Y:S01]  /*4620*/  ISETP.GT.U32.AND P0, PT, R4, R98, PT ;  /* 0x000000620400720c */ /* 0x000fe20003f04070 */
[----:B------:R-:W-:Y:S01]  /*4630*/  IMAD.HI.U32 R8, R5, R72, RZ ;  /* 0x0000004805087227 */ /* 0x000fe200078e00ff */
[----:B------:R-:W-:-:S02]  /*4640*/  LOP3.LUT R14, R6, 0xa2, RZ, 0xfc, !PT ;  /* 0x000000a2060e7812 */ /* 0x000fc400078efcff */
[----:B------:R-:W-:Y:S01]  /*4650*/  IABS R90, R13 ;  /* 0x0000000d005a7213 */ /* 0x000fe20000000000 */
[----:B------:R-:W-:Y:S01]  /*4660*/  @!P4 IMAD.IADD R96, R96, 0x1, -R4 ;  /* 0x000000016060c824 */ /* 0x000fe200078e0a04 */
[----:B------:R-:W-:Y:S01]  /*4670*/  ISETP.GT.U32.AND P4, PT, R4, R94, PT ;  /* 0x0000005e0400720c */ /* 0x000fe20003f84070 */
[----:B------:R-:W-:Y:S01]  /*4680*/  IMAD.MOV R9, RZ, RZ, -R8 ;  /* 0x000000ffff097224 */ /* 0x000fe200078e0a08 */
[----:B------:R-:W-:Y:S01]  /*4690*/  IABS R76, R14 ;  /* 0x0000000e004c7213 */ /* 0x000fe20000000000 */
[----:B------:R-:W-:Y:S01]  /*46a0*/  @!P1 IMAD.IADD R68, R68, 0x1, -R4 ;  /* 0x0000000144449824 */ /* 0x000fe200078e0a04 */
[----:B------:R-:W-:Y:S01]  /*46b0*/  ISETP.GE.AND P1, PT, R10, RZ, PT ;  /* 0x000000ff0a00720c */ /* 0x000fe20003f26270 */
[----:B------:R-:W-:Y:S01]  /*46c0*/  IMAD R72, R4, R9, R72 ;  /* 0x0000000904487224 */ /* 0x000fe200078e0248 */
[----:B------:R-:W-:Y:S01]  /*46d0*/  LOP3.LUT R10, R6, 0xa6, RZ, 0xfc, !PT ;  /* 0x000000a6060a7812 */ /* 0x000fe200078efcff */
[----:B------:R-:W-:Y:S02]  /*46e0*/  @!P5 IMAD.MOV R68, RZ, RZ, -R68 ;  /* 0x000000ffff44d224 */ /* 0x000fe400078e0a44 */
[----:B------:R-:W-:Y:S01]  /*46f0*/  @!P6 IMAD.IADD R70, R70, 0x1, -R4 ;  /* 0x000000014646e824 */ /* 0x000fe200078e0a04 */
[----:B------:R-:W-:Y:S01]  /*4700*/  ISETP.GT.U32.AND P5, PT, R4, R72, PT ;  /* 0x000000480400720c */ /* 0x000fe20003fa4070 */
[----:B------:R-:W-:Y:S01]  /*4710*/  IMAD.HI.U32 R8, R5, R92, RZ ;  /* 0x0000005c05087227 */ /* 0x000fe200078e00ff */
[----:B------:R-:W-:-:S02]  /*4720*/  IABS R74, R10 ;  /* 0x0000000a004a7213 */ /* 0x000fc40000000000 */
[----:B------:R-:W-:Y:S01]  /*4730*/  ISETP.GE.AND P6, PT, R11, RZ, PT ;  /* 0x000000ff0b00720c */ /* 0x000fe20003fc6270 */
[----:B------:R-:W-:Y:S01]  /*4740*/  @!P4 IMAD.IADD R94, R94, 0x1, -R4 ;  /* 0x000000015e5ec824 */ /* 0x000fe200078e0a04 */
[----:B------:R-:W-:Y:S01]  /*4750*/  ISETP.GT.U32.AND P4, PT, R4, R70, PT ;  /* 0x000000460400720c */ /* 0x000fe20003f84070 */
[----:B------:R-:W-:Y:S02]  /*4760*/  IMAD.MOV R9, RZ, RZ, -R8 ;  /* 0x000000ffff097224 */ /* 0x000fe400078e0a08 */
[----:B------:R-:W-:Y:S01]  /*4770*/  @!P0 IMAD.IADD R98, R98, 0x1, -R4 ;  /* 0x0000000162628824 */ /* 0x000fe200078e0a04 */
[----:B------:R-:W-:Y:S01]  /*4780*/  ISETP.GE.AND P0, PT, R15, RZ, PT ;  /* 0x000000ff0f00720c */ /* 0x000fe20003f06270 */
[----:B------:R-:W-:Y:S01]  /*4790*/  IMAD R92, R4, R9, R92 ;  /* 0x00000009045c7224 */ /* 0x000fe200078e025c */
[----:B------:R-:W-:Y:S01]  /*47a0*/  LOP3.LUT R15, R6, 0x82, RZ, 0xfc, !PT ;  /* 0x00000082060f7812 */ /* 0x000fe200078efcff */
[----:B------:R-:W-:Y:S02]  /*47b0*/  @!P5 IMAD.IADD R72, R72, 0x1, -R4 ;  /* 0x000000014848d824 */ /* 0x000fe400078e0a04 */
[----:B------:R-:W-:Y:S01]  /*47c0*/  IMAD.HI.U32 R8, R5, R74, RZ ;  /* 0x0000004a05087227 */ /* 0x000fe200078e00ff */
[----:B------:R-:W-:-:S02]  /*47d0*/  IABS R176, R15 ;  /* 0x0000000f00b07213 */ /* 0x000fc40000000000 */
[----:B------:R-:W-:Y:S01]  /*47e0*/  ISETP.GT.U32.AND P5, PT, R4, R72, PT ;  /* 0x000000480400720c */ /* 0x000fe20003fa4070 */
[----:B------:R-:W-:Y:S01]  /*47f0*/  @!P4 IMAD.IADD R70, R70, 0x1, -R4 ;  /* 0x000000014646c824 */ /* 0x000fe200078e0a04 */
[----:B------:R-:W-:Y:S01]  /*4800*/  ISETP.GT.U32.AND P4, PT, R4, R92, PT ;  /* 0x0000005c0400720c */ /* 0x000fe20003f84070 */
[----:B------:R-:W-:-:S04]  /*4810*/  IMAD.HI.U32 R9, R5, R90, RZ ;  /* 0x0000005a05097227 */ /* 0x000fc800078e00ff */
[----:B------:R-:W-:Y:S01]  /*4820*/  @!P3 IMAD.MOV R98, RZ, RZ, -R98 ;  /* 0x000000ffff62b224 */ /* 0x000fe200078e0a62 */
[----:B------:R-:W-:Y:S01]  /*4830*/  ISETP.GT.U32.AND P3, PT, R4, R94, PT ;  /* 0x0000005e0400720c */ /* 0x000fe20003f64070 */
[----:B------:R-:W-:Y:S02]  /*4840*/  IMAD.MOV R11, RZ, RZ, -R8 ;  /* 0x000000ffff0b7224 */ /* 0x000fe400078e0a08 */
[----:B------:R-:W-:-:S04]  /*4850*/  IMAD.HI.U32 R8, R5, R76, RZ ;  /* 0x0000004c05087227 */ /* 0x000fc800078e00ff */
[----:B------:R-:W-:Y:S02]  /*4860*/  IMAD.MOV R9, RZ, RZ, -R9 ;  /* 0x000000ffff097224 */ /* 0x000fe400078e0a09 */
[C---:B------:R-:W-:Y:S02]  /*4870*/  IMAD R74, R4.reuse, R11, R74 ;  /* 0x0000000b044a7224 */ /* 0x040fe400078e024a */
[----:B------:R-:W-:Y:S02]  /*4880*/  IMAD.MOV R11, RZ, RZ, -R8 ;  /* 0x000000ffff0b7224 */ /* 0x000fe400078e0a08 */
[C---:B------:R-:W-:Y:S02]  /*4890*/  IMAD R90, R4.reuse, R9, R90 ;  /* 0x00000009045a7224 */ /* 0x040fe400078e025a */
[----:B------:R-:W-:Y:S02]  /*48a0*/  IMAD R76, R4, R11, R76 ;  /* 0x0000000b044c7224 */ /* 0x000fe400078e024c */
[--C-:B------:R-:W-:Y:S01]  /*48b0*/  @!P5 IMAD.IADD R72, R72, 0x1, -R4.reuse ;  /* 0x000000014848d824 */ /* 0x100fe200078e0a04 */
[----:B------:R-:W-:Y:S01]  /*48c0*/  ISETP.GT.U32.AND P5, PT, R4, R90, PT ;  /* 0x0000005a0400720c */ /* 0x000fe20003fa4070 */
[--C-:B------:R-:W-:Y:S01]  /*48d0*/  @!P4 IMAD.IADD R92, R92, 0x1, -R4.reuse ;  /* 0x000000015c5cc824 */ /* 0x100fe200078e0a04 */
[----:B------:R-:W-:Y:S01]  /*48e0*/  ISETP.GT.U32.AND P4, PT, R4, R74, PT ;  /* 0x0000004a0400720c */ /* 0x000fe20003f84070 */
[----:B------:R-:W-:Y:S01]  /*48f0*/  @!P3 IMAD.IADD R94, R94, 0x1, -R4 ;  /* 0x000000015e5eb824 */ /* 0x000fe200078e0a04 */
[----:B------:R-:W-:Y:S01]  /*4900*/  ISETP.GE.AND P3, PT, R10, RZ, PT ;  /* 0x000000ff0a00720c */ /* 0x000fe20003f66270 */
[----:B------:R-:W-:Y:S01]  /*4910*/  @!P6 IMAD.MOV R72, RZ, RZ, -R72 ;  /* 0x000000ffff48e224 */ /* 0x000fe200078e0a48 */
[----:B------:R-:W-:Y:S01]  /*4920*/  ISETP.GT.U32.AND P6, PT, R4, R76, PT ;  /* 0x0000004c0400720c */ /* 0x000fe20003fc4070 */
[----:B------:R-:W-:Y:S01]  /*4930*/  @!P2 IMAD.MOV R70, RZ, RZ, -R70 ;  /* 0x000000ffff46a224 */ /* 0x000fe200078e0a46 */
[----:B------:R-:W-:Y:S01]  /*4940*/  LOP3.LUT R10, R6, 0xa0, RZ, 0xfc, !PT ;  /* 0x000000a0060a7812 */ /* 0x000fe200078efcff */
[----:B------:R-:W-:Y:S01]  /*4950*/  VIADD R9, R7, 0x9e ;  /* 0x0000009e07097836 */ /* 0x000fe20000000000 */
[----:B------:R-:W-:Y:S01]  /*4960*/  ISETP.GT.U32.AND P2, PT, R4, R92, PT ;  /* 0x0000005c0400720c */ /* 0x000fe20003f44070 */
[----:B------:R-:W-:Y:S01]  /*4970*/  @!P0 IMAD.MOV R96, RZ, RZ, -R96 ;  /* 0x000000ffff608224 */ /* 0x000fe200078e0a60 */
[----:B------:R-:W-:Y:S01]  /*4980*/  IABS R88, R10 ;  /* 0x0000000a00587213 */ /* 0x000fe20000000000 */
[--C-:B------:R-:W-:Y:S01]  /*4990*/  @!P5 IMAD.IADD R90, R90, 0x1, -R4.reuse ;  /* 0x000000015a5ad824 */ /* 0x100fe200078e0a04 */
[----:B------:R-:W-:Y:S01]  /*49a0*/  IABS R78, R9 ;  /* 0x00000009004e7213 */ /* 0x000fe20000000000 */
[----:B------:R-:W-:Y:S01]  /*49b0*/  @!P4 IMAD.IADD R74, R74, 0x1, -R4 ;  /* 0x000000014a4ac824 */ /* 0x000fe200078e0a04 */
[----:B------:R-:W-:Y:S01]  /*49c0*/  ISETP.GE.AND P0, PT, R12, RZ, PT ;  /* 0x000000ff0c00720c */ /* 0x000fe20003f06270 */
[----:B------:R-:W-:Y:S01]  /*49d0*/  IMAD.HI.U32 R8, R5, R88, RZ ;  /* 0x0000005805087227 */ /* 0x000fe200078e00ff */
[----:B------:R-:W-:-:S02]  /*49e0*/  LOP3.LUT R12, R6, 0x9a, RZ, 0xfc, !PT ;  /* 0x0000009a060c7812 */ /* 0x000fc400078efcff */
[----:B------:R-:W-:Y:S01]  /*49f0*/  ISETP.GT.U32.AND P5, PT, R4, R74, PT ;  /* 0x0000004a0400720c */ /* 0x000fe20003fa4070 */
[----:B------:R-:W-:Y:S01]  /*4a00*/  @!P6 IMAD.IADD R76, R76, 0x1, -R4 ;  /* 0x000000014c4ce824 */ /* 0x000fe200078e0a04 */
[----:B------:R-:W-:Y:S01]  /*4a10*/  ISETP.GT.U32.AND P6, PT, R4, R90, PT ;  /* 0x0000005a0400720c */ /* 0x000fe20003fc4070 */
[----:B------:R-:W-:Y:S01]  /*4a20*/  IMAD.MOV R11, RZ, RZ, -R8 ;  /* 0x000000ffff0b7224 */ /* 0x000fe200078e0a08 */
[----:B------:R-:W-:Y:S01]  /*4a30*/  IABS R80, R12 ;  /* 0x0000000c00507213 */ /* 0x000fe20000000000 */
[----:B------:R-:W-:Y:S01]  /*4a40*/  IMAD.HI.U32 R8, R5, R78, RZ ;  /* 0x0000004e05087227 */ /* 0x000fe200078e00ff */
[----:B------:R-:W-:Y:S02]  /*4a50*/  ISETP.GE.AND P4, PT, R14, RZ, PT ;  /* 0x000000ff0e00720c */ /* 0x000fe40003f86270 */
[----:B------:R-:W-:Y:S01]  /*4a60*/  LOP3.LUT R14, R6, 0x84, RZ, 0xfc, !PT ;  /* 0x00000084060e7812 */ /* 0x000fe200078efcff */
[----:B------:R-:W-:Y:S01]  /*4a70*/  @!P2 IMAD.IADD R92, R92, 0x1, -R4 ;  /* 0x000000015c5ca824 */ /* 0x000fe200078e0a04 */
[----:B------:R-:W-:Y:S01]  /*4a80*/  ISETP.GE.AND P2, PT, R9, RZ, PT ;  /* 0x000000ff0900720c */ /* 0x000fe20003f46270 */
[----:B------:R-:W-:Y:S01]  /*4a90*/  IMAD.MOV R9, RZ, RZ, -R8 ;  /* 0x000000ffff097224 */ /* 0x000fe200078e0a08 */
[----:B------:R-:W-:Y:S01]  /*4aa0*/  IABS R174, R14 ;  /* 0x0000000e00ae7213 */ /* 0x000fe20000000000 */
[----:B------:R-:W-:Y:S01]  /*4ab0*/  IMAD R88, R4, R11, R88 ;  /* 0x0000000b04587224 */ /* 0x000fe200078e0258 */
[----:B------:R-:W-:Y:S01]  /*4ac0*/  LOP3.LUT R11, R6, 0x9c, RZ, 0xfc, !PT ;  /* 0x0000009c060b7812 */ /* 0x000fe200078efcff */
[----:B------:R-:W-:-:S02]  /*4ad0*/  IMAD R78, R4, R9, R78 ;  /* 0x00000009044e7224 */ /* 0x000fc400078e024e */
[--C-:B------:R-:W-:Y:S01]  /*4ae0*/  @!P6 IMAD.IADD R90, R90, 0x1, -R4.reuse ;  /* 0x000000015a5ae824 */ /* 0x100fe200078e0a04 */
[----:B------:R-:W-:Y:S01]  /*4af0*/  IABS R86, R11 ;  /* 0x0000000b00567213 */ /* 0x000fe20000000000 */
[----:B------:R-:W-:Y:S01]  /*4b00*/  @!P5 IMAD.IADD R74, R74, 0x1, -R4 ;  /* 0x000000014a4ad824 */ /* 0x000fe200078e0a04 */
[C---:B------:R-:W-:Y:S01]  /*4b10*/  ISETP.GT.U32.AND P6, PT, R4.reuse, R78, PT ;  /* 0x0000004e0400720c */ /* 0x040fe20003fc4070 */
[----:B------:R-:W-:Y:S01]  /*4b20*/  @!P1 IMAD.MOV R94, RZ, RZ, -R94 ;  /* 0x000000ffff5e9224 */ /* 0x000fe200078e0a5e */
[----:B------:R-:W-:Y:S01]  /*4b30*/  ISETP.GT.U32.AND P5, PT, R4, R88, PT ;  /* 0x000000580400720c */ /* 0x000fe20003fa4070 */
[----:B------:R-:W-:Y:S01]  /*4b40*/  IMAD.HI.U32 R8, R5, R86, RZ ;  /* 0x0000005605087227 */ /* 0x000fe200078e00ff */
[----:B------:R-:W-:Y:S02]  /*4b50*/  ISETP.GE.AND P1, PT, R13, RZ, PT ;  /* 0x000000ff0d00720c */ /* 0x000fe40003f26270 */
[----:B------:R-:W-:Y:S01]  /*4b60*/  LOP3.LUT R13, R6, 0x98, RZ, 0xfc, !PT ;  /* 0x00000098060d7812 */ /* 0x000fe200078efcff */
[----:B------:R-:W-:Y:S01]  /*4b70*/  @!P0 IMAD.MOV R92, RZ, RZ, -R92 ;  /* 0x000000ffff5c8224 */ /* 0x000fe200078e0a5c */
[----:B------:R-:W-:Y:S01]  /*4b80*/  ISETP.GT.U32.AND P0, PT, R4, R76, PT ;  /* 0x0000004c0400720c */ /* 0x000fe20003f04070 */
[----:B------:R-:W-:Y:S01]  /*4b90*/  IMAD.MOV R9, RZ, RZ, -R8 ;  /* 0x000000ffff097224 */ /* 0x000fe200078e0a08 */
[----:B------:R-:W-:Y:S01]  /*4ba0*/  IABS R84, R13 ;  /* 0x0000000d00547213 */ /* 0x000fe20000000000 */
[----:B------:R-:W-:-:S02]  /*4bb0*/  @!P3 IMAD.MOV R74, RZ, RZ, -R74 ;  /* 0x000000ffff4ab224 */ /* 0x000fc400078e0a4a */
[--C-:B------:R-:W-:Y:S02]  /*4bc0*/  @!P6 IMAD.IADD R78, R78, 0x1, -R4.reuse ;  /* 0x000000014e4ee824 */ /* 0x100fe400078e0a04 */
[----:B------:R-:W-:Y:S01]  /*4bd0*/  @!P5 IMAD.IADD R88, R88, 0x1, -R4 ;  /* 0x000000015858d824 */ /* 0x000fe200078e0a04 */
[----:B------:R-:W-:Y:S01]  /*4be0*/  ISETP.GE.AND P5, PT, R11, RZ, PT ;  /* 0x000000ff0b00720c */ /* 0x000fe20003fa6270 */
[C---:B------:R-:W-:Y:S01]  /*4bf0*/  IMAD R86, R4.reuse, R9, R86 ;  /* 0x0000000904567224 */ /* 0x040fe200078e0256 */
[C---:B------:R-:W-:Y:S01]  /*4c00*/  ISETP.GT.U32.AND P6, PT, R4.reuse, R78, PT ;  /* 0x0000004e0400720c */ /* 0x040fe20003fc4070 */
[----:B------:R-:W-:Y:S01]  /*4c10*/  @!P1 IMAD.MOV R90, RZ, RZ, -R90 ;  /* 0x000000ffff5a9224 */ /* 0x000fe200078e0a5a */
[C---:B------:R-:W-:Y:S01]  /*4c20*/  ISETP.GT.U32.AND P3, PT, R4.reuse, R88, PT ;  /* 0x000000580400720c */ /* 0x040fe20003f64070 */
[----:B------:R-:W-:Y:S01]  /*4c30*/  IMAD.HI.U32 R9, R5, R84, RZ ;  /* 0x0000005405097227 */ /* 0x000fe200078e00ff */
[----:B------:R-:W-:-:S03]  /*4c40*/  ISETP.GT.U32.AND P1, PT, R4, R86, PT ;  /* 0x000000560400720c */ /* 0x000fc60003f24070 */
[----:B------:R-:W-:Y:S01]  /*4c50*/  @!P0 IMAD.IADD R76, R76, 0x1, -R4 ;  /* 0x000000014c4c8824 */ /* 0x000fe200078e0a04 */
[----:B------:R-:W-:Y:S01]  /*4c60*/  ISETP.GE.AND P0, PT, R10, RZ, PT ;  /* 0x000000ff0a00720c */ /* 0x000fe20003f06270 */
[----:B------:R-:W-:Y:S01]  /*4c70*/  IMAD.HI.U32 R8, R5, R80, RZ ;  /* 0x0000005005087227 */ /* 0x000fe200078e00ff */
[----:B------:R-:W-:-:S03]  /*4c80*/  LOP3.LUT R10, R6, 0x96, RZ, 0xfc, !PT ;  /* 0x00000096060a7812 */ /* 0x000fc600078efcff */
[----:B------:R-:W-:Y:S01]  /*4c90*/  IMAD.MOV R9, RZ, RZ, -R9 ;  /* 0x000000ffff097224 */ /* 0x000fe200078e0a09 */
[----:B------:R-:W-:Y:S01]  /*4ca0*/  IABS R82, R10 ;  /* 0x0000000a00527213 */ /* 0x000fe20000000000 */
[----:B------:R-:W-:Y:S02]  /*4cb0*/  IMAD.MOV R11, RZ, RZ, -R8 ;  /* 0x000000ffff0b7224 */ /* 0x000fe400078e0a08 */
[C---:B------:R-:W-:Y:S02]  /*4cc0*/  IMAD R84, R4.reuse, R9, R84 ;  /* 0x0000000904547224 */ /* 0x040fe400078e0254 */
[----:B------:R-:W-:Y:S01]  /*4cd0*/  IMAD R80, R4, R11, R80 ;  /* 0x0000000b04507224 */ /* 0x000fe200078e0250 */
[----:B------:R-:W-:Y:S01]  /*4ce0*/  LOP3.LUT R11, R6, 0x94, RZ, 0xfc, !PT ;  /* 0x00000094060b7812 */ /* 0x000fe200078efcff */
[--C-:B------:R-:W-:Y:S01]  /*4cf0*/  @!P6 IMAD.IADD R78, R78, 0x1, -R4.reuse ;  /* 0x000000014e4ee824 */ /* 0x100fe200078e0a04 */
[----:B------:R-:W-:Y:S01]  /*4d00*/  ISETP.GT.U32.AND P6, PT, R4, R84, PT ;  /* 0x000000540400720c */ /* 0x000fe20003fc4070 */
[--C-:B------:R-:W-:Y:S01]  /*4d10*/  @!P3 IMAD.IADD R88, R88, 0x1, -R4.reuse ;  /* 0x000000015858b824 */ /* 0x100fe200078e0a04 */
[----:B------:R-:W-:Y:S01]  /*4d20*/  IABS R158, R11 ;  /* 0x0000000b009e7213 */ /* 0x000fe20000000000 */
[----:B------:R-:W-:Y:S01]  /*4d30*/  @!P1 IMAD.IADD R86, R86, 0x1, -R4 ;  /* 0x0000000156569824 */ /* 0x000fe200078e0a04 */
[----:B------:R-:W-:Y:S01]  /*4d40*/  ISETP.GE.AND P3, PT, R12, RZ, PT ;  /* 0x000000ff0c00720c */ /* 0x000fe20003f66270 */
[----:B------:R-:W-:Y:S01]  /*4d50*/  @!P4 IMAD.MOV R76, RZ, RZ, -R76 ;  /* 0x000000ffff4cc224 */ /* 0x000fe200078e0a4c */
[C---:B------:R-:W-:Y:S01]  /*4d60*/  ISETP.GT.U32.AND P4, PT, R4.reuse, R80, PT ;  /* 0x000000500400720c */ /* 0x040fe20003f84070 */
[----:B------:R-:W-:Y:S01]  /*4d70*/  @!P0 IMAD.MOV R88, RZ, RZ, -R88 ;  /* 0x000000ffff588224 */ /* 0x000fe200078e0a58 */
[----:B------:R-:W-:Y:S01]  /*4d80*/  ISETP.GT.U32.AND P0, PT, R4, R86, PT ;  /* 0x000000560400720c */ /* 0x000fe20003f04070 */
[----:B------:R-:W-:Y:S01]  /*4d90*/  IMAD.HI.U32 R8, R5, R82, RZ ;  /* 0x0000005205087227 */ /* 0x000fe200078e00ff */
[----:B------:R-:W-:-:S02]  /*4da0*/  LOP3.LUT R12, R6, 0x92, RZ, 0xfc, !PT ;  /* 0x00000092060c7812 */ /* 0x000fc400078efcff */
[----:B------:R-:W-:Y:S01]  /*4db0*/  ISETP.GE.AND P1, PT, R13, RZ, PT ;  /* 0x000000ff0d00720c */ /* 0x000fe20003f26270 */
[----:B------:R-:W-:Y:S01]  /*4dc0*/  IMAD.MOV R9, RZ, RZ, -R8 ;  /* 0x000000ffff097224 */ /* 0x000fe200078e0a08 */
[----:B------:R-:W-:Y:S01]  /*4dd0*/  IABS R160, R12 ;  /* 0x0000000c00a07213 */ /* 0x000fe20000000000 */
[----:B------:R-:W-:Y:S01]  /*4de0*/  @!P6 IMAD.IADD R84, R84, 0x1, -R4 ;  /* 0x000000015454e824 */ /* 0x000fe200078e0a04 */
[----:B------:R-:W-:Y:S01]  /*4df0*/  LOP3.LUT R13, R6, 0x8c, RZ, 0xfc, !PT ;  /* 0x0000008c060d7812 */ /* 0x000fe200078efcff */
[----:B------:R-:W-:Y:S02]  /*4e00*/  IMAD R82, R4, R9, R82 ;  /* 0x0000000904527224 */ /* 0x000fe400078e0252 */
[--C-:B------:R-:W-:Y:S01]  /*4e10*/  @!P4 IMAD.IADD R80, R80, 0x1, -R4.reuse ;  /* 0x000000015050c824 */ /* 0x100fe200078e0a04 */
[----:B------:R-:W-:Y:S01]  /*4e20*/  ISETP.GT.U32.AND P6, PT, R4, R84, PT ;  /* 0x000000540400720c */ /* 0x000fe20003fc4070 */
[----:B------:R-:W-:Y:S01]  /*4e30*/  @!P0 IMAD.IADD R86, R86, 0x1, -R4 ;  /* 0x0000000156568824 */ /* 0x000fe200078e0a04 */
[C---:B------:R-:W-:Y:S01]  /*4e40*/  ISETP.GT.U32.AND P0, PT, R4.reuse, R82, PT ;  /* 0x000000520400720c */ /* 0x040fe20003f04070 */
[----:B------:R-:W-:Y:S01]  /*4e50*/  IMAD.HI.U32 R8, R5, R158, RZ ;  /* 0x0000009e05087227 */ /* 0x000fe200078e00ff */
[----:B------:R-:W-:-:S02]  /*4e60*/  ISETP.GT.U32.AND P4, PT, R4, R80, PT ;  /* 0x000000500400720c */ /* 0x000fc40003f84070 */
[----:B------:R-:W-:Y:S01]  /*4e70*/  IABS R166, R13 ;  /* 0x0000000d00a67213 */ /* 0x000fe20000000000 */
[----:B------:R-:W-:Y:S02]  /*4e80*/  IMAD.MOV R9, RZ, RZ, -R8 ;  /* 0x000000ffff097224 */ /* 0x000fe400078e0a08 */
[----:B------:R-:W-:Y:S01]  /*4e90*/  @!P2 IMAD.MOV R78, RZ, RZ, -R78 ;  /* 0x000000ffff4ea224 */ /* 0x000fe200078e0a4e */
[----:B------:R-:W-:Y:S01]  /*4ea0*/  ISETP.GE.AND P2, PT, R10, RZ, PT ;  /* 0x000000ff0a00720c */ /* 0x000fe20003f46270 */
[----:B------:R-:W-:Y:S01]  /*4eb0*/  IMAD R158, R4, R9, R158 ;  /* 0x00000009049e7224 */ /* 0x000fe200078e029e */
[----:B------:R-:W-:Y:S01]  /*4ec0*/  LOP3.LUT R10, R6, 0x90, RZ, 0xfc, !PT ;  /* 0x00000090060a7812 */ /* 0x000fe200078efcff */
[--C-:B------:R-:W-:Y:S02]  /*4ed0*/  @!P6 IMAD.IADD R84, R84, 0x1, -R4.reuse ;  /* 0x000000015454e824 */ /* 0x100fe400078e0a04 */
[----:B------:R-:W-:Y:S01]  /*4ee0*/  @!P0 IMAD.IADD R82, R82, 0x1, -R4 ;  /* 0x0000000152528824 */ /* 0x000fe200078e0a04 */
[----:B------:R-:W-:Y:S01]  /*4ef0*/  ISETP.GT.U32.AND P6, PT, R4, R158, PT ;  /* 0x0000009e0400720c */ /* 0x000fe20003fc4070 */
[----:B------:R-:W-:Y:S01]  /*4f00*/  IMAD.HI.U32 R8, R5, R160, RZ ;  /* 0x000000a005087227 */ /* 0x000fe200078e00ff */
[----:B------:R-:W-:-:S03]  /*4f10*/  IABS R162, R10 ;  /* 0x0000000a00a27213 */ /* 0x000fc60000000000 */
[----:B------:R-:W-:Y:S01]  /*4f20*/  @!P4 IMAD.IADD R80, R80, 0x1, -R4 ;  /* 0x000000015050c824 */ /* 0x000fe200078e0a04 */
[----:B------:R-:W-:Y:S01]  /*4f30*/  ISETP.GE.AND P4, PT, R11, RZ, PT ;  /* 0x000000ff0b00720c */ /* 0x000fe20003f86270 */
[----:B------:R-:W-:Y:S02]  /*4f40*/  VIADD R9, R7, 0x8e ;  /* 0x0000008e07097836 */ /* 0x000fe40000000000 */
[----:B------:R-:W-:Y:S01]  /*4f50*/  @!P5 IMAD.MOV R86, RZ, RZ, -R86 ;  /* 0x000000ffff56d224 */ /* 0x000fe200078e0a56 */
[----:B------:R-:W-:Y:S01]  /*4f60*/  ISETP.GT.U32.AND P5, PT, R4, R82, PT ;  /* 0x000000520400720c */ /* 0x000fe20003fa4070 */
[----:B------:R-:W-:Y:S01]  /*4f70*/  IMAD.MOV R11, RZ, RZ, -R8 ;  /* 0x000000ffff0b7224 */ /* 0x000fe200078e0a08 */
[----:B------:R-:W-:Y:S01]  /*4f80*/  ISETP.GE.AND P0, PT, R9, RZ, PT ;  /* 0x000000ff0900720c */ /* 0x000fe20003f06270 */
[----:B------:R-:W-:Y:S01]  /*4f90*/  IMAD.HI.U32 R8, R5, R162, RZ ;  /* 0x000000a205087227 */ /* 0x000fe200078e00ff */
[----:B------:R-:W-:-:S03]  /*4fa0*/  IABS R164, R9 ;  /* 0x0000000900a47213 */ /* 0x000fc60000000000 */
[----:B------:R-:W-:Y:S02]  /*4fb0*/  IMAD.MOV R9, RZ, RZ, -R8 ;  /* 0x000000ffff097224 */ /* 0x000fe400078e0a08 */
[----:B------:R-:W-:Y:S02]  /*4fc0*/  @!P6 IMAD.IADD R158, R158, 0x1, -R4 ;  /* 0x000000019e9ee824 */ /* 0x000fe400078e0a04 */
[----:B------:R-:W-:Y:S02]  /*4fd0*/  IMAD R162, R4, R9, R162 ;  /* 0x0000000904a27224 */ /* 0x000fe400078e02a2 */
[----:B------:R-:W-:Y:S01]  /*4fe0*/  @!P5 IMAD.IADD R82, R82, 0x1, -R4 ;  /* 0x000000015252d824 */ /* 0x000fe200078e0a04 */
[C---:B------:R-:W-:Y:S01]  /*4ff0*/  ISETP.GT.U32.AND P6, PT, R4.reuse, R158, PT ;  /* 0x0000009e0400720c */ /* 0x040fe20003fc4070 */
[C---:B------:R-:W-:Y:S01]  /*5000*/  IMAD R160, R4.reuse, R11, R160 ;  /* 0x0000000b04a07224 */ /* 0x040fe200078e02a0 */
[----:B------:R-:W-:Y:S01]  /*5010*/  ISETP.GT.U32.AND P5, PT, R4, R162, PT ;  /* 0x000000a20400720c */ /* 0x000fe20003fa4070 */
[----:B------:R-:W-:-:S02]  /*5020*/  @!P3 IMAD.MOV R80, RZ, RZ, -R80 ;  /* 0x000000ffff50b224 */ /* 0x000fc400078e0a50 */
[----:B------:R-:W-:Y:S01]  /*5030*/  @!P1 IMAD.MOV R84, RZ, RZ, -R84 ;  /* 0x000000ffff549224 */ /* 0x000fe200078e0a54 */
[----:B------:R-:W-:Y:S01]  /*5040*/  ISETP.GT.U32.AND P3, PT, R4, R160, PT ;  /* 0x000000a00400720c */ /* 0x000fe20003f64070 */
[C---:B------:R-:W-:Y:S01]  /*5050*/  IMAD.HI.U32 R8, R5.reuse, R164, RZ ;  /* 0x000000a405087227 */ /* 0x040fe200078e00ff */
[----:B------:R-:W-:Y:S02]  /*5060*/  ISETP.GE.AND P1, PT, R12, RZ, PT ;  /* 0x000000ff0c00720c */ /* 0x000fe40003f26270 */
[----:B------:R-:W-:Y:S01]  /*5070*/  LOP3.LUT R12, R6, 0x8a, RZ, 0xfc, !PT ;  /* 0x0000008a060c7812 */ /* 0x000fe200078efcff */
[----:B------:R-:W-:-:S03]  /*5080*/  IMAD.HI.U32 R9, R5, R166, RZ ;  /* 0x000000a605097227 */ /* 0x000fc600078e00ff */
[----:B------:R-:W-:Y:S01]  /*5090*/  IABS R168, R12 ;  /* 0x0000000c00a87213 */ /* 0x000fe20000000000 */
[--C-:B------:R-:W-:Y:S01]  /*50a0*/  @!P6 IMAD.IADD R158, R158, 0x1, -R4.reuse ;  /* 0x000000019e9ee824 */ /* 0x100fe200078e0a04 */
[----:B------:R-:W-:Y:S01]  /*50b0*/  ISETP.GE.AND P6, PT, R10, RZ, PT ;  /* 0x000000ff0a00720c */ /* 0x000fe20003fc6270 */
[----:B------:R-:W-:Y:S01]  /*50c0*/  @!P5 IMAD.IADD R162, R162, 0x1, -R4 ;  /* 0x00000001a2a2d824 */ /* 0x000fe200078e0a04 */
[----:B------:R-:W-:Y:S01]  /*50d0*/  LOP3.LUT R10, R6, 0x88, RZ, 0xfc, !PT ;  /* 0x00000088060a7812 */ /* 0x000fe200078efcff */
[----:B------:R-:W-:Y:S02]  /*50e0*/  IMAD.MOV R11, RZ, RZ, -R8 ;  /* 0x000000ffff0b7224 */ /* 0x000fe400078e0a08 */
[----:B------:R-:W-:Y:S01]  /*50f0*/  IMAD.MOV R9, RZ, RZ, -R9 ;  /* 0x000000ffff097224 */ /* 0x000fe200078e0a09 */
[----:B------:R-:W-:Y:S01]  /*5100*/  IABS R170, R10 ;  /* 0x0000000a00aa7213 */ /* 0x000fe20000000000 */
[----:B------:R-:W-:Y:S01]  /*5110*/  @!P2 IMAD.MOV R82, RZ, RZ, -R82 ;  /* 0x000000ffff52a224 */ /* 0x000fe200078e0a52 */
[----:B------:R-:W-:Y:S01]  /*5120*/  ISETP.GT.U32.AND P2, PT, R4, R162, PT ;  /* 0x000000a20400720c */ /* 0x000fe20003f44070 */
[----:B------:R-:W-:-:S04]  /*5130*/  IMAD.HI.U32 R8, R5, R168, RZ ;  /* 0x000000a805087227 */ /* 0x000fc800078e00ff */
[----:B------:R-:W-:Y:S01]  /*5140*/  @!P3 IMAD.IADD R160, R160, 0x1, -R4 ;  /* 0x00000001a0a0b824 */ /* 0x000fe200078e0a04 */
[----:B------:R-:W-:Y:S01]  /*5150*/  ISETP.GE.AND P3, PT, R13, RZ, PT ;  /* 0x000000ff0d00720c */ /* 0x000fe20003f66270 */
[----:B------:R-:W-:Y:S01]  /*5160*/  IMAD R166, R4, R9, R166 ;  /* 0x0000000904a67224 */ /* 0x000fe200078e02a6 */
[----:B------:R-:W-:Y:S01]  /*5170*/  LOP3.LUT R13, R6, 0x86, RZ, 0xfc, !PT ;  /* 0x00000086060d7812 */ /* 0x000fe200078efcff */
[----:B------:R-:W-:Y:S01]  /*5180*/  IMAD.MOV R9, RZ, RZ, -R8 ;  /* 0x000000ffff097224 */ /* 0x000fe200078e0a08 */
[----:B------:R-:W-:Y:S01]  /*5190*/  ISETP.GT.U32.AND P5, PT, R4, R160, PT ;  /* 0x000000a00400720c */ /* 0x000fe20003fa4070 */
[----:B------:R-:W-:Y:S01]  /*51a0*/  IMAD.HI.U32 R8, R5, R170, RZ ;  /* 0x000000aa05087227 */ /* 0x000fe200078e00ff */
[----:B------:R-:W-:-:S03]  /*51b0*/  IABS R172, R13 ;  /* 0x0000000d00ac7213 */ /* 0x000fc60000000000 */
[----:B------:R-:W-:Y:S02]  /*51c0*/  IMAD R168, R4, R9, R168 ;  /* 0x0000000904a87224 */ /* 0x000fe400078e02a8 */
[----:B------:R-:W-:Y:S02]  /*51d0*/  IMAD.MOV R9, RZ, RZ, -R8 ;  /* 0x000000ffff097224 */ /* 0x000fe400078e0a08 */
[----:B------:R-:W-:Y:S01]  /*51e0*/  @!P2 IMAD.IADD R162, R162, 0x1, -R4 ;  /* 0x00000001a2a2a824 */ /* 0x000fe200078e0a04 */
[C---:B------:R-:W-:Y:S01]  /*51f0*/  ISETP.GT.U32.AND P2, PT, R4.reuse, R168, PT ;  /* 0x000000a80400720c */ /* 0x040fe20003f44070 */
[C---:B------:R-:W-:Y:S02]  /*5200*/  IMAD R170, R4.reuse, R9, R170 ;  /* 0x0000000904aa7224 */ /* 0x040fe400078e02aa */
[C---:B------:R-:W-:Y:S02]  /*5210*/  IMAD R164, R4.reuse, R11, R164 ;  /* 0x0000000b04a47224 */ /* 0x040fe400078e02a4 */
[----:B------:R-:W-:Y:S01]  /*5220*/  @!P6 IMAD.MOV R162, RZ, RZ, -R162 ;  /* 0x000000ffffa2e224 */ /* 0x000fe200078e0aa2 */
[C---:B------:R-:W-:Y:S01]  /*5230*/  ISETP.GT.U32.AND P6, PT, R4.reuse, R170, PT ;  /* 0x000000aa0400720c */ /* 0x040fe20003fc4070 */
[----:B------:R-:W-:Y:S01]  /*5240*/  @!P4 IMAD.MOV R158, RZ, RZ, -R158 ;  /* 0x000000ffff9ec224 */ /* 0x000fe200078e0a9e */
[----:B------:R-:W-:Y:S01]  /*5250*/  ISETP.GT.U32.AND P4, PT, R4, R164, PT ;  /* 0x000000a40400720c */ /* 0x000fe20003f84070 */
[----:B------:R-:W-:Y:S01]  /*5260*/  @!P5 IMAD.IADD R160, R160, 0x1, -R4 ;  /* 0x00000001a0a0d824 */ /* 0x000fe200078e0a04 */
[----:B------:R-:W-:Y:S01]  /*5270*/  ISETP.GT.U32.AND P5, PT, R4, R166, PT ;  /* 0x000000a60400720c */ /* 0x000fe20003fa4070 */
[----:B------:R-:W-:-:S04]  /*5280*/  IMAD.HI.U32 R8, R5, R172, RZ ;  /* 0x000000ac05087227 */ /* 0x000fc800078e00ff */
[----:B------:R-:W-:Y:S02]  /*5290*/  IMAD.MOV R9, RZ, RZ, -R8 ;  /* 0x000000ffff097224 */ /* 0x000fe400078e0a08 */
[----:B------:R-:W-:Y:S02]  /*52a0*/  @!P1 IMAD.MOV R160, RZ, RZ, -R160 ;  /* 0x000000ffffa09224 */ /* 0x000fe400078e0aa0 */
[--C-:B------:R-:W-:Y:S02]  /*52b0*/  @!P6 IMAD.IADD R170, R170, 0x1, -R4.reuse ;  /* 0x00000001aaaae824 */ /* 0x100fe400078e0a04 */
[--C-:B------:R-:W-:Y:S01]  /*52c0*/  @!P4 IMAD.IADD R164, R164, 0x1, -R4.reuse ;  /* 0x00000001a4a4c824 */ /* 0x100fe200078e0a04 */
[----:B------:R-:W-:Y:S01]  /*52d0*/  ISETP.GE.AND P4, PT, R12, RZ, PT ;  /* 0x000000ff0c00720c */ /* 0x000fe20003f86270 */
[----:B------:R-:W-:Y:S01]  /*52e0*/  @!P5 IMAD.IADD R166, R166, 0x1, -R4 ;  /* 0x00000001a6a6d824 */ /* 0x000fe200078e0a04 */
[C---:B------:R-:W-:Y:S01]  /*52f0*/  ISETP.GT.U32.AND P6, PT, R4.reuse, R170, PT ;  /* 0x000000aa0400720c */ /* 0x040fe20003fc4070 */
[C---:B------:R-:W-:Y:S01]  /*5300*/  IMAD R172, R4.reuse, R9, R172 ;  /* 0x0000000904ac7224 */ /* 0x040fe200078e02ac */
[C---:B------:R-:W-:Y:S01]  /*5310*/  ISETP.GT.U32.AND P5, PT, R4.reuse, R164, PT ;  /* 0x000000a40400720c */ /* 0x040fe20003fa4070 */
[----:B------:R-:W-:Y:S01]  /*5320*/  IMAD.HI.U32 R9, R5, R176, RZ ;  /* 0x000000b005097227 */ /* 0x000fe200078e00ff */
[----:B------:R-:W-:-:S02]  /*5330*/  ISETP.GT.U32.AND P1, PT, R4, R166, PT ;  /* 0x000000a60400720c */ /* 0x000fc40003f24070 */
[----:B------:R-:W-:Y:S01]  /*5340*/  LOP3.LUT R12, R6, 0x7c, RZ, 0xfc, !PT ;  /* 0x0000007c060c7812 */ /* 0x000fe200078efcff */
[----:B------:R-:W-:Y:S02]  /*5350*/  IMAD.MOV R9, RZ, RZ, -R9 ;  /* 0x000000ffff097224 */ /* 0x000fe400078e0a09 */
[----:B------:R-:W-:Y:S01]  /*5360*/  IMAD.HI.U32 R8, R5, R174, RZ ;  /* 0x000000ae05087227 */ /* 0x000fe200078e00ff */
[----:B------:R-:W-:-:S03]  /*5370*/  IABS R182, R12 ;  /* 0x0000000c00b67213 */ /* 0x000fc60000000000 */
[----:B------:R-:W-:Y:S02]  /*5380*/  IMAD R176, R4, R9, R176 ;  /* 0x0000000904b07224 */ /* 0x000fe400078e02b0 */
[----:B------:R-:W-:Y:S02]  /*5390*/  IMAD.MOV R11, RZ, RZ, -R8 ;  /* 0x000000ffff0b7224 */ /* 0x000fe400078e0a08 */
[--C-:B------:R-:W-:Y:S01]  /*53a0*/  @!P6 IMAD.IADD R170, R170, 0x1, -R4.reuse ;  /* 0x00000001aaaae824 */ /* 0x100fe200078e0a04 */
[----:B------:R-:W-:Y:S01]  /*53b0*/  ISETP.GT.U32.AND P6, PT, R4, R176, PT ;  /* 0x000000b00400720c */ /* 0x000fe20003fc4070 */
[--C-:B------:R-:W-:Y:S01]  /*53c0*/  @!P5 IMAD.IADD R164, R164, 0x1, -R4.reuse ;  /* 0x00000001a4a4d824 */ /* 0x100fe200078e0a04 */
[----:B------:R-:W-:Y:S01]  /*53d0*/  ISETP.GE.AND P5, PT, R10, RZ, PT ;  /* 0x000000ff0a00720c */ /* 0x000fe20003fa6270 */
[----:B------:R-:W-:Y:S01]  /*53e0*/  @!P1 IMAD.IADD R166, R166, 0x1, -R4 ;  /* 0x00000001a6a69824 */ /* 0x000fe200078e0a04 */
[C---:B------:R-:W-:Y:S01]  /*53f0*/  ISETP.GT.U32.AND P1, PT, R4.reuse, R172, PT ;  /* 0x000000ac0400720c */ /* 0x040fe20003f24070 */
[----:B------:R-:W-:Y:S01]  /*5400*/  IMAD R174, R4, R11, R174 ;  /* 0x0000000b04ae7224 */ /* 0x000fe200078e02ae */
[----:B------:R-:W-:Y:S01]  /*5410*/  LOP3.LUT R10, R6, 0x80, RZ, 0xfc, !PT ;  /* 0x00000080060a7812 */ /* 0x000fe200078efcff */
[----:B------:R-:W-:-:S02]  /*5420*/  VIADD R8, R7, 0x7e ;  /* 0x0000007e07087836 */ /* 0x000fc40000000000 */
[----:B------:R-:W-:Y:S01]  /*5430*/  @!P3 IMAD.MOV R166, RZ, RZ, -R166 ;  /* 0x000000ffffa6b224 */ /* 0x000fe200078e0aa6 */
[----:B------:R-:W-:Y:S01]  /*5440*/  ISETP.GT.U32.AND P3, PT, R4, R174, PT ;  /* 0x000000ae0400720c */ /* 0x000fe20003f64070 */
[----:B------:R-:W-:Y:S01]  /*5450*/  @!P2 IMAD.IADD R168, R168, 0x1, -R4 ;  /* 0x00000001a8a8a824 */ /* 0x000fe200078e0a04 */
[----:B------:R-:W-:Y:S01]  /*5460*/  IABS R178, R10 ;  /* 0x0000000a00b27213 */ /* 0x000fe20000000000 */
[----:B------:R-:W-:Y:S01]  /*5470*/  @!P0 IMAD.MOV R164, RZ, RZ, -R164 ;  /* 0x000000ffffa48224 */ /* 0x000fe200078e0aa4 */
[----:B------:R-:W-:Y:S01]  /*5480*/  IABS R180, R8 ;  /* 0x0000000800b47213 */ /* 0x000fe20000000000 */
[--C-:B------:R-:W-:Y:S01]  /*5490*/  @!P6 IMAD.IADD R176, R176, 0x1, -R4.reuse ;  /* 0x00000001b0b0e824 */ /* 0x100fe200078e0a04 */
[----:B------:R-:W-:Y:S01]  /*54a0*/  ISETP.GT.U32.AND P2, PT, R4, R168, PT ;  /* 0x000000a80400720c */ /* 0x000fe20003f44070 */
[----:B------:R-:W-:Y:S01]  /*54b0*/  @!P1 IMAD.IADD R172, R172, 0x1, -R4 ;  /* 0x00000001acac9824 */ /* 0x000fe200078e0a04 */
[----:B------:R-:W-:Y:S01]  /*54c0*/  ISETP.GE.AND P0, PT, R8, RZ, PT ;  /* 0x000000ff0800720c */ /* 0x000fe20003f06270 */
[----:B------:R-:W-:Y:S01]  /*54d0*/  IMAD.HI.U32 R8, R5, R178, RZ ;  /* 0x000000b205087227 */ /* 0x000fe200078e00ff */
[----:B------:R-:W-:-:S02]  /*54e0*/  ISETP.GT.U32.AND P6, PT, R4, R176, PT ;  /* 0x000000b00400720c */ /* 0x000fc40003fc4070 */
[----:B------:R-:W-:Y:S01]  /*54f0*/  ISETP.GT.U32.AND P1, PT, R4, R172, PT ;  /* 0x000000ac0400720c */ /* 0x000fe20003f24070 */
[----:B------:R-:W-:-:S04]  /*5500*/  IMAD.HI.U32 R9, R5, R180, RZ ;  /* 0x000000b405097227 */ /* 0x000fc800078e00ff */
[----:B------:R-:W-:Y:S02]  /*5510*/  IMAD.MOV R11, RZ, RZ, -R8 ;  /* 0x000000ffff0b7224 */ /* 0x000fe400078e0a08 */
[----:B------:R-:W-:Y:S02]  /*5520*/  IMAD.MOV R9, RZ, RZ, -R9 ;  /* 0x000000ffff097224 */ /* 0x000fe400078e0a09 */
[----:B------:R-:W-:-:S04]  /*5530*/  IMAD.HI.U32 R8, R5, R182, RZ ;  /* 0x000000b605087227 */ /* 0x000fc800078e00ff */
[----:B------:R-:W-:Y:S02]  /*5540*/  @!P3 IMAD.IADD R174, R174, 0x1, -R4 ;  /* 0x00000001aeaeb824 */ /* 0x000fe400078e0a04 */
[C---:B------:R-:W-:Y:S02]  /*5550*/  IMAD R180, R4.reuse, R9, R180 ;  /* 0x0000000904b47224 */ /* 0x040fe400078e02b4 */
[----:B------:R-:W-:Y:S01]  /*5560*/  IMAD.MOV R9, RZ, RZ, -R8 ;  /* 0x000000ffff097224 */ /* 0x000fe200078e0a08 */
[----:B------:R-:W-:Y:S01]  /*5570*/  ISETP.GT.U32.AND P3, PT, R4, R174, PT ;  /* 0x000000ae0400720c */ /* 0x000fe20003f64070 */
[----:B------:R-:W-:Y:S01]  /*5580*/  @!P2 IMAD.IADD R168, R168, 0x1, -R4 ;  /* 0x00000001a8a8a824 */ /* 0x000fe200078e0a04 */
[----:B------:R-:W-:Y:S01]  /*5590*/  ISETP.GE.AND P2, PT, R13, RZ, PT ;  /* 0x000000ff0d00720c */ /* 0x000fe20003f46270 */
[----:B------:R-:W-:Y:S01]  /*55a0*/  IMAD R182, R4, R9, R182 ;  /* 0x0000000904b67224 */ /* 0x000fe200078e02b6 */
[----:B------:R-:W-:Y:S01]  /*55b0*/  LOP3.LUT R13, R6, 0x74, RZ, 0xfc, !PT ;  /* 0x00000074060d7812 */ /* 0x000fe200078efcff */
[----:B------:R-:W-:Y:S01]  /*55c0*/  IMAD R178, R4, R11, R178 ;  /* 0x0000000b04b27224 */ /* 0x000fe200078e02b2 */
[----:B------:R-:W-:Y:S01]  /*55d0*/  LOP3.LUT R11, R6, 0x7a, RZ, 0xfc, !PT ;  /* 0x0000007a060b7812 */ /* 0x000fe200078efcff */
[----:B------:R-:W-:Y:S01]  /*55e0*/  @!P6 IMAD.IADD R176, R176, 0x1, -R4 ;  /* 0x00000001b0b0e824 */ /* 0x000fe200078e0a04 */
[C---:B------:R-:W-:Y:S01]  /*55f0*/  ISETP.GT.U32.AND P6, PT, R4.reuse, R182, PT ;  /* 0x000000b60400720c */ /* 0x040fe20003fc4070 */
[----:B------:R-:W-:Y:S01]  /*5600*/  @!P5 IMAD.MOV R170, RZ, RZ, -R170 ;  /* 0x000000ffffaad224 */ /* 0x000fe200078e0aaa */
[----:B------:R-:W-:Y:S01]  /*5610*/  ISETP.GT.U32.AND P5, PT, R4, R178, PT ;  /* 0x000000b20400720c */ /* 0x000fe20003fa4070 */
[--C-:B------:R-:W-:Y:S01]  /*5620*/  @!P1 IMAD.IADD R172, R172, 0x1, -R4.reuse ;  /* 0x00000001acac9824 */ /* 0x100fe200078e0a04 */
[----:B------:R-:W-:Y:S01]  /*5630*/  IABS R184, R11 ;  /* 0x0000000b00b87213 */ /* 0x000fe20000000000 */
[----:B------:R-:W-:Y:S01]  /*5640*/  @!P3 IMAD.IADD R174, R174, 0x1, -R4 ;  /* 0x00000001aeaeb824 */ /* 0x000fe200078e0a04 */
[----:B------:R-:W-:Y:S01]  /*5650*/  ISETP.GT.U32.AND P3, PT, R4, R180, PT ;  /* 0x000000b40400720c */ /* 0x000fe20003f64070 */
[----:B------:R-:W-:Y:S01]  /*5660*/  @!P2 IMAD.MOV R172, RZ, RZ, -R172 ;  /* 0x000000ffffaca224 */ /* 0x000fe200078e0aac */
[----:B------:R-:W-:Y:S01]  /*5670*/  ISETP.GE.AND P2, PT, R10, RZ, PT ;  /* 0x000000ff0a00720c */ /* 0x000fe20003f46270 */
[----:B------:R-:W-:Y:S01]  /*5680*/  @!P4 IMAD.MOV R168, RZ, RZ, -R168 ;  /* 0x000000ffffa8c224 */ /* 0x000fe200078e0aa8 */
[----:B------:R-:W-:Y:S01]  /*5690*/  LOP3.LUT R10, R6, 0x78, RZ, 0xfc, !PT ;  /* 0x00000078060a7812 */ /* 0x000fe200078efcff */
[----:B------:R-:W-:Y:S01]  /*56a0*/  IMAD.HI.U32 R8, R5, R184, RZ ;  /* 0x000000b805087227 */ /* 0x000fe200078e00ff */
[----:B------:R-:W-:-:S02]  /*56b0*/  ISETP.GE.AND P4, PT, R14, RZ, PT ;  /* 0x000000ff0e00720c */ /* 0x000fc40003f86270 */
[----:B------:R-:W-:Y:S01]  /*56c0*/  IABS R186, R10 ;  /* 0x0000000a00ba7213 */ /* 0x000fe20000000000 */
[--C-:B------:R-:W-:Y:S01]  /*56d0*/  @!P6 IMAD.IADD R182, R182, 0x1, -R4.reuse ;  /* 0x00000001b6b6e824 */ /* 0x100fe200078e0a04 */
[----:B------:R-:W-:Y:S01]  /*56e0*/  IABS R190, R13 ;  /* 0x0000000d00be7213 */ /* 0x000fe20000000000 */
[----:B------:R-:W-:Y:S01]  /*56f0*/  @!P5 IMAD.IADD R178, R178, 0x1, -R4 ;  /* 0x00000001b2b2d824 */ /* 0x000fe200078e0a04 */
[----:B------:R-:W-:Y:S01]  /*5700*/  ISETP.GE.AND P1, PT, R15, RZ, PT ;  /* 0x000000ff0f00720c */ /* 0x000fe20003f26270 */
[----:B------:R-:W-:Y:S01]  /*5710*/  IMAD.MOV R9, RZ, RZ, -R8 ;  /* 0x000000ffff097224 */ /* 0x000fe200078e0a08 */
[C---:B------:R-:W-:Y:S01]  /*5720*/  ISETP.GT.U32.AND P6, PT, R4.reuse, R182, PT ;  /* 0x000000b60400720c */ /* 0x040fe20003fc4070 */
[----:B------:R-:W-:Y:S01]  /*5730*/  IMAD.HI.U32 R8, R5, R186, RZ ;  /* 0x000000ba05087227 */ /* 0x000fe200078e00ff */
[----:B------:R-:W-:Y:S02]  /*5740*/  ISETP.GT.U32.AND P5, PT, R4, R178, PT ;  /* 0x000000b20400720c */ /* 0x000fe40003fa4070 */
[----:B------:R-:W-:Y:S01]  /*5750*/  LOP3.LUT R14, R6, 0x72, RZ, 0xfc, !PT ;  /* 0x00000072060e7812 */ /* 0x000fe200078efcff */
[----:B------:R-:W-:Y:S01]  /*5760*/  @!P3 IMAD.IADD R180, R180, 0x1, -R4 ;  /* 0x00000001b4b4b824 */ /* 0x000fe200078e0a04 */
[----:B------:R-:W-:Y:S01]  /*5770*/  LOP3.LUT R15, R6, 0x2c, RZ, 0xfc, !PT ;  /* 0x0000002c060f7812 */ /* 0x000fe200078efcff */
[C---:B------:R-:W-:Y:S01]  /*5780*/  IMAD R184, R4.reuse, R9, R184 ;  /* 0x0000000904b87224 */ /* 0x040fe200078e02b8 */
[----:B------:R-:W-:Y:S01]  /*5790*/  IABS R192, R14 ;  /* 0x0000000e00c07213 */ /* 0x000fe20000000000 */
[----:B------:R-:W-:Y:S01]  /*57a0*/  IMAD.MOV R9, RZ, RZ, -R8 ;  /* 0x000000ffff097224 */ /* 0x000fe200078e0a08 */
[----:B------:R-:W-:Y:S01]  /*57b0*/  ISETP.GT.U32.AND P3, PT, R4, R180, PT ;  /* 0x000000b40400720c */ /* 0x000fe20003f64070 */
[----:B------:R-:W-:Y:S01]  /*57c0*/  @!P4 IMAD.MOV R174, RZ, RZ, -R174 ;  /* 0x000000ffffaec224 */ /* 0x000fe200078e0aae */
[----:B------:R-:W-:Y:S01]  /*57d0*/  ISETP.GE.AND P4, PT, R12, RZ, PT ;  /* 0x000000ff0c00720c */ /* 0x000fe20003f86270 */
[----:B------:R-:W-:Y:S01]  /*57e0*/  IMAD R186, R4, R9, R186 ;  /* 0x0000000904ba7224 */ /* 0x000fe200078e02ba */
[----:B------:R-:W-:Y:S01]  /*57f0*/  LOP3.LUT R12, R6, 0x76, RZ, 0xfc, !PT ;  /* 0x00000076060c7812 */ /* 0x000fe200078efcff */
[----:B------:R-:W-:-:S02]  /*5800*/  @!P6 IMAD.IADD R182, R182, 0x1, -R4 ;  /* 0x00000001b6b6e824 */ /* 0x000fc400078e0a04 */
[----:B------:R-:W-:Y:S01]  /*5810*/  @!P5 IMAD.IADD R178, R178, 0x1, -R4 ;  /* 0x00000001b2b2d824 */ /* 0x000fe200078e0a04 */
[----:B------:R-:W-:Y:S01]  /*5820*/  IABS R188, R12 ;  /* 0x0000000c00bc7213 */ /* 0x000fe20000000000 */
[C---:B------:R-:W-:Y:S01]  /*5830*/  IMAD.HI.U32 R9, R5.reuse, R190, RZ ;  /* 0x000000be05097227 */ /* 0x040fe200078e00ff */
[C---:B------:R-:W-:Y:S02]  /*5840*/  ISETP.GT.U32.AND P6, PT, R4.reuse, R186, PT ;  /* 0x000000ba0400720c */ /* 0x040fe40003fc4070 */
[----:B------:R-:W-:Y:S01]  /*5850*/  ISETP.GT.U32.AND P5, PT, R4, R184, PT ;  /* 0x000000b80400720c */ /* 0x000fe20003fa4070 */
[----:B------:R-:W-:-:S04]  /*5860*/  IMAD.HI.U32 R8, R5, R188, RZ ;  /* 0x000000bc05087227 */ /* 0x000fc800078e00ff */
[----:B------:R-:W-:Y:S01]  /*5870*/  @!P3 IMAD.IADD R180, R180, 0x1, -R4 ;  /* 0x00000001b4b4b824 */ /* 0x000fe200078e0a04 */
[----:B------:R-:W-:Y:S01]  /*5880*/  ISETP.GE.AND P3, PT, R11, RZ, PT ;  /* 0x000000ff0b00720c */ /* 0x000fe20003f66270 */
[----:B------:R-:W-:Y:S02]  /*5890*/  IMAD.MOV R11, RZ, RZ, -R8 ;  /* 0x000000ffff0b7224 */ /* 0x000fe400078e0a08 */
[----:B------:R-:W-:Y:S02]  /*58a0*/  IMAD.MOV R9, RZ, RZ, -R9 ;  /* 0x000000ffff097224 */ /* 0x000fe400078e0a09 */
[----:B------:R-:W-:Y:S02]  /*58b0*/  IMAD R188, R4, R11, R188 ;  /* 0x0000000b04bc7224 */ /* 0x000fe400078e02bc */
[--C-:B------:R-:W-:Y:S02]  /*58c0*/  @!P6 IMAD.IADD R186, R186, 0x1, -R4.reuse ;  /* 0x00000001babae824 */ /* 0x100fe400078e0a04 */
[----:B------:R-:W-:Y:S01]  /*58d0*/  @!P5 IMAD.IADD R184, R184, 0x1, -R4 ;  /* 0x00000001b8b8d824 */ /* 0x000fe200078e0a04 */
[----:B------:R-:W-:Y:S01]  /*58e0*/  ISETP.GE.AND P5, PT, R10, RZ, PT ;  /* 0x000000ff0a00720c */ /* 0x000fe20003fa6270 */
[C---:B------:R-:W-:Y:S01]  /*58f0*/  IMAD R190, R4.reuse, R9, R190 ;  /* 0x0000000904be7224 */ /* 0x040fe200078e02be */
[C---:B------:R-:W-:Y:S01]  /*5900*/  ISETP.GT.U32.AND P6, PT, R4.reuse, R186, PT ;  /* 0x000000ba0400720c */ /* 0x040fe20003fc4070 */
[----:B------:R-:W-:Y:S01]  /*5910*/  @!P2 IMAD.MOV R178, RZ, RZ, -R178 ;  /* 0x000000ffffb2a224 */ /* 0x000fe200078e0ab2 */
[----:B------:R-:W-:Y:S01]  /*5920*/  ISETP.GT.U32.AND P2, PT, R4, R188, PT ;  /* 0x000000bc0400720c */ /* 0x000fe20003f44070 */
[----:B------:R-:W-:Y:S01]  /*5930*/  IMAD.HI.U32 R8, R5, R192, RZ ;  /* 0x000000c005087227 */ /* 0x000fe200078e00ff */
[----:B------:R-:W-:-:S03]  /*5940*/  LOP3.LUT R10, R6, 0x70, RZ, 0xfc, !PT ;  /* 0x00000070060a7812 */ /* 0x000fc600078efcff */
[----:B------:R-:W-:Y:S01]  /*5950*/  @!P1 IMAD.MOV R176, RZ, RZ, -R176 ;  /* 0x000000ffffb09224 */ /* 0x000fe200078e0ab0 */
[C---:B------:R-:W-:Y:S01]  /*5960*/  ISETP.GT.U32.AND P1, PT, R4.reuse, R184, PT ;  /* 0x000000b80400720c */ /* 0x040fe20003f24070 */
[----:B------:R-:W-:Y:S01]  /*5970*/  @!P0 IMAD.MOV R180, RZ, RZ, -R180 ;  /* 0x000000ffffb48224 */ /* 0x000fe200078e0ab4 */
[C---:B------:R-:W-:Y:S01]  /*5980*/  ISETP.GT.U32.AND P0, PT, R4.reuse, R190, PT ;  /* 0x000000be0400720c */ /* 0x040fe20003f04070 */
[----:B------:R-:W-:Y:S01]  /*5990*/  IMAD.MOV R11, RZ, RZ, -R8 ;  /* 0x000000ffff0b7224 */ /* 0x000fe200078e0a08 */
[----:B------:R-:W-:Y:S01]  /*59a0*/  IABS R196, R10 ;  /* 0x0000000a00c47213 */ /* 0x000fe20000000000 */
[----:B------:R-:W-:Y:S02]  /*59b0*/  VIADD R9, R7, 0x6e ;  /* 0x0000006e07097836 */ /* 0x000fe40000000000 */
[----:B------:R-:W-:Y:S01]  /*59c0*/  IMAD R192, R4, R11, R192 ;  /* 0x0000000b04c07224 */ /* 0x000fe200078e02c0 */
[----:B------:R-:W-:Y:S01]  /*59d0*/  LOP3.LUT R11, R6, 0x6c, RZ, 0xfc, !PT ;  /* 0x0000006c060b7812 */ /* 0x000fe200078efcff */
[--C-:B------:R-:W-:Y:S01]  /*59e0*/  @!P6 IMAD.IADD R186, R186, 0x1, -R4.reuse ;  /* 0x00000001babae824 */ /* 0x100fe200078e0a04 */
[----:B------:R-:W-:Y:S01]  /*59f0*/  IABS R194, R9 ;  /* 0x0000000900c27213 */ /* 0x000fe20000000000 */
[--C-:B------:R-:W-:Y:S01]  /*5a00*/  @!P2 IMAD.IADD R188, R188, 0x1, -R4.reuse ;  /* 0x00000001bcbca824 */ /* 0x100fe200078e0a04 */
[----:B------:R-:W-:Y:S01]  /*5a10*/  ISETP.GT.U32.AND P6, PT, R4, R192, PT ;  /* 0x000000c00400720c */ /* 0x000fe20003fc4070 */
[--C-:B------:R-:W-:Y:S01]  /*5a20*/  @!P1 IMAD.IADD R184, R184, 0x1, -R4.reuse ;  /* 0x00000001b8b89824 */ /* 0x100fe200078e0a04 */
[----:B------:R-:W-:Y:S01]  /*5a30*/  ISETP.GE.AND P1, PT, R9, RZ, PT ;  /* 0x000000ff0900720c */ /* 0x000fe20003f26270 */
[----:B------:R-:W-:Y:S01]  /*5a40*/  @!P0 IMAD.IADD R190, R190, 0x1, -R4 ;  /* 0x00000001bebe8824 */ /* 0x000fe200078e0a04 */
        /* <DEDUP_REMOVED lines=10> */
[----:B------:R-:W-:Y:S02]  /*5af0*/  IMAD R196, R4, R9, R196 ;  /* 0x0000000904c47224 */ /* 0x000fe400078e02c4 */
[----:B------:R-:W-:Y:S02]  /*5b00*/  IMAD.MOV R9, RZ, RZ, -R8 ;  /* 0x000000ffff097224 */ /* 0x000fe400078e0a08 */
[----:B------:R-:W-:Y:S02]  /*5b10*/  @!P6 IMAD.IADD R192, R192, 0x1, -R4 ;  /* 0x00000001c0c0e824 */ /* 0x000fe400078e0a04 */
[----:B------:R-:W-:Y:S01]  /*5b20*/  @!P4 IMAD.MOV R182, RZ, RZ, -R182 ;  /* 0x000000ffffb6c224 */ /* 0x000fe200078e0ab6 */
[----:B------:R-:W-:Y:S01]  /*5b30*/  ISETP.GE.AND P4, PT, R12, RZ, PT ;  /* 0x000000ff0c00720c */ /* 0x000fe20003f86270 */
[C---:B------:R-:W-:Y:S01]  /*5b40*/  IMAD R194, R4.reuse, R9, R194 ;  /* 0x0000000904c27224 */ /* 0x040fe200078e02c2 */
[----:B------:R-:W-:Y:S01]  /*5b50*/  ISETP.GT.U32.AND P6, PT, R4, R192, PT ;  /* 0x000000c00400720c */ /* 0x000fe20003fc4070 */
[--C-:B------:R-:W-:Y:S01]  /*5b60*/  @!P2 IMAD.IADD R188, R188, 0x1, -R4.reuse ;  /* 0x00000001bcbca824 */ /* 0x100fe200078e0a04 */
[----:B------:R-:W-:Y:S01]  /*5b70*/  ISETP.GT.U32.AND P2, PT, R4, R196, PT ;  /* 0x000000c40400720c */ /* 0x000fe20003f44070 */
[----:B------:R-:W-:Y:S01]  /*5b80*/  @!P3 IMAD.IADD R190, R190, 0x1, -R4 ;  /* 0x00000001bebeb824 */ /* 0x000fe200078e0a04 */
[----:B------:R-:W-:Y:S01]  /*5b90*/  ISETP.GT.U32.AND P3, PT, R4, R194, PT ;  /* 0x000000c20400720c */ /* 0x000fe20003f64070 */
[----:B------:R-:W-:Y:S01]  /*5ba0*/  @!P5 IMAD.MOV R186, RZ, RZ, -R186 ;  /* 0x000000ffffbad224 */ /* 0x000fe200078e0aba */
[----:B------:R-:W-:Y:S01]  /*5bb0*/  ISETP.GE.AND P5, PT, R14, RZ, PT ;  /* 0x000000ff0e00720c */ /* 0x000fe20003fa6270 */
[----:B------:R-:W-:Y:S01]  /*5bc0*/  IMAD.HI.U32 R8, R5, R198, RZ ;  /* 0x000000c605087227 */ /* 0x000fe200078e00ff */
[----:B------:R-:W-:-:S02]  /*5bd0*/  LOP3.LUT R12, R6, 0x64, RZ, 0xfc, !PT ;  /* 0x00000064060c7812 */ /* 0x000fc400078efcff */
[----:B------:R-:W-:Y:S01]  /*5be0*/  LOP3.LUT R14, R6, 0x46, RZ, 0xfc, !PT ;  /* 0x00000046060e7812 */ /* 0x000fe200078efcff */
[----:B------:R-:W-:Y:S01]  /*5bf0*/  IMAD.MOV R9, RZ, RZ, -R8 ;  /* 0x000000ffff097224 */ /* 0x000fe200078e0a08 */
[----:B------:R-:W-:Y:S01]  /*5c00*/  IABS R206, R12 ;  /* 0x0000000c00ce7213 */ /* 0x000fe20000000000 */
[----:B------:R-:W-:Y:S01]  /*5c10*/  @!P4 IMAD.MOV R188, RZ, RZ, -R188 ;  /* 0x000000ffffbcc224 */ /* 0x000fe200078e0abc */
[----:B------:R-:W-:Y:S01]  /*5c20*/  ISETP.GE.AND P4, PT, R10, RZ, PT ;  /* 0x000000ff0a00720c */ /* 0x000fe20003f86270 */
[--C-:B------:R-:W-:Y:S01]  /*5c30*/  @!P6 IMAD.IADD R192, R192, 0x1, -R4.reuse ;  /* 0x00000001c0c0e824 */ /* 0x100fe200078e0a04 */
[----:B------:R-:W-:Y:S01]  /*5c40*/  LOP3.LUT R10, R6, 0x6a, RZ, 0xfc, !PT ;  /* 0x0000006a060a7812 */ /* 0x000fe200078efcff */
[----:B------:R-:W-:Y:S01]  /*5c50*/  @!P2 IMAD.IADD R196, R196, 0x1, -R4 ;  /* 0x00000001c4c4a824 */ /* 0x000fe200078e0a04 */
[----:B------:R-:W-:Y:S01]  /*5c60*/  ISETP.GE.AND P6, PT, R11, RZ, PT ;  /* 0x000000ff0b00720c */ /* 0x000fe20003fc6270 */
[----:B------:R-:W-:Y:S01]  /*5c70*/  IMAD R198, R4, R9, R198 ;  /* 0x0000000904c67224 */ /* 0x000fe200078e02c6 */
[----:B------:R-:W-:Y:S01]  /*5c80*/  IABS R200, R10 ;  /* 0x0000000a00c87213 */ /* 0x000fe20000000000 */
[----:B------:R-:W-:Y:S01]  /*5c90*/  @!P3 IMAD.IADD R194, R194, 0x1, -R4 ;  /* 0x00000001c2c2b824 */ /* 0x000fe200078e0a04 */
[C---:B------:R-:W-:Y:S01]  /*5ca0*/  ISETP.GT.U32.AND P2, PT, R4.reuse, R196, PT ;  /* 0x000000c40400720c */ /* 0x040fe20003f44070 */
[----:B------:R-:W-:Y:S01]  /*5cb0*/  @!P5 IMAD.MOV R192, RZ, RZ, -R192 ;  /* 0x000000ffffc0d224 */ /* 0x000fe200078e0ac0 */
[C---:B------:R-:W-:Y:S01]  /*5cc0*/  ISETP.GT.U32.AND P5, PT, R4.reuse, R198, PT ;  /* 0x000000c60400720c */ /* 0x040fe20003fa4070 */
[----:B------:R-:W-:Y:S01]  /*5cd0*/  IMAD.HI.U32 R8, R5, R200, RZ ;  /* 0x000000c805087227 */ /* 0x000fe200078e00ff */
[----:B------:R-:W-:-:S02]  /*5ce0*/  ISETP.GT.U32.AND P3, PT, R4, R194, PT ;  /* 0x000000c20400720c */ /* 0x000fc40003f64070 */
[----:B------:R-:W-:Y:S01]  /*5cf0*/  LOP3.LUT R9, R6, 0x68, RZ, 0xfc, !PT ;  /* 0x0000006806097812 */ /* 0x000fe200078efcff */
[----:B------:R-:W-:Y:S01]  /*5d00*/  IMAD.MOV R11, RZ, RZ, -R8 ;  /* 0x000000ffff0b7224 */ /* 0x000fe200078e0a08 */
[----:B------:R-:W-:Y:S01]  /*5d10*/  IABS R236, R14 ;  /* 0x0000000e00ec7213 */ /* 0x000fe20000000000 */
[----:B------:R-:W-:Y:S01]  /*5d20*/  @!P0 IMAD.MOV R190, RZ, RZ, -R190 ;  /* 0x000000ffffbe8224 */ /* 0x000fe200078e0abe */
[----:B------:R-:W-:Y:S01]  /*5d30*/  ISETP.GE.AND P0, PT, R10, RZ, PT ;  /* 0x000000ff0a00720c */ /* 0x000fe20003f06270 */
[----:B------:R-:W-:Y:S01]  /*5d40*/  IMAD R200, R4, R11, R200 ;  /* 0x0000000b04c87224 */ /* 0x000fe200078e02c8 */
[----:B------:R-:W-:Y:S01]  /*5d50*/  LOP3.LUT R10, R6, 0x66, RZ, 0xfc, !PT ;  /* 0x00000066060a7812 */ /* 0x000fe200078efcff */
[--C-:B------:R-:W-:Y:S01]  /*5d60*/  @!P2 IMAD.IADD R196, R196, 0x1, -R4.reuse ;  /* 0x00000001c4c4a824 */ /* 0x100fe200078e0a04 */
[----:B------:R-:W-:Y:S01]  /*5d70*/  IABS R202, R9 ;  /* 0x0000000900ca7213 */ /* 0x000fe20000000000 */
[--C-:B------:R-:W-:Y:S01]  /*5d80*/  @!P5 IMAD.IADD R198, R198, 0x1, -R4.reuse ;  /* 0x00000001c6c6d824 */ /* 0x100fe200078e0a04 */
[----:B------:R-:W-:Y:S01]  /*5d90*/  IABS R204, R10 ;  /* 0x0000000a00cc7213 */ /* 0x000fe20000000000 */
[----:B------:R-:W-:Y:S01]  /*5da0*/  @!P3 IMAD.IADD R194, R194, 0x1, -R4 ;  /* 0x00000001c2c2b824 */ /* 0x000fe200078e0a04 */
[C---:B------:R-:W-:Y:S01]  /*5db0*/  ISETP.GT.U32.AND P3, PT, R4.reuse, R200, PT ;  /* 0x000000c80400720c */ /* 0x040fe20003f64070 */
[----:B------:R-:W-:Y:S01]  /*5dc0*/  @!P4 IMAD.MOV R196, RZ, RZ, -R196 ;  /* 0x000000ffffc4c224 */ /* 0x000fe200078e0ac4 */
[----:B------:R-:W-:Y:S01]  /*5dd0*/  ISETP.GT.U32.AND P4, PT, R4, R198, PT ;  /* 0x000000c60400720c */ /* 0x000fe20003f84070 */
[----:B------:R-:W-:Y:S01]  /*5de0*/  IMAD.HI.U32 R8, R5, R202, RZ ;  /* 0x000000ca05087227 */ /* 0x000fe200078e00ff */
[----:B------:R-:W-:-:S02]  /*5df0*/  ISETP.GE.AND P2, PT, R9, RZ, PT ;  /* 0x000000ff0900720c */ /* 0x000fc40003f46270 */
[----:B------:R-:W-:Y:S01]  /*5e00*/  ISETP.GE.AND P5, PT, R10, RZ, PT ;  /* 0x000000ff0a00720c */ /* 0x000fe20003fa6270 */
[----:B------:R-:W-:-:S04]  /*5e10*/  IMAD.HI.U32 R9, R5, R204, RZ ;  /* 0x000000cc05097227 */ /* 0x000fc800078e00ff */
[----:B------:R-:W-:Y:S02]  /*5e20*/  IMAD.MOV R11, RZ, RZ, -R8 ;  /* 0x000000ffff0b7224 */ /* 0x000fe400078e0a08 */
[----:B------:R-:W-:Y:S02]  /*5e30*/  IMAD.MOV R9, RZ, RZ, -R9 ;  /* 0x000000ffff097224 */ /* 0x000fe400078e0a09 */
[----:B------:R-:W-:Y:S02]  /*5e40*/  IMAD R202, R4, R11, R202 ;  /* 0x0000000b04ca7224 */ /* 0x000fe400078e02ca */
[--C-:B------:R-:W-:Y:S02]  /*5e50*/  @!P3 IMAD.IADD R200, R200, 0x1, -R4.reuse ;  /* 0x00000001c8c8b824 */ /* 0x100fe400078e0a04 */
[----:B------:R-:W-:Y:S01]  /*5e60*/  @!P4 IMAD.IADD R198, R198, 0x1, -R4 ;  /* 0x00000001c6c6c824 */ /* 0x000fe200078e0a04 */
[C---:B------:R-:W-:Y:S01]  /*5e70*/  ISETP.GT.U32.AND P4, PT, R4.reuse, R202, PT ;  /* 0x000000ca0400720c */ /* 0x040fe20003f84070 */
[C---:B------:R-:W-:Y:S01]  /*5e80*/  IMAD R204, R4.reuse, R9, R204 ;  /* 0x0000000904cc7224 */ /* 0x040fe200078e02cc */
[----:B------:R-:W-:Y:S01]  /*5e90*/  ISETP.GT.U32.AND P3, PT, R4, R200, PT ;  /* 0x000000c80400720c */ /* 0x000fe20003f64070 */
[----:B------:R-:W-:-:S02]  /*5ea0*/  @!P6 IMAD.MOV R198, RZ, RZ, -R198 ;  /* 0x000000ffffc6e224 */ /* 0x000fc400078e0ac6 */
[----:B------:R-:W-:Y:S01]  /*5eb0*/  IMAD.HI.U32 R10, R5, R206, RZ ;  /* 0x000000ce050a7227 */ /* 0x000fe200078e00ff */
[----:B------:R-:W-:-:S03]  /*5ec0*/  ISETP.GT.U32.AND P6, PT, R4, R204, PT ;  /* 0x000000cc0400720c */ /* 0x000fc60003fc4070 */
[----:B------:R-:W-:Y:S01]  /*5ed0*/  IMAD.MOV R11, RZ, RZ, -R10 ;  /* 0x000000ffff0b7224 */ /* 0x000fe200078e0a0a */
[----:B------:R-:W-:Y:S01]  /*5ee0*/  LOP3.LUT R10, R6, 0x62, RZ, 0xfc, !PT ;  /* 0x00000062060a7812 */ /* 0x000fe200078efcff */
[----:B------:R-:W-:Y:S01]  /*5ef0*/  @!P1 IMAD.MOV R194, RZ, RZ, -R194 ;  /* 0x000000ffffc29224 */ /* 0x000fe200078e0ac2 */
[----:B------:R-:W-:Y:S01]  /*5f00*/  ISETP.GE.AND P1, PT, R12, RZ, PT ;  /* 0x000000ff0c00720c */ /* 0x000fe20003f26270 */
[----:B------:R-:W-:Y:S01]  /*5f10*/  VIADD R8, R7, 0x5e ;  /* 0x0000005e07087836 */ /* 0x000fe20000000000 */
[----:B------:R-:W-:Y:S01]  /*5f20*/  IABS R208, R10 ;  /* 0x0000000a00d07213 */ /* 0x000fe20000000000 */
[--C-:B------:R-:W-:Y:S01]  /*5f30*/  @!P4 IMAD.IADD R202, R202, 0x1, -R4.reuse ;  /* 0x00000001cacac824 */ /* 0x100fe200078e0a04 */
[----:B------:R-:W-:Y:S01]  /*5f40*/  LOP3.LUT R12, R6, 0x60, RZ, 0xfc, !PT ;  /* 0x00000060060c7812 */ /* 0x000fe200078efcff */
[----:B------:R-:W-:Y:S01]  /*5f50*/  @!P3 IMAD.IADD R200, R200, 0x1, -R4 ;  /* 0x00000001c8c8b824 */ /* 0x000fe200078e0a04 */
[----:B------:R-:W-:Y:S01]  /*5f60*/  ISETP.GE.AND P3, PT, R8, RZ, PT ;  /* 0x000000ff0800720c */ /* 0x000fe20003f66270 */
[----:B------:R-:W-:Y:S01]  /*5f70*/  IMAD R206, R4, R11, R206 ;  /* 0x0000000b04ce7224 */ /* 0x000fe200078e02ce */
[----:B------:R-:W-:Y:S01]  /*5f80*/  IABS R212, R8 ;  /* 0x0000000800d47213 */ /* 0x000fe20000000000 */
[----:B------:R-:W-:Y:S01]  /*5f90*/  @!P6 IMAD.IADD R204, R204, 0x1, -R4 ;  /* 0x00000001cccce824 */ /* 0x000fe200078e0a04 */
[----:B------:R-:W-:Y:S01]  /*5fa0*/  IABS R210, R12 ;  /* 0x0000000c00d27213 */ /* 0x000fe20000000000 */
[----:B------:R-:W-:Y:S01]  /*5fb0*/  IMAD.HI.U32 R8, R5, R208, RZ ;  /* 0x000000d005087227 */ /* 0x000fe200078e00ff */
[----:B------:R-:W-:-:S02]  /*5fc0*/  ISETP.GT.U32.AND P6, PT, R4, R202, PT ;  /* 0x000000ca0400720c */ /* 0x000fc40003fc4070 */
[----:B------:R-:W-:Y:S01]  /*5fd0*/  ISETP.GT.U32.AND P4, PT, R4, R206, PT ;  /* 0x000000ce0400720c */ /* 0x000fe20003f84070 */
[----:B------:R-:W-:Y:S02]  /*5fe0*/  IMAD.MOV R9, RZ, RZ, -R8 ;  /* 0x000000ffff097224 */ /* 0x000fe400078e0a08 */
[----:B------:R-:W-:-:S04]  /*5ff0*/  IMAD.HI.U32 R8, R5, R210, RZ ;  /* 0x000000d205087227 */ /* 0x000fc800078e00ff */
[----:B------:R-:W-:Y:S02]  /*6000*/  IMAD.MOV R11, RZ, RZ, -R8 ;  /* 0x000000ffff0b7224 */ /* 0x000fe400078e0a08 */
[----:B------:R-:W-:Y:S02]  /*6010*/  IMAD R208, R4, R9, R208 ;  /* 0x0000000904d07224 */ /* 0x000fe400078e02d0 */
[----:B------:R-:W-:Y:S02]  /*6020*/  @!P6 IMAD.IADD R202, R202, 0x1, -R4 ;  /* 0x00000001cacae824 */ /* 0x000fe400078e0a04 */
[C---:B------:R-:W-:Y:S01]  /*6030*/  IMAD R210, R4.reuse, R11, R210 ;  /* 0x0000000b04d27224 */ /* 0x040fe200078e02d2 */
[----:B------:R-:W-:Y:S01]  /*6040*/  ISETP.GT.U32.AND P6, PT, R4, R208, PT ;  /* 0x000000d00400720c */ /* 0x000fe20003fc4070 */
[----:B------:R-:W-:Y:S01]  /*6050*/  @!P4 IMAD.IADD R206, R206, 0x1, -R4 ;  /* 0x00000001cecec824 */ /* 0x000fe200078e0a04 */
[C---:B------:R-:W-:Y:S01]  /*6060*/  ISETP.GT.U32.AND P4, PT, R4.reuse, R204, PT ;  /* 0x000000cc0400720c */ /* 0x040fe20003f84070 */
[----:B------:R-:W-:Y:S01]  /*6070*/  @!P2 IMAD.MOV R202, RZ, RZ, -R202 ;  /* 0x000000ffffcaa224 */ /* 0x000fe200078e0aca */
[C---:B------:R-:W-:Y:S01]  /*6080*/  ISETP.GT.U32.AND P2, PT, R4.reuse, R210, PT ;  /* 0x000000d20400720c */ /* 0x040fe20003f44070 */
[----:B------:R-:W-:Y:S01]  /*6090*/  @!P0 IMAD.MOV R200, RZ, RZ, -R200 ;  /* 0x000000ffffc88224 */ /* 0x000fe200078e0ac8 */
[----:B------:R-:W-:Y:S01]  /*60a0*/  ISETP.GT.U32.AND P0, PT, R4, R206, PT ;  /* 0x000000ce0400720c */ /* 0x000fe20003f04070 */
[----:B------:R-:W-:Y:S01]  /*60b0*/  IMAD.HI.U32 R9, R5, R212, RZ ;  /* 0x000000d405097227 */ /* 0x000fe200078e00ff */
[----:B------:R-:W-:-:S03]  /*60c0*/  LOP3.LUT R11, R6, 0x5a, RZ, 0xfc, !PT ;  /* 0x0000005a060b7812 */ /* 0x000fc600078efcff */
[----:B------:R-:W-:Y:S01]  /*60d0*/  IMAD.MOV R9, RZ, RZ, -R9 ;  /* 0x000000ffff097224 */ /* 0x000fe200078e0a09 */
[----:B------:R-:W-:Y:S01]  /*60e0*/  IABS R216, R11 ;  /* 0x0000000b00d87213 */ /* 0x000fe20000000000 */
[----:B------:R-:W-:-:S04]  /*60f0*/  IMAD.HI.U32 R8, R5, R214, RZ ;  /* 0x000000d605087227 */ /* 0x000fc800078e00ff */
[--C-:B------:R-:W-:Y:S02]  /*6100*/  @!P4 IMAD.IADD R204, R204, 0x1, -R4.reuse ;  /* 0x00000001ccccc824 */ /* 0x100fe400078e0a04 */
[----:B------:R-:W-:Y:S02]  /*6110*/  @!P2 IMAD.IADD R210, R210, 0x1, -R4 ;  /* 0x00000001d2d2a824 */ /* 0x000fe400078e0a04 */
[C---:B------:R-:W-:Y:S02]  /*6120*/  IMAD R212, R4.reuse, R9, R212 ;  /* 0x0000000904d47224 */ /* 0x040fe400078e02d4 */
[----:B------:R-:W-:Y:S01]  /*6130*/  @!P5 IMAD.MOV R204, RZ, RZ, -R204 ;  /* 0x000000ffffccd224 */ /* 0x000fe200078e0acc */
[C---:B------:R-:W-:Y:S01]  /*6140*/  ISETP.GT.U32.AND P5, PT, R4.reuse, R210, PT ;  /* 0x000000d20400720c */ /* 0x040fe20003fa4070 */
[----:B------:R-:W-:Y:S01]  /*6150*/  IMAD.MOV R9, RZ, RZ, -R8 ;  /* 0x000000ffff097224 */ /* 0x000fe200078e0a08 */
[----:B------:R-:W-:Y:S01]  /*6160*/  ISETP.GT.U32.AND P4, PT, R4, R212, PT ;  /* 0x000000d40400720c */ /* 0x000fe20003f84070 */
[----:B------:R-:W-:-:S04]  /*6170*/  IMAD.HI.U32 R8, R5, R216, RZ ;  /* 0x000000d805087227 */ /* 0x000fc800078e00ff */
[--C-:B------:R-:W-:Y:S01]  /*6180*/  @!P0 IMAD.IADD R206, R206, 0x1, -R4.reuse ;  /* 0x00000001cece8824 */ /* 0x100fe200078e0a04 */
[----:B------:R-:W-:Y:S01]  /*6190*/  ISETP.GE.AND P0, PT, R10, RZ, PT ;  /* 0x000000ff0a00720c */ /* 0x000fe20003f06270 */
[----:B------:R-:W-:Y:S01]  /*61a0*/  @!P6 IMAD.IADD R208, R208, 0x1, -R4 ;  /* 0x00000001d0d0e824 */ /* 0x000fe200078e0a04 */
[----:B------:R-:W-:Y:S01]  /*61b0*/  LOP3.LUT R10, R6, 0x58, RZ, 0xfc, !PT ;  /* 0x00000058060a7812 */ /* 0x000fe200078efcff */
[----:B------:R-:W-:Y:S01]  /*61c0*/  IMAD R214, R4, R9, R214 ;  /* 0x0000000904d67224 */ /* 0x000fe200078e02d6 */
[----:B------:R-:W-:Y:S01]  /*61d0*/  ISETP.GE.AND P6, PT, R12, RZ, PT ;  /* 0x000000ff0c00720c */ /* 0x000fe20003fc6270 */
[----:B------:R-:W-:Y:S01]  /*61e0*/  IMAD.MOV R9, RZ, RZ, -R8 ;  /* 0x000000ffff097224 */ /* 0x000fe200078e0a08 */
[----:B------:R-:W-:Y:S01]  /*61f0*/  IABS R218, R10 ;  /* 0x0000000a00da7213 */ /* 0x000fe20000000000 */
[----:B------:R-:W-:Y:S01]  /*6200*/  @!P1 IMAD.MOV R206, RZ, RZ, -R206 ;  /* 0x000000ffffce9224 */ /* 0x000fe200078e0ace */
[C---:B------:R-:W-:Y:S01]  /*6210*/  ISETP.GT.U32.AND P2, PT, R4.reuse, R208, PT ;  /* 0x000000d00400720c */ /* 0x040fe20003f44070 */
[C---:B------:R-:W-:Y:S01]  /*6220*/  IMAD R216, R4.reuse, R9, R216 ;  /* 0x0000000904d87224 */ /* 0x040fe200078e02d8 */
[----:B------:R-:W-:Y:S01]  /*6230*/  ISETP.GT.U32.AND P1, PT, R4, R214, PT ;  /* 0x000000d60400720c */ /* 0x000fe20003f24070 */
[----:B------:R-:W-:Y:S01]  /*6240*/  @!P5 IMAD.IADD R210, R210, 0x1, -R4 ;  /* 0x00000001d2d2d824 */ /* 0x000fe200078e0a04 */
[----:B------:R-:W-:Y:S01]  /*6250*/  LOP3.LUT R12, R6, 0x56, RZ, 0xfc, !PT ;  /* 0x00000056060c7812 */ /* 0x000fe200078efcff */
[----:B------:R-:W-:Y:S01]  /*6260*/  IMAD.HI.U32 R8, R5, R218, RZ ;  /* 0x000000da05087227 */ /* 0x000fe200078e00ff */
[----:B------:R-:W-:-:S02]  /*6270*/  ISETP.GT.U32.AND P5, PT, R4, R216, PT ;  /* 0x000000d80400720c */ /* 0x000fc40003fa4070 */
[----:B------:R-:W-:Y:S01]  /*6280*/  IABS R220, R12 ;  /* 0x0000000c00dc7213 */ /* 0x000fe20000000000 */
[----:B------:R-:W-:Y:S02]  /*6290*/  IMAD.MOV R9, RZ, RZ, -R8 ;  /* 0x000000ffff097224 */ /* 0x000fe400078e0a08 */
[----:B------:R-:W-:Y:S02]  /*62a0*/  @!P6 IMAD.MOV R210, RZ, RZ, -R210 ;  /* 0x000000ffffd2e224 */ /* 0x000fe400078e0ad2 */
        /* <DEDUP_REMOVED lines=8> */
[----:B------:R-:W-:Y:S01]  /*6330*/  @!P5 IMAD.IADD R216, R216, 0x1, -R4 ;  /* 0x00000001d8d8d824 */ /* 0x000fe200078e0a04 */
[----:B------:R-:W-:Y:S01]  /*6340*/  ISETP.GT.U32.AND P6, PT, R4, R218, PT ;  /* 0x000000da0400720c */ /* 0x000fe20003fc4070 */
[----:B------:R-:W-:Y:S01]  /*6350*/  IMAD.HI.U32 R8, R5, R220, RZ ;  /* 0x000000dc05087227 */ /* 0x000fe200078e00ff */
[----:B------:R-:W-:-:S02]  /*6360*/  IABS R222, R10 ;  /* 0x0000000a00de7213 */ /* 0x000fc40000000000 */
[----:B------:R-:W-:Y:S01]  /*6370*/  ISETP.GT.U32.AND P5, PT, R4, R216, PT ;  /* 0x000000d80400720c */ /* 0x000fe20003fa4070 */
[----:B------:R-:W-:Y:S01]  /*6380*/  IMAD.MOV R9, RZ, RZ, -R8 ;  /* 0x000000ffff097224 */ /* 0x000fe200078e0a08 */
[----:B------:R-:W-:Y:S01]  /*6390*/  LOP3.LUT R13, R6, 0x48, RZ, 0xfc, !PT ;  /* 0x00000048060d7812 */ /* 0x000fe200078efcff */
[----:B------:R-:W-:Y:S02]  /*63a0*/  @!P4 IMAD.IADD R212, R212, 0x1, -R4 ;  /* 0x00000001d4d4c824 */ /* 0x000fe400078e0a04 */
[----:B------:R-:W-:Y:S01]  /*63b0*/  IMAD R220, R4, R9, R220 ;  /* 0x0000000904dc7224 */ /* 0x000fe200078e02dc */
[----:B------:R-:W-:Y:S01]  /*63c0*/  LOP3.LUT R9, R6, 0x52, RZ, 0xfc, !PT ;  /* 0x0000005206097812 */ /* 0x000fe200078efcff */
[--C-:B------:R-:W-:Y:S01]  /*63d0*/  @!P0 IMAD.IADD R214, R214, 0x1, -R4.reuse ;  /* 0x00000001d6d68824 */ /* 0x100fe200078e0a04 */
[----:B------:R-:W-:Y:S01]  /*63e0*/  ISETP.GT.U32.AND P4, PT, R4, R212, PT ;  /* 0x000000d40400720c */ /* 0x000fe20003f84070 */
[----:B------:R-:W-:Y:S01]  /*63f0*/  @!P6 IMAD.IADD R218, R218, 0x1, -R4 ;  /* 0x00000001dadae824 */ /* 0x000fe200078e0a04 */
[----:B------:R-:W-:Y:S01]  /*6400*/  ISETP.GE.AND P6, PT, R9, RZ, PT ;  /* 0x000000ff0900720c */ /* 0x000fe20003fc6270 */
[----:B------:R-:W-:Y:S01]  /*6410*/  @!P2 IMAD.MOV R214, RZ, RZ, -R214 ;  /* 0x000000ffffd6a224 */ /* 0x000fe200078e0ad6 */
[----:B------:R-:W-:Y:S01]  /*6420*/  IABS R224, R9 ;  /* 0x0000000900e07213 */ /* 0x000fe20000000000 */
[----:B------:R-:W-:Y:S01]  /*6430*/  @!P5 IMAD.IADD R216, R216, 0x1, -R4 ;  /* 0x00000001d8d8d824 */ /* 0x000fe200078e0a04 */
[C---:B------:R-:W-:Y:S01]  /*6440*/  ISETP.GT.U32.AND P2, PT, R4.reuse, R218, PT ;  /* 0x000000da0400720c */ /* 0x040fe20003f44070 */
[----:B------:R-:W-:Y:S01]  /*6450*/  IMAD.HI.U32 R8, R5, R222, RZ ;  /* 0x000000de05087227 */ /* 0x000fe200078e00ff */
[----:B------:R-:W-:-:S02]  /*6460*/  ISETP.GT.U32.AND P5, PT, R4, R220, PT ;  /* 0x000000dc0400720c */ /* 0x000fc40003fa4070 */
[----:B------:R-:W-:Y:S01]  /*6470*/  ISETP.GE.AND P0, PT, R10, RZ, PT ;  /* 0x000000ff0a00720c */ /* 0x000fe20003f06270 */
[----:B------:R-:W-:Y:S01]  /*6480*/  IMAD.MOV R9, RZ, RZ, -R8 ;  /* 0x000000ffff097224 */ /* 0x000fe200078e0a08 */
[----:B------:R-:W-:Y:S01]  /*6490*/  LOP3.LUT R10, R6, 0x50, RZ, 0xfc, !PT ;  /* 0x00000050060a7812 */ /* 0x000fe200078efcff */
[----:B------:R-:W-:Y:S01]  /*64a0*/  @!P4 IMAD.IADD R212, R212, 0x1, -R4 ;  /* 0x00000001d4d4c824 */ /* 0x000fe200078e0a04 */
[----:B------:R-:W-:Y:S01]  /*64b0*/  ISETP.GE.AND P4, PT, R11, RZ, PT ;  /* 0x000000ff0b00720c */ /* 0x000fe20003f86270 */
[----:B------:R-:W-:Y:S01]  /*64c0*/  IMAD R222, R4, R9, R222 ;  /* 0x0000000904de7224 */ /* 0x000fe200078e02de */
[----:B------:R-:W-:Y:S01]  /*64d0*/  IABS R226, R10 ;  /* 0x0000000a00e27213 */ /* 0x000fe20000000000 */
[----:B------:R-:W-:Y:S01]  /*64e0*/  IMAD.HI.U32 R8, R5, R224, RZ ;  /* 0x000000e005087227 */ /* 0x000fe200078e00ff */
[----:B------:R-:W-:-:S03]  /*64f0*/  IABS R234, R13 ;  /* 0x0000000d00ea7213 */ /* 0x000fc60000000000 */
[--C-:B------:R-:W-:Y:S02]  /*6500*/  @!P2 IMAD.IADD R218, R218, 0x1, -R4.reuse ;  /* 0x00000001dadaa824 */ /* 0x100fe400078e0a04 */
[----:B------:R-:W-:Y:S02]  /*6510*/  @!P5 IMAD.IADD R220, R220, 0x1, -R4 ;  /* 0x00000001dcdcd824 */ /* 0x000fe400078e0a04 */
[----:B------:R-:W-:Y:S01]  /*6520*/  @!P1 IMAD.MOV R218, RZ, RZ, -R218 ;  /* 0x000000ffffda9224 */ /* 0x000fe200078e0ada */
[C---:B------:R-:W-:Y:S01]  /*6530*/  ISETP.GT.U32.AND P1, PT, R4.reuse, R222, PT ;  /* 0x000000de0400720c */ /* 0x040fe20003f24070 */
[----:B------:R-:W-:Y:S01]  /*6540*/  IMAD.MOV R11, RZ, RZ, -R8 ;  /* 0x000000ffff0b7224 */ /* 0x000fe200078e0a08 */
[----:B------:R-:W-:Y:S01]  /*6550*/  ISETP.GT.U32.AND P5, PT, R4, R220, PT ;  /* 0x000000dc0400720c */ /* 0x000fe20003fa4070 */
[----:B------:R-:W-:Y:S01]  /*6560*/  @!P4 IMAD.MOV R216, RZ, RZ, -R216 ;  /* 0x000000ffffd8c224 */ /* 0x000fe200078e0ad8 */
[----:B------:R-:W-:Y:S01]  /*6570*/  ISETP.GE.AND P4, PT, R10, RZ, PT ;  /* 0x000000ff0a00720c */ /* 0x000fe20003f86270 */
[----:B------:R-:W-:-:S02]  /*6580*/  VIADD R10, R7, 0x4e ;  /* 0x0000004e070a7836 */ /* 0x000fc40000000000 */
[----:B------:R-:W-:Y:S02]  /*6590*/  IMAD R224, R4, R11, R224 ;  /* 0x0000000b04e07224 */ /* 0x000fe400078e02e0 */
[----:B------:R-:W-:Y:S01]  /*65a0*/  @!P3 IMAD.MOV R212, RZ, RZ, -R212 ;  /* 0x000000ffffd4b224 */ /* 0x000fe200078e0ad4 */
[----:B------:R-:W-:Y:S01]  /*65b0*/  ISETP.GE.AND P3, PT, R12, RZ, PT ;  /* 0x000000ff0c00720c */ /* 0x000fe20003f66270 */
[C---:B------:R-:W-:Y:S01]  /*65c0*/  IMAD.HI.U32 R9, R5.reuse, R226, RZ ;  /* 0x000000e205097227 */ /* 0x040fe200078e00ff */
[----:B------:R-:W-:Y:S02]  /*65d0*/  IABS R228, R10 ;  /* 0x0000000a00e47213 */ /* 0x000fe40000000000 */
[----:B------:R-:W-:Y:S01]  /*65e0*/  ISETP.GE.AND P2, PT, R10, RZ, PT ;  /* 0x000000ff0a00720c */ /* 0x000fe20003f46270 */
[--C-:B------:R-:W-:Y:S01]  /*65f0*/  @!P1 IMAD.IADD R222, R222, 0x1, -R4.reuse ;  /* 0x00000001dede9824 */ /* 0x100fe200078e0a04 */
[----:B------:R-:W-:Y:S01]  /*6600*/  LOP3.LUT R10, R6, 0x4c, RZ, 0xfc, !PT ;  /* 0x0000004c060a7812 */ /* 0x000fe200078efcff */
[----:B------:R-:W-:Y:S01]  /*6610*/  @!P5 IMAD.IADD R220, R220, 0x1, -R4 ;  /* 0x00000001dcdcd824 */ /* 0x000fe200078e0a04 */
[C---:B------:R-:W-:Y:S01]  /*6620*/  ISETP.GT.U32.AND P5, PT, R4.reuse, R224, PT ;  /* 0x000000e00400720c */ /* 0x040fe20003fa4070 */
[----:B------:R-:W-:Y:S01]  /*6630*/  IMAD.MOV R9, RZ, RZ, -R9 ;  /* 0x000000ffff097224 */ /* 0x000fe200078e0a09 */
[----:B------:R-:W-:Y:S01]  /*6640*/  ISETP.GT.U32.AND P1, PT, R4, R222, PT ;  /* 0x000000de0400720c */ /* 0x000fe20003f24070 */
[----:B------:R-:W-:Y:S01]  /*6650*/  IMAD.HI.U32 R8, R5, R228, RZ ;  /* 0x000000e405087227 */ /* 0x000fe200078e00ff */
[----:B------:R-:W-:-:S02]  /*6660*/  IABS R230, R10 ;  /* 0x0000000a00e67213 */ /* 0x000fc40000000000 */
[----:B------:R-:W-:Y:S01]  /*6670*/  LOP3.LUT R12, R6, 0x4a, RZ, 0xfc, !PT ;  /* 0x0000004a060c7812 */ /* 0x000fe200078efcff */
[C---:B------:R-:W-:Y:S02]  /*6680*/  IMAD R226, R4.reuse, R9, R226 ;  /* 0x0000000904e27224 */ /* 0x040fe400078e02e2 */
[----:B------:R-:W-:Y:S01]  /*6690*/  IMAD.MOV R9, RZ, RZ, -R8 ;  /* 0x000000ffff097224 */ /* 0x000fe200078e0a08 */
[----:B------:R-:W-:Y:S01]  /*66a0*/  IABS R232, R12 ;  /* 0x0000000c00e87213 */ /* 0x000fe20000000000 */
[----:B------:R-:W-:Y:S01]  /*66b0*/  @!P3 IMAD.MOV R220, RZ, RZ, -R220 ;  /* 0x000000ffffdcb224 */ /* 0x000fe200078e0adc */
[C---:B------:R-:W-:Y:S01]  /*66c0*/  ISETP.GT.U32.AND P3, PT, R4.reuse, R226, PT ;  /* 0x000000e20400720c */ /* 0x040fe20003f64070 */
[----:B------:R-:W-:Y:S02]  /*66d0*/  IMAD R228, R4, R9, R228 ;  /* 0x0000000904e47224 */ /* 0x000fe400078e02e4 */
[--C-:B------:R-:W-:Y:S02]  /*66e0*/  @!P5 IMAD.IADD R224, R224, 0x1, -R4.reuse ;  /* 0x00000001e0e0d824 */ /* 0x100fe400078e0a04 */
[----:B------:R-:W-:Y:S01]  /*66f0*/  @!P1 IMAD.IADD R222, R222, 0x1, -R4 ;  /* 0x00000001dede9824 */ /* 0x000fe200078e0a04 */
[C---:B------:R-:W-:Y:S01]  /*6700*/  ISETP.GT.U32.AND P1, PT, R4.reuse, R228, PT ;  /* 0x000000e40400720c */ /* 0x040fe20003f24070 */
[----:B------:R-:W-:Y:S01]  /*6710*/  IMAD.HI.U32 R8, R5, R230, RZ ;  /* 0x000000e605087227 */ /* 0x000fe200078e00ff */
[----:B------:R-:W-:-:S03]  /*6720*/  ISETP.GT.U32.AND P5, PT, R4, R224, PT ;  /* 0x000000e00400720c */ /* 0x000fc60003fa4070 */
[----:B------:R-:W-:Y:S02]  /*6730*/  IMAD.MOV R9, RZ, RZ, -R8 ;  /* 0x000000ffff097224 */ /* 0x000fe400078e0a08 */
[----:B------:R-:W-:Y:S02]  /*6740*/  @!P3 IMAD.IADD R226, R226, 0x1, -R4 ;  /* 0x00000001e2e2b824 */ /* 0x000fe400078e0a04 */
[C---:B------:R-:W-:Y:S02]  /*6750*/  IMAD R230, R4.reuse, R9, R230 ;  /* 0x0000000904e67224 */ /* 0x040fe400078e02e6 */
[----:B------:R-:W-:Y:S01]  /*6760*/  IMAD.HI.U32 R8, R5, R232, RZ ;  /* 0x000000e805087227 */ /* 0x000fe200078e00ff */
[----:B------:R-:W-:-:S03]  /*6770*/  ISETP.GT.U32.AND P3, PT, R4, R226, PT ;  /* 0x000000e20400720c */ /* 0x000fc60003f64070 */
[--C-:B------:R-:W-:Y:S01]  /*6780*/  @!P1 IMAD.IADD R228, R228, 0x1, -R4.reuse ;  /* 0x00000001e4e49824 */ /* 0x100fe200078e0a04 */
[----:B------:R-:W-:Y:S01]  /*6790*/  ISETP.GE.AND P1, PT, R10, RZ, PT ;  /* 0x000000ff0a00720c */ /* 0x000fe20003f26270 */
[----:B------:R-:W-:Y:S01]  /*67a0*/  @!P5 IMAD.IADD R224, R224, 0x1, -R4 ;  /* 0x00000001e0e0d824 */ /* 0x000fe200078e0a04 */
[C---:B------:R-:W-:Y:S01]  /*67b0*/  ISETP.GT.U32.AND P5, PT, R4.reuse, R230, PT ;  /* 0x000000e60400720c */ /* 0x040fe20003fa4070 */
[----:B------:R-:W-:Y:S01]  /*67c0*/  @!P0 IMAD.MOV R222, RZ, RZ, -R222 ;  /* 0x000000ffffde8224 */ /* 0x000fe200078e0ade */
[----:B------:R-:W-:Y:S01]  /*67d0*/  ISETP.GT.U32.AND P0, PT, R4, R228, PT ;  /* 0x000000e40400720c */ /* 0x000fe20003f04070 */
[----:B------:R-:W-:Y:S01]  /*67e0*/  IMAD.MOV R9, RZ, RZ, -R8 ;  /* 0x000000ffff097224 */ /* 0x000fe200078e0a08 */
[----:B------:R-:W-:Y:S01]  /*67f0*/  LOP3.LUT R10, R6, 0x44, RZ, 0xfc, !PT ;  /* 0x00000044060a7812 */ /* 0x000fe200078efcff */
[----:B------:R-:W-:-:S03]  /*6800*/  IMAD.HI.U32 R8, R5, R234, RZ ;  /* 0x000000ea05087227 */ /* 0x000fc600078e00ff */
[----:B------:R-:W-:Y:S01]  /*6810*/  IABS R238, R10 ;  /* 0x0000000a00ee7213 */ /* 0x000fe20000000000 */
[----:B------:R-:W-:Y:S02]  /*6820*/  IMAD R232, R4, R9, R232 ;  /* 0x0000000904e87224 */ /* 0x000fe400078e02e8 */
[----:B------:R-:W-:-:S04]  /*6830*/  IMAD.HI.U32 R9, R5, R236, RZ ;  /* 0x000000ec05097227 */ /* 0x000fc800078e00ff */
[----:B------:R-:W-:Y:S02]  /*6840*/  IMAD.MOV R11, RZ, RZ, -R8 ;  /* 0x000000ffff0b7224 */ /* 0x000fe400078e0a08 */
[--C-:B------:R-:W-:Y:S01]  /*6850*/  @!P3 IMAD.IADD R226, R226, 0x1, -R4.reuse ;  /* 0x00000001e2e2b824 */ /* 0x100fe200078e0a04 */
[----:B------:R-:W-:Y:S01]  /*6860*/  ISETP.GT.U32.AND P3, PT, R4, R232, PT ;  /* 0x000000e80400720c */ /* 0x000fe20003f64070 */
[----:B------:R-:W-:Y:S02]  /*6870*/  IMAD.MOV R9, RZ, RZ, -R9 ;  /* 0x000000ffff097224 */ /* 0x000fe400078e0a09 */
        /* <DEDUP_REMOVED lines=9> */
[C---:B------:R-:W-:Y:S01]  /*6910*/  ISETP.GT.U32.AND P6, PT, R4.reuse, R230, PT ;  /* 0x000000e60400720c */ /* 0x040fe20003fc4070 */
[----:B------:R-:W-:Y:S01]  /*6920*/  @!P2 IMAD.MOV R228, RZ, RZ, -R228 ;  /* 0x000000ffffe4a224 */ /* 0x000fe200078e0ae4 */
[----:B------:R-:W-:Y:S01]  /*6930*/  ISETP.GT.U32.AND P2, PT, R4, R236, PT ;  /* 0x000000ec0400720c */ /* 0x000fe20003f44070 */
[----:B------:R-:W-:Y:S01]  /*6940*/  IMAD.HI.U32 R8, R5, R238, RZ ;  /* 0x000000ee05087227 */ /* 0x000fe200078e00ff */
[----:B------:R-:W-:-:S02]  /*6950*/  IABS R240, R11 ;  /* 0x0000000b00f07213 */ /* 0x000fc40000000000 */
[----:B------:R-:W-:Y:S01]  /*6960*/  IABS R248, R12 ;  /* 0x0000000c00f87213 */ /* 0x000fe20000000000 */
[----:B------:R-:W-:Y:S02]  /*6970*/  @!P3 IMAD.IADD R232, R232, 0x1, -R4 ;  /* 0x00000001e8e8b824 */ /* 0x000fe400078e0a04 */
[----:B------:R-:W-:Y:S02]  /*6980*/  IMAD.MOV R9, RZ, RZ, -R8 ;  /* 0x000000ffff097224 */ /* 0x000fe400078e0a08 */
[--C-:B------:R-:W-:Y:S01]  /*6990*/  @!P0 IMAD.IADD R234, R234, 0x1, -R4.reuse ;  /* 0x00000001eaea8824 */ /* 0x100fe200078e0a04 */
[----:B------:R-:W-:Y:S01]  /*69a0*/  ISETP.GT.U32.AND P3, PT, R4, R232, PT ;  /* 0x000000e80400720c */ /* 0x000fe20003f64070 */
[----:B------:R-:W-:Y:S01]  /*69b0*/  @!P6 IMAD.IADD R230, R230, 0x1, -R4 ;  /* 0x00000001e6e6e824 */ /* 0x000fe200078e0a04 */
[----:B------:R-:W-:Y:S01]  /*69c0*/  ISETP.GE.AND P6, PT, R14, RZ, PT ;  /* 0x000000ff0e00720c */ /* 0x000fe20003fc6270 */
[C---:B------:R-:W-:Y:S01]  /*69d0*/  IMAD R238, R4.reuse, R9, R238 ;  /* 0x0000000904ee7224 */ /* 0x040fe200078e02ee */
[----:B------:R-:W-:Y:S01]  /*69e0*/  ISETP.GT.U32.AND P0, PT, R4, R234, PT ;  /* 0x000000ea0400720c */ /* 0x000fe20003f04070 */
[----:B------:R-:W-:Y:S01]  /*69f0*/  @!P2 IMAD.IADD R236, R236, 0x1, -R4 ;  /* 0x00000001ececa824 */ /* 0x000fe200078e0a04 */
[----:B------:R-:W-:Y:S01]  /*6a00*/  LOP3.LUT R14, R6, 0x30, RZ, 0xfc, !PT ;  /* 0x00000030060e7812 */ /* 0x000fe200078efcff */
[----:B------:R-:W-:Y:S01]  /*6a10*/  @!P1 IMAD.MOV R230, RZ, RZ, -R230 ;  /* 0x000000ffffe69224 */ /* 0x000fe200078e0ae6 */
[C---:B------:R-:W-:Y:S01]  /*6a20*/  ISETP.GT.U32.AND P1, PT, R4.reuse, R238, PT ;  /* 0x000000ee0400720c */ /* 0x040fe20003f24070 */
[----:B------:R-:W-:Y:S01]  /*6a30*/  @!P4 IMAD.MOV R226, RZ, RZ, -R226 ;  /* 0x000000ffffe2c224 */ /* 0x000fe200078e0ae2 */
[----:B------:R-:W-:Y:S01]  /*6a40*/  ISETP.GT.U32.AND P2, PT, R4, R236, PT ;  /* 0x000000ec0400720c */ /* 0x000fe20003f44070 */
[----:B------:R-:W-:Y:S01]  /*6a50*/  IMAD.HI.U32 R8, R5, R240, RZ ;  /* 0x000000f005087227 */ /* 0x000fe200078e00ff */
[----:B------:R-:W-:-:S02]  /*6a60*/  ISETP.GE.AND P4, PT, R13, RZ, PT ;  /* 0x000000ff0d00720c */ /* 0x000fc40003f86270 */
[----:B------:R-:W-:Y:S01]  /*6a70*/  LOP3.LUT R13, R6, 0x34, RZ, 0xfc, !PT ;  /* 0x00000034060d7812 */ /* 0x000fe200078efcff */
[----:B------:R-:W-:Y:S01]  /*6a80*/  @!P3 IMAD.IADD R232, R232, 0x1, -R4 ;  /* 0x00000001e8e8b824 */ /* 0x000fe200078e0a04 */
[----:B------:R-:W-:Y:S01]  /*6a90*/  ISETP.GE.AND P3, PT, R10, RZ, PT ;  /* 0x000000ff0a00720c */ /* 0x000fe20003f66270 */
[----:B------:R-:W-:Y:S01]  /*6aa0*/  IMAD.MOV R9, RZ, RZ, -R8 ;  /* 0x000000ffff097224 */ /* 0x000fe200078e0a08 */
[----:B------:R-:W-:Y:S01]  /*6ab0*/  LOP3.LUT R10, R6, 0x40, RZ, 0xfc, !PT ;  /* 0x00000040060a7812 */ /* 0x000fe200078efcff */
[----:B------:R-:W-:Y:S02]  /*6ac0*/  @!P0 IMAD.IADD R234, R234, 0x1, -R4 ;  /* 0x00000001eaea8824 */ /* 0x000fe400078e0a04 */
[----:B------:R-:W-:Y:S01]  /*6ad0*/  IMAD R240, R4, R9, R240 ;  /* 0x0000000904f07224 */ /* 0x000fe200078e02f0 */
[----:B------:R-:W-:Y:S01]  /*6ae0*/  IABS R242, R10 ;  /* 0x0000000a00f27213 */ /* 0x000fe20000000000 */
[--C-:B------:R-:W-:Y:S01]  /*6af0*/  @!P1 IMAD.IADD R238, R238, 0x1, -R4.reuse ;  /* 0x00000001eeee9824 */ /* 0x100fe200078e0a04 */
[----:B------:R-:W-:Y:S01]  /*6b00*/  ISETP.GE.AND P0, PT, R10, RZ, PT ;  /* 0x000000ff0a00720c */ /* 0x000fe20003f06270 */
[----:B------:R-:W-:Y:S01]  /*6b10*/  @!P2 IMAD.IADD R236, R236, 0x1, -R4 ;  /* 0x00000001ececa824 */ /* 0x000fe200078e0a04 */
[C---:B------:R-:W-:Y:S01]  /*6b20*/  ISETP.GT.U32.AND P2, PT, R4.reuse, R240, PT ;  /* 0x000000f00400720c */ /* 0x040fe20003f44070 */
[----:B------:R-:W-:Y:S01]  /*6b30*/  @!P4 IMAD.MOV R234, RZ, RZ, -R234 ;  /* 0x000000ffffeac224 */ /* 0x000fe200078e0aea */
[----:B------:R-:W-:Y:S01]  /*6b40*/  ISETP.GT.U32.AND P4, PT, R4, R238, PT ;  /* 0x000000ee0400720c */ /* 0x000fe20003f84070 */
[----:B------:R-:W-:Y:S01]  /*6b50*/  IMAD.HI.U32 R8, R5, R242, RZ ;  /* 0x000000f205087227 */ /* 0x000fe200078e00ff */
[----:B------:R-:W-:-:S03]  /*6b60*/  LOP3.LUT R10, R6, 0x3c, RZ, 0xfc, !PT ;  /* 0x0000003c060a7812 */ /* 0x000fc600078efcff */
[----:B------:R-:W-:Y:S01]  /*6b70*/  @!P5 IMAD.MOV R232, RZ, RZ, -R232 ;  /* 0x000000ffffe8d224 */ /* 0x000fe200078e0ae8 */
[----:B------:R-:W-:Y:S01]  /*6b80*/  ISETP.GE.AND P5, PT, R11, RZ, PT ;  /* 0x000000ff0b00720c */ /* 0x000fe20003fa6270 */
[----:B------:R-:W-:Y:S01]  /*6b90*/  IMAD.MOV R11, RZ, RZ, -R8 ;  /* 0x000000ffff0b7224 */ /* 0x000fe200078e0a08 */
[----:B------:R-:W-:Y:S01]  /*6ba0*/  IABS R246, R10 ;  /* 0x0000000a00f67213 */ /* 0x000fe20000000000 */
[----:B------:R-:W-:Y:S02]  /*6bb0*/  VIADD R9, R7, 0x3e ;  /* 0x0000003e07097836 */ /* 0x000fe40000000000 */
[----:B------:R-:W-:Y:S01]  /*6bc0*/  IMAD R242, R4, R11, R242 ;  /* 0x0000000b04f27224 */ /* 0x000fe200078e02f2 */
[----:B------:R-:W-:Y:S01]  /*6bd0*/  LOP3.LUT R11, R6, 0x38, RZ, 0xfc, !PT ;  /* 0x00000038060b7812 */ /* 0x000fe200078efcff */
        /* <DEDUP_REMOVED lines=8> */
[----:B------:R-:W-:Y:S01]  /*6c60*/  IABS R250, R11 ;  /* 0x0000000b00fa7213 */ /* 0x000fe20000000000 */
[----:B------:R-:W-:Y:S01]  /*6c70*/  IMAD.MOV R9, RZ, RZ, -R8 ;  /* 0x000000ffff097224 */ /* 0x000fe200078e0a08 */
[----:B------:R-:W-:Y:S01]  /*6c80*/  ISETP.GE.AND P6, PT, R10, RZ, PT ;  /* 0x000000ff0a00720c */ /* 0x000fe20003fc6270 */
[----:B------:R-:W-:Y:S01]  /*6c90*/  IMAD.HI.U32 R8, R5, R246, RZ ;  /* 0x000000f605087227 */ /* 0x000fe200078e00ff */
[----:B------:R-:W-:-:S03]  /*6ca0*/  IABS R10, R13 ;  /* 0x0000000d000a7213 */ /* 0x000fc60000000000 */
[----:B------:R-:W-:Y:S02]  /*6cb0*/  IMAD R244, R4, R9, R244 ;  /* 0x0000000904f47224 */ /* 0x000fe400078e02f4 */
[----:B------:R-:W-:Y:S02]  /*6cc0*/  IMAD.MOV R9, RZ, RZ, -R8 ;  /* 0x000000ffff097224 */ /* 0x000fe400078e0a08 */
[--C-:B------:R-:W-:Y:S02]  /*6cd0*/  @!P4 IMAD.IADD R242, R242, 0x1, -R4.reuse ;  /* 0x00000001f2f2c824 */ /* 0x100fe400078e0a04 */
[----:B------:R-:W-:Y:S01]  /*6ce0*/  @!P2 IMAD.IADD R240, R240, 0x1, -R4 ;  /* 0x00000001f0f0a824 */ /* 0x000fe200078e0a04 */
[C---:B------:R-:W-:Y:S01]  /*6cf0*/  ISETP.GT.U32.AND P2, PT, R4.reuse, R244, PT ;  /* 0x000000f40400720c */ /* 0x040fe20003f44070 */
[C---:B------:R-:W-:Y:S01]  /*6d00*/  IMAD R246, R4.reuse, R9, R246 ;  /* 0x0000000904f67224 */ /* 0x040fe200078e02f6 */
[----:B------:R-:W-:Y:S01]  /*6d10*/  ISETP.GT.U32.AND P4, PT, R4, R242, PT ;  /* 0x000000f20400720c */ /* 0x000fe20003f84070 */
[----:B------:R-:W-:-:S04]  /*6d20*/  IMAD.HI.U32 R8, R5, R248, RZ ;  /* 0x000000f805087227 */ /* 0x000fc800078e00ff */
[----:B------:R-:W-:Y:S01]  /*6d30*/  @!P5 IMAD.MOV R240, RZ, RZ, -R240 ;  /* 0x000000fffff0d224 */ /* 0x000fe200078e0af0 */
[----:B------:R-:W-:Y:S01]  /*6d40*/  ISETP.GT.U32.AND P5, PT, R4, R246, PT ;  /* 0x000000f60400720c */ /* 0x000fe20003fa4070 */
        /* <DEDUP_REMOVED lines=9> */
[----:B------:R-:W-:-:S02]  /*6de0*/  IABS R252, R12 ;  /* 0x0000000c00fc7213 */ /* 0x000fc40000000000 */
[----:B------:R-:W-:Y:S01]  /*6df0*/  ISETP.GT.U32.AND P2, PT, R4, R244, PT ;  /* 0x000000f40400720c */ /* 0x000fe20003f44070 */
[----:B------:R-:W-:Y:S02]  /*6e00*/  @!P5 IMAD.IADD R246, R246, 0x1, -R4 ;  /* 0x00000001f6f6d824 */ /* 0x000fe400078e0a04 */
[----:B------:R-:W-:Y:S01]  /*6e10*/  @!P0 IMAD.MOV R242, RZ, RZ, -R242 ;  /* 0x000000fffff28224 */ /* 0x000fe200078e0af2 */
[----:B------:R-:W-:Y:S01]  /*6e20*/  ISETP.GE.AND P0, PT, R11, RZ, PT ;  /* 0x000000ff0b00720c */ /* 0x000fe20003f06270 */
[----:B------:R-:W-:Y:S01]  /*6e30*/  IMAD.MOV R11, RZ, RZ, -R8 ;  /* 0x000000ffff0b7224 */ /* 0x000fe200078e0a08 */
[----:B------:R-:W-:Y:S01]  /*6e40*/  ISETP.GT.U32.AND P5, PT, R4, R246, PT ;  /* 0x000000f60400720c */ /* 0x000fe20003fa4070 */
[----:B------:R-:W-:-:S04]  /*6e50*/  IMAD.HI.U32 R9, R5, R252, RZ ;  /* 0x000000fc05097227 */ /* 0x000fc800078e00ff */
[----:B------:R-:W-:Y:S02]  /*6e60*/  @!P4 IMAD.IADD R248, R248, 0x1, -R4 ;  /* 0x00000001f8f8c824 */ /* 0x000fe400078e0a04 */
[C---:B------:R-:W-:Y:S01]  /*6e70*/  IMAD R250, R4.reuse, R11, R250 ;  /* 0x0000000b04fa7224 */ /* 0x040fe200078e02fa */
[----:B------:R-:W-:Y:S01]  /*6e80*/  IABS R11, R14 ;  /* 0x0000000e000b7213 */ /* 0x000fe20000000000 */
[----:B------:R-:W-:Y:S01]  /*6e90*/  IMAD.MOV R9, RZ, RZ, -R9 ;  /* 0x000000ffff097224 */ /* 0x000fe200078e0a09 */
[----:B------:R-:W-:Y:S01]  /*6ea0*/  ISETP.GT.U32.AND P4, PT, R4, R248, PT ;  /* 0x000000f80400720c */ /* 0x000fe20003f84070 */
[----:B------:R-:W-:-:S04]  /*6eb0*/  IMAD.HI.U32 R8, R5, R10, RZ ;  /* 0x0000000a05087227 */ /* 0x000fc800078e00ff */
[----:B------:R-:W-:Y:S01]  /*6ec0*/  @!P5 IMAD.IADD R246, R246, 0x1, -R4 ;  /* 0x00000001f6f6d824 */ /* 0x000fe200078e0a04 */
        /* <DEDUP_REMOVED lines=9> */
[----:B------:R-:W-:Y:S01]  /*6f60*/  VIADD R8, R7, 0x2e ;  /* 0x0000002e07087836 */ /* 0x000fe20000000000 */
[----:B------:R-:W-:Y:S01]  /*6f70*/  IABS R33, R12 ;  /* 0x0000000c00217213 */ /* 0x000fe20000000000 */
[--C-:B------:R-:W-:Y:S01]  /*6f80*/  @!P4 IMAD.IADD R248, R248, 0x1, -R4.reuse ;  /* 0x00000001f8f8c824 */ /* 0x100fe200078e0a04 */
[----:B------:R-:W-:Y:S01]  /*6f90*/  ISETP.GT.U32.AND P4, PT, R4, R9, PT ;  /* 0x000000090400720c */ /* 0x000fe20003f84070 */
[----:B------:R-:W-:Y:S01]  /*6fa0*/  @!P5 IMAD.IADD R250, R250, 0x1, -R4 ;  /* 0x00000001fafad824 */ /* 0x000fe200078e0a04 */
[----:B------:R-:W-:Y:S01]  /*6fb0*/  ISETP.GE.AND P5, PT, R8, RZ, PT ;  /* 0x000000ff0800720c */ /* 0x000fe20003fa6270 */
[----:B------:R-:W-:Y:S01]  /*6fc0*/  @!P1 IMAD.MOV R244, RZ, RZ, -R244 ;  /* 0x000000fffff49224 */ /* 0x000fe200078e0af4 */
[----:B------:R-:W-:Y:S01]  /*6fd0*/  IABS R31, R8 ;  /* 0x00000008001f7213 */ /* 0x000fe20000000000 */
[----:B------:R-:W-:Y:S01]  /*6fe0*/  IMAD.HI.U32 R8, R5, R33, RZ ;  /* 0x0000002105087227 */ /* 0x000fe200078e00ff */
[----:B------:R-:W-:-:S02]  /*6ff0*/  ISETP.GE.AND P1, PT, R13, RZ, PT ;  /* 0x000000ff0d00720c */ /* 0x000fc40003f26270 */
[----:B------:R-:W-:Y:S01]  /*7000*/  IABS R13, R15 ;  /* 0x0000000f000d7213 */ /* 0x000fe20000000000 */
[----:B------:R-:W-:Y:S02]  /*7010*/  IMAD.MOV R10, RZ, RZ, -R8 ;  /* 0x000000ffff0a7224 */ /* 0x000fe400078e0a08 */
[----:B------:R-:W-:-:S04]  /*7020*/  IMAD.HI.U32 R8, R5, R11, RZ ;  /* 0x0000000b05087227 */ /* 0x000fc800078e00ff */
[--C-:B------:R-:W-:Y:S01]  /*7030*/  @!P6 IMAD.IADD R252, R252, 0x1, -R4.reuse ;  /* 0x00000001fcfce824 */ /* 0x100fe200078e0a04 */
[C---:B------:R-:W-:Y:S01]  /*7040*/  ISETP.GT.U32.AND P6, PT, R4.reuse, R250, PT ;  /* 0x000000fa0400720c */ /* 0x040fe20003fc4070 */
[----:B------:R-:W-:Y:S02]  /*7050*/  @!P4 IMAD.IADD R9, R9, 0x1, -R4 ;  /* 0x000000010909c824 */ /* 0x000fe400078e0a04 */
[----:B------:R-:W-:Y:S01]  /*7060*/  IMAD.MOV R8, RZ, RZ, -R8 ;  /* 0x000000ffff087224 */ /* 0x000fe200078e0a08 */
[C---:B------:R-:W-:Y:S01]  /*7070*/  ISETP.GT.U32.AND P4, PT, R4.reuse, R252, PT ;  /* 0x000000fc0400720c */ /* 0x040fe20003f84070 */
[----:B------:R-:W-:Y:S01]  /*7080*/  @!P3 IMAD.MOV R248, RZ, RZ, -R248 ;  /* 0x000000fffff8b224 */ /* 0x000fe200078e0af8 */
[C---:B------:R-:W-:Y:S01]  /*7090*/  ISETP.GT.U32.AND P3, PT, R4.reuse, R9, PT ;  /* 0x000000090400720c */ /* 0x040fe20003f64070 */
[----:B------:R-:W-:Y:S02]  /*70a0*/  IMAD R11, R4, R8, R11 ;  /* 0x00000008040b7224 */ /* 0x000fe400078e020b */
[----:B------:R-:W-:-:S04]  /*70b0*/  IMAD.HI.U32 R8, R5, R31, RZ ;  /* 0x0000001f05087227 */ /* 0x000fc800078e00ff */
[----:B------:R-:W-:Y:S02]  /*70c0*/  IMAD R33, R4, R10, R33 ;  /* 0x0000000a04217224 */ /* 0x000fe400078e0221 */
[----:B------:R-:W-:Y:S02]  /*70d0*/  IMAD.MOV R10, RZ, RZ, -R8 ;  /* 0x000000ffff0a7224 */ /* 0x000fe400078e0a08 */
[----:B------:R-:W-:-:S04]  /*70e0*/  IMAD.HI.U32 R8, R5, R13, RZ ;  /* 0x0000000d05087227 */ /* 0x000fc800078e00ff */
[----:B------:R-:W-:Y:S01]  /*70f0*/  @!P6 IMAD.IADD R250, R250, 0x1, -R4 ;  /* 0x00000001fafae824 */ /* 0x000fe200078e0a04 */
[----:B------:R-:W-:Y:S01]  /*7100*/  ISETP.GT.U32.AND P6, PT, R4, R33, PT ;  /* 0x000000210400720c */ /* 0x000fe20003fc4070 */
[----:B------:R-:W-:Y:S02]  /*7110*/  IMAD.MOV R8, RZ, RZ, -R8 ;  /* 0x000000ffff087224 */ /* 0x000fe400078e0a08 */
[----:B------:R-:W-:Y:S01]  /*7120*/  @!P3 IMAD.IADD R9, R9, 0x1, -R4 ;  /* 0x000000010909b824 */ /* 0x000fe200078e0a04 */
[----:B------:R-:W-:Y:S01]  /*7130*/  ISETP.GE.AND P3, PT, R12, RZ, PT ;  /* 0x000000ff0c00720c */ /* 0x000fe20003f66270 */
[----:B------:R-:W-:Y:S01]  /*7140*/  IMAD R13, R4, R8, R13 ;  /* 0x00000008040d7224 */ /* 0x000fe200078e020d */
[----:B------:R-:W-:Y:S01]  /*7150*/  LOP3.LUT R12, R6, 0x26, RZ, 0xfc, !PT ;  /* 0x00000026060c7812 */ /* 0x000fe200078efcff */
[----:B------:R-:W-:Y:S02]  /*7160*/  @!P1 IMAD.MOV R9, RZ, RZ, -R9 ;  /* 0x000000ffff099224 */ /* 0x000fe400078e0a09 */
[C---:B------:R-:W-:Y:S01]  /*7170*/  IMAD R31, R4.reuse, R10, R31 ;  /* 0x0000000a041f7224 */ /* 0x040fe200078e021f */
[----:B------:R-:W-:Y:S01]  /*7180*/  ISETP.GT.U32.AND P1, PT, R4, R13, PT ;  /* 0x0000000d0400720c */ /* 0x000fe20003f24070 */
[----:B------:R-:W-:Y:S01]  /*7190*/  IMAD.HI.U32 R10, R5, R29, RZ ;  /* 0x0000001d050a7227 */ /* 0x000fe200078e00ff */
[----:B------:R-:W-:-:S03]  /*71a0*/  IABS R156, R12 ;  /* 0x0000000c009c7213 */ /* 0x000fc60000000000 */
[----:B------:R-:W-:Y:S01]  /*71b0*/  @!P6 IMAD.IADD R33, R33, 0x1, -R4 ;  /* 0x000000012121e824 */ /* 0x000fe200078e0a04 */
[----:B------:R-:W-:Y:S01]  /*71c0*/  ISETP.GE.AND P6, PT, R14, RZ, PT ;  /* 0x000000ff0e00720c */ /* 0x000fe20003fc6270 */
[----:B------:R-:W-:Y:S01]  /*71d0*/  IMAD.MOV R10, RZ, RZ, -R10 ;  /* 0x000000ffff0a7224 */ /* 0x000fe200078e0a0a */
[----:B------:R-:W-:Y:S01]  /*71e0*/  LOP3.LUT R14, R6, 0x24, RZ, 0xfc, !PT ;  /* 0x00000024060e7812 */ /* 0x000fe200078efcff */
[----:B------:R-:W-:Y:S01]  /*71f0*/  @!P0 IMAD.MOV R250, RZ, RZ, -R250 ;  /* 0x000000fffffa8224 */ /* 0x000fe200078e0afa */
[C---:B------:R-:W-:Y:S01]  /*7200*/  ISETP.GT.U32.AND P0, PT, R4.reuse, R33, PT ;  /* 0x000000210400720c */ /* 0x040fe20003f04070 */
[----:B------:R-:W-:Y:S01]  /*7210*/  IMAD R29, R4, R10, R29 ;  /* 0x0000000a041d7224 */ /* 0x000fe200078e021d */
[----:B------:R-:W-:Y:S01]  /*7220*/  LOP3.LUT R10, R6, 0x28, RZ, 0xfc, !PT ;  /* 0x00000028060a7812 */ /* 0x000fe200078efcff */
[--C-:B------:R-:W-:Y:S01]  /*7230*/  @!P1 IMAD.IADD R13, R13, 0x1, -R4.reuse ;  /* 0x000000010d0d9824 */ /* 0x100fe200078e0a04 */
[----:B------:R-:W-:Y:S01]  /*7240*/  IABS R24, R14 ;  /* 0x0000000e00187213 */ /* 0x000fe20000000000 */
[----:B------:R-:W-:Y:S01]  /*7250*/  @!P4 IMAD.IADD R252, R252, 0x1, -R4 ;  /* 0x00000001fcfcc824 */ /* 0x000fe200078e0a04 */
[----:B------:R-:W-:-:S02]  /*7260*/  IABS R26, R10 ;  /* 0x0000000a001a7213 */ /* 0x000fc40000000000 */
[C---:B------:R-:W-:Y:S01]  /*7270*/  ISETP.GT.U32.AND P1, PT, R4.reuse, R13, PT ;  /* 0x0000000d0400720c */ /* 0x040fe20003f24070 */
[----:B------:R-:W-:Y:S01]  /*7280*/  @!P2 IMAD.MOV R252, RZ, RZ, -R252 ;  /* 0x000000fffffca224 */ /* 0x000fe200078e0afc */
[C---:B------:R-:W-:Y:S01]  /*7290*/  ISETP.GT.U32.AND P4, PT, R4.reuse, R11, PT ;  /* 0x0000000b0400720c */ /* 0x040fe20003f84070 */
[----:B------:R-:W-:Y:S01]  /*72a0*/  IMAD.HI.U32 R8, R5, R26, RZ ;  /* 0x0000001a05087227 */ /* 0x000fe200078e00ff */
[----:B------:R-:W-:-:S03]  /*72b0*/  ISETP.GT.U32.AND P2, PT, R4, R31, PT ;  /* 0x0000001f0400720c */ /* 0x000fc60003f44070 */
[----:B------:R-:W-:Y:S01]  /*72c0*/  @!P0 IMAD.IADD R33, R33, 0x1, -R4 ;  /* 0x0000000121218824 */ /* 0x000fe200078e0a04 */
[----:B------:R-:W-:Y:S01]  /*72d0*/  ISETP.GE.AND P0, PT, R15, RZ, PT ;  /* 0x000000ff0f00720c */ /* 0x000fe20003f06270 */
[----:B------:R-:W-:Y:S02]  /*72e0*/  IMAD.MOV R15, RZ, RZ, -R8 ;  /* 0x000000ffff0f7224 */ /* 0x000fe400078e0a08 */
[----:B------:R-:W-:-:S04]  /*72f0*/  IMAD.HI.U32 R8, R5, R156, RZ ;  /* 0x0000009c05087227 */ /* 0x000fc800078e00ff */
[C---:B------:R-:W-:Y:S02]  /*7300*/  IMAD R26, R4.reuse, R15, R26 ;  /* 0x0000000f041a7224 */ /* 0x040fe400078e021a */
[----:B------:R-:W-:Y:S02]  /*7310*/  @!P1 IMAD.IADD R13, R13, 0x1, -R4 ;  /* 0x000000010d0d9824 */ /* 0x000fe400078e0a04 */
[----:B------:R-:W-:Y:S01]  /*7320*/  IMAD.MOV R15, RZ, RZ, -R8 ;  /* 0x000000ffff0f7224 */ /* 0x000fe200078e0a08 */
[C---:B------:R-:W-:Y:S01]  /*7330*/  ISETP.GT.U32.AND P1, PT, R4.reuse, R26, PT ;  /* 0x0000001a0400720c */ /* 0x040fe20003f24070 */
[----:B------:R-:W-:Y:S02]  /*7340*/  @!P4 IMAD.IADD R11, R11, 0x1, -R4 ;  /* 0x000000010b0bc824 */ /* 0x000fe400078e0a04 */
[C---:B------:R-:W-:Y:S02]  /*7350*/  IMAD R156, R4.reuse, R15, R156 ;  /* 0x0000000f049c7224 */ /* 0x040fe400078e029c */
[----:B------:R-:W-:Y:S01]  /*7360*/  IMAD.HI.U32 R8, R5, R24, RZ ;  /* 0x0000001805087227 */ /* 0x000fe200078e00ff */
[----:B------:R-:W-:-:S03]  /*7370*/  ISETP.GT.U32.AND P4, PT, R4, R11, PT ;  /* 0x0000000b0400720c */ /* 0x000fc60003f84070 */
[----:B------:R-:W-:Y:S02]  /*7380*/  IMAD.MOV R15, RZ, RZ, -R8 ;  /* 0x000000ffff0f7224 */ /* 0x000fe400078e0a08 */
[----:B------:R-:W-:-:S04]  /*7390*/  IMAD.HI.U32 R8, R5, R22, RZ ;  /* 0x0000001605087227 */ /* 0x000fc800078e00ff */
[----:B------:R-:W-:Y:S01]  /*73a0*/  @!P1 IMAD.IADD R26, R26, 0x1, -R4 ;  /* 0x000000011a1a9824 */ /* 0x000fe200078e0a04 */
[C---:B------:R-:W-:Y:S01]  /*73b0*/  ISETP.GT.U32.AND P1, PT, R4.reuse, R156, PT ;  /* 0x0000009c0400720c */ /* 0x040fe20003f24070 */
[C---:B------:R-:W-:Y:S02]  /*73c0*/  IMAD R24, R4.reuse, R15, R24 ;  /* 0x0000000f04187224 */ /* 0x040fe400078e0218 */
[----:B------:R-:W-:Y:S01]  /*73d0*/  @!P4 IMAD.IADD R11, R11, 0x1, -R4 ;  /* 0x000000010b0bc824 */ /* 0x000fe200078e0a04 */
[C---:B------:R-:W-:Y:S01]  /*73e0*/  ISETP.GT.U32.AND P4, PT, R4.reuse, R29, PT ;  /* 0x0000001d0400720c */ /* 0x040fe20003f84070 */
[----:B------:R-:W-:Y:S02]  /*73f0*/  IMAD.MOV R15, RZ, RZ, -R8 ;  /* 0x000000ffff0f7224 */ /* 0x000fe400078e0a08 */
[----:B------:R-:W-:Y:S01]  /*7400*/  @!P2 IMAD.IADD R31, R31, 0x1, -R4 ;  /* 0x000000011f1fa824 */ /* 0x000fe200078e0a04 */
[----:B------:R-:W-:Y:S01]  /*7410*/  ISETP.GE.AND P2, PT, R17, RZ, PT ;  /* 0x000000ff1100720c */ /* 0x000fe20003f46270 */
[----:B------:R-:W-:Y:S01]  /*7420*/  @!P0 IMAD.MOV R13, RZ, RZ, -R13 ;  /* 0x000000ffff0d8224 */ /* 0x000fe200078e0a0d */
[C---:B------:R-:W-:Y:S01]  /*7430*/  ISETP.GT.U32.AND P0, PT, R4.reuse, R24, PT ;  /* 0x000000180400720c */ /* 0x040fe20003f04070 */
[----:B------:R-:W-:-:S02]  /*7440*/  IMAD R22, R4, R15, R22 ;  /* 0x0000000f04167224 */ /* 0x000fc400078e0216 */
[--C-:B------:R-:W-:Y:S01]  /*7450*/  @!P1 IMAD.IADD R156, R156, 0x1, -R4.reuse ;  /* 0x000000019c9c9824 */ /* 0x100fe200078e0a04 */
[C---:B------:R-:W-:Y:S01]  /*7460*/  ISETP.GT.U32.AND P1, PT, R4.reuse, R26, PT ;  /* 0x0000001a0400720c */ /* 0x040fe20003f24070 */
[----:B------:R-:W-:Y:S01]  /*7470*/  @!P3 IMAD.MOV R33, RZ, RZ, -R33 ;  /* 0x000000ffff21b224 */ /* 0x000fe200078e0a21 */
[----:B------:R-:W-:Y:S01]  /*7480*/  ISETP.GT.U32.AND P3, PT, R4, R31, PT ;  /* 0x0000001f0400720c */ /* 0x000fe20003f64070 */
[--C-:B------:R-:W-:Y:S02]  /*7490*/  @!P4 IMAD.IADD R29, R29, 0x1, -R4.reuse ;  /* 0x000000011d1dc824 */ /* 0x100fe400078e0a04 */
[----:B------:R-:W-:Y:S01]  /*74a0*/  @!P6 IMAD.MOV R11, RZ, RZ, -R11 ;  /* 0x000000ffff0be224 */ /* 0x000fe200078e0a0b */
[----:B------:R-:W-:Y:S01]  /*74b0*/  ISETP.GE.AND P6, PT, R10, RZ, PT ;  /* 0x000000ff0a00720c */ /* 0x000fe20003fc6270 */
[----:B------:R-:W-:Y:S01]  /*74c0*/  VIADD R10, R7, 0x1e ;  /* 0x0000001e070a7836 */ /* 0x000fe20000000000 */
[----:B------:R-:W-:Y:S01]  /*74d0*/  ISETP.GT.U32.AND P4, PT, R4, R29, PT ;  /* 0x0000001d0400720c */ /* 0x000fe20003f84070 */
[----:B------:R-:W-:-:S02]  /*74e0*/  @!P0 IMAD.IADD R24, R24, 0x1, -R4 ;  /* 0x0000000118188824 */ /* 0x000fc400078e0a04 */
[----:B------:R-:W-:Y:S01]  /*74f0*/  IMAD.HI.U32 R8, R5, R154, RZ ;  /* 0x0000009a05087227 */ /* 0x000fe200078e00ff */
[----:B------:R-:W-:-:S03]  /*7500*/  IABS R18, R10 ;  /* 0x0000000a00127213 */ /* 0x000fc60000000000 */
[--C-:B------:R-:W-:Y:S01]  /*7510*/  @!P1 IMAD.IADD R26, R26, 0x1, -R4.reuse ;  /* 0x000000011a1a9824 */ /* 0x100fe200078e0a04 */
[----:B------:R-:W-:Y:S01]  /*7520*/  ISETP.GT.U32.AND P1, PT, R4, R22, PT ;  /* 0x000000160400720c */ /* 0x000fe20003f24070 */
[----:B------:R-:W-:Y:S01]  /*7530*/  @!P3 IMAD.IADD R31, R31, 0x1, -R4 ;  /* 0x000000011f1fb824 */ /* 0x000fe200078e0a04 */
[----:B------:R-:W-:Y:S01]  /*7540*/  ISETP.GE.AND P3, PT, R12, RZ, PT ;  /* 0x000000ff0c00720c */ /* 0x000fe20003f66270 */
[----:B------:R-:W-:-:S04]  /*7550*/  IMAD.HI.U32 R12, R5, R18, RZ ;  /* 0x00000012050c7227 */ /* 0x000fc800078e00ff */
[----:B------:R-:W-:Y:S01]  /*7560*/  @!P4 IMAD.IADD R29, R29, 0x1, -R4 ;  /* 0x000000011d1dc824 */ /* 0x000fe200078e0a04 */
[----:B------:R-:W-:Y:S01]  /*7570*/  ISETP.GE.AND P4, PT, R10, RZ, PT ;  /* 0x000000ff0a00720c */ /* 0x000fe20003f86270 */
[----:B------:R-:W-:-:S04]  /*7580*/  IMAD.HI.U32 R10, R5, R20, RZ ;  /* 0x00000014050a7227 */ /* 0x000fc800078e00ff */
[----:B------:R-:W-:Y:S01]  /*7590*/  @!P1 IMAD.IADD R22, R22, 0x1, -R4 ;  /* 0x0000000116169824 */ /* 0x000fe200078e0a04 */
[C---:B------:R-:W-:Y:S01]  /*75a0*/  ISETP.GT.U32.AND P1, PT, R4.reuse, R24, PT ;  /* 0x000000180400720c */ /* 0x040fe20003f24070 */
[----:B------:R-:W-:Y:S02]  /*75b0*/  IMAD.MOV R15, RZ, RZ, -R12 ;  /* 0x000000ffff0f7224 */ /* 0x000fe400078e0a0c */
[----:B------:R-:W-:Y:S02]  /*75c0*/  IMAD.MOV R17, RZ, RZ, -R10 ;  /* 0x000000ffff117224 */ /* 0x000fe400078e0a0a */
[C---:B------:R-:W-:Y:S02]  /*75d0*/  IMAD R18, R4.reuse, R15, R18 ;  /* 0x0000000f04127224 */ /* 0x040fe400078e0212 */
[C---:B------:R-:W-:Y:S02]  /*75e0*/  IMAD R20, R4.reuse, R17, R20 ;  /* 0x0000001104147224 */ /* 0x040fe400078e0214 */
[----:B------:R-:W-:Y:S01]  /*75f0*/  @!P5 IMAD.MOV R31, RZ, RZ, -R31 ;  /* 0x000000ffff1fd224 */ /* 0x000fe200078e0a1f */
[C---:B------:R-:W-:Y:S01]  /*7600*/  ISETP.GT.U32.AND P5, PT, R4.reuse, R156, PT ;  /* 0x0000009c0400720c */ /* 0x040fe20003fa4070 */
[----:B------:R-:W-:Y:S01]  /*7610*/  @!P6 IMAD.MOV R26, RZ, RZ, -R26 ;  /* 0x000000ffff1ae224 */ /* 0x000fe200078e0a1a */
[----:B------:R-:W-:Y:S01]  /*7620*/  ISETP.GT.U32.AND P6, PT, R4, R22, PT ;  /* 0x000000160400720c */ /* 0x000fe20003fc4070 */
[----:B------:R-:W-:Y:S01]  /*7630*/  @!P1 IMAD.IADD R24, R24, 0x1, -R4 ;  /* 0x0000000118189824 */ /* 0x000fe200078e0a04 */
[C---:B------:R-:W-:Y:S01]  /*7640*/  ISETP.GT.U32.AND P1, PT, R4.reuse, R18, PT ;  /* 0x000000120400720c */ /* 0x040fe20003f24070 */
[----:B------:R-:W-:Y:S01]  /*7650*/  IMAD.MOV R17, RZ, RZ, -R8 ;  /* 0x000000ffff117224 */ /* 0x000fe200078e0a08 */
[----:B------:R-:W-:Y:S01]  /*7660*/  ISETP.GT.U32.AND P0, PT, R4, R20, PT ;  /* 0x000000140400720c */ /* 0x000fe20003f04070 */
[----:B------:R-:W-:-:S04]  /*7670*/  IMAD.HI.U32 R8, R5, R150, RZ ;  /* 0x0000009605087227 */ /* 0x000fc800078e00ff */
[----:B------:R-:W-:Y:S02]  /*7680*/  IMAD.MOV R15, RZ, RZ, -R8 ;  /* 0x000000ffff0f7224 */ /* 0x000fe400078e0a08 */
[C---:B------:R-:W-:Y:S01]  /*7690*/  IMAD R154, R4.reuse, R17, R154 ;  /* 0x00000011049a7224 */ /* 0x040fe200078e029a */
[----:B------:R-:W-:Y:S01]  /*76a0*/  IABS R17, R41 ;  /* 0x0000002900117213 */ /* 0x000fe20000000000 */
[----:B------:R-:W-:Y:S02]  /*76b0*/  IMAD R150, R4, R15, R150 ;  /* 0x0000000f04967224 */ /* 0x000fe400078e0296 */
[--C-:B------:R-:W-:Y:S01]  /*76c0*/  @!P5 IMAD.IADD R156, R156, 0x1, -R4.reuse ;  /* 0x000000019c9cd824 */ /* 0x100fe200078e0a04 */
[----:B------:R-:W-:Y:S01]  /*76d0*/  ISETP.GE.AND P5, PT, R19, RZ, PT ;  /* 0x000000ff1300720c */ /* 0x000fe20003fa6270 */
[--C-:B------:R-:W-:Y:S01]  /*76e0*/  @!P6 IMAD.IADD R22, R22, 0x1, -R4.reuse ;  /* 0x000000011616e824 */ /* 0x100fe200078e0a04 */
[----:B------:R-:W-:Y:S01]  /*76f0*/  IABS R19, R43 ;  /* 0x0000002b00137213 */ /* 0x000fe20000000000 */
[--C-:B------:R-:W-:Y:S01]  /*7700*/  @!P1 IMAD.IADD R18, R18, 0x1, -R4.reuse ;  /* 0x0000000112129824 */ /* 0x100fe200078e0a04 */
[----:B------:R-:W-:Y:S01]  /*7710*/  ISETP.GT.U32.AND P6, PT, R4, R154, PT ;  /* 0x0000009a0400720c */ /* 0x000fe20003fc4070 */
[----:B------:R-:W-:Y:S01]  /*7720*/  @!P0 IMAD.IADD R20, R20, 0x1, -R4 ;  /* 0x0000000114148824 */ /* 0x000fe200078e0a04 */
[----:B------:R-:W-:Y:S01]  /*7730*/  ISETP.GT.U32.AND P1, PT, R4, R150, PT ;  /* 0x000000960400720c */ /* 0x000fe20003f24070 */
[----:B------:R-:W-:-:S03]  /*7740*/  IMAD.HI.U32 R10, R5, R17, RZ ;  /* 0x00000011050a7227 */ /* 0x000fc600078e00ff */
[----:B------:R-:W-:Y:S01]  /*7750*/  ISETP.GT.U32.AND P0, PT, R4, R20, PT ;  /* 0x000000140400720c */ /* 0x000fe20003f04070 */
[----:B------:R-:W-:-:S04]  /*7760*/  IMAD.HI.U32 R12, R5, R19, RZ ;  /* 0x00000013050c7227 */ /* 0x000fc800078e00ff */
[----:B------:R-:W-:Y:S02]  /*7770*/  IMAD.MOV R10, RZ, RZ, -R10 ;  /* 0x000000ffff0a7224 */ /* 0x000fe400078e0a0a */
[----:B------:R-:W-:Y:S02]  /*7780*/  IMAD.MOV R8, RZ, RZ, -R12 ;  /* 0x000000ffff087224 */ /* 0x000fe400078e0a0c */
[----:B------:R-:W-:Y:S02]  /*7790*/  IMAD R12, R4, R10, R17 ;  /* 0x0000000a040c7224 */ /* 0x000fe400078e0211 */
[--C-:B------:R-:W-:Y:S02]  /*77a0*/  @!P6 IMAD.IADD R154, R154, 0x1, -R4.reuse ;  /* 0x000000019a9ae824 */ /* 0x100fe400078e0a04 */
[--C-:B------:R-:W-:Y:S01]  /*77b0*/  @!P1 IMAD.IADD R150, R150, 0x1, -R4.reuse ;  /* 0x0000000196969824 */ /* 0x100fe200078e0a04 */
[----:B------:R-:W-:Y:S01]  /*77c0*/  ISETP.GT.U32.AND P6, PT, R4, R12, PT ;  /* 0x0000000c0400720c */ /* 0x000fe20003fc4070 */
[----:B------:R-:W-:Y:S01]  /*77d0*/  @!P0 IMAD.IADD R20, R20, 0x1, -R4 ;  /* 0x0000000114148824 */ /* 0x000fe200078e0a04 */
[C---:B------:R-:W-:Y:S01]  /*77e0*/  ISETP.GT.U32.AND P1, PT, R4.reuse, R18, PT ;  /* 0x000000120400720c */ /* 0x040fe20003f24070 */
[----:B------:R-:W-:Y:S01]  /*77f0*/  IMAD R10, R4, R8, R19 ;  /* 0x00000008040a7224 */ /* 0x000fe200078e0213 */
[----:B------:R-:W-:Y:S01]  /*7800*/  ISETP.GE.AND P0, PT, R35, RZ, PT ;  /* 0x000000ff2300720c */ /* 0x000fe20003f06270 */
[----:B------:R-:W-:Y:S01]  /*7810*/  VIADD R7, R7, 0xe ;  /* 0x0000000e07077836 */ /* 0x000fe20000000000 */
[----:B------:R-:W-:Y:S01]  /*7820*/  LOP3.LUT R35, R6, 0x12, RZ, 0xfc, !PT ;  /* 0x0000001206237812 */ /* 0x000fe200078efcff */
[----:B------:R-:W-:Y:S01]  /*7830*/  @!P2 IMAD.MOV R29, RZ, RZ, -R29 ;  /* 0x000000ffff1da224 */ /* 0x000fe200078e0a1d */
[----:B------:R-:W-:Y:S01]  /*7840*/  ISETP.GE.AND P2, PT, R14, RZ, PT ;  /* 0x000000ff0e00720c */ /* 0x000fe20003f46270 */
[----:B------:R-:W-:Y:S01]  /*7850*/  IMAD.HI.U32 R14, R5, R27, RZ ;  /* 0x0000001b050e7227 */ /* 0x000fe200078e00ff */
[----:B------:R-:W-:-:S02]  /*7860*/  IABS R15, R35 ;  /* 0x00000023000f7213 */ /* 0x000fc40000000000 */
[----:B------:R-:W-:Y:S01]  /*7870*/  IABS R144, R7 ;  /* 0x0000000700907213 */ /* 0x000fe20000000000 */
[--C-:B------:R-:W-:Y:S01]  /*7880*/  @!P6 IMAD.IADD R12, R12, 0x1, -R4.reuse ;  /* 0x000000010c0ce824 */ /* 0x100fe200078e0a04 */
[----:B------:R-:W-:Y:S01]  /*7890*/  ISETP.GE.AND P6, PT, R7, RZ, PT ;  /* 0x000000ff0700720c */ /* 0x000fe20003fc6270 */
[----:B------:R-:W-:Y:S01]  /*78a0*/  @!P1 IMAD.IADD R18, R18, 0x1, -R4 ;  /* 0x0000000112129824 */ /* 0x000fe200078e0a04 */
[----:B------:R-:W-:Y:S01]  /*78b0*/  ISETP.GT.U32.AND P1, PT, R4, R10, PT ;  /* 0x0000000a0400720c */ /* 0x000fe20003f24070 */
[----:B------:R-:W-:-:S04]  /*78c0*/  IMAD.HI.U32 R7, R5, R15, RZ ;  /* 0x0000000f05077227 */ /* 0x000fc800078e00ff */
[----:B------:R-:W-:Y:S02]  /*78d0*/  IMAD.MOV R7, RZ, RZ, -R7 ;  /* 0x000000ffff077224 */ /* 0x000fe400078e0a07 */
[----:B------:R-:W-:Y:S02]  /*78e0*/  IMAD.MOV R14, RZ, RZ, -R14 ;  /* 0x000000ffff0e7224 */ /* 0x000fe400078e0a0e */
[C---:B------:R-:W-:Y:S02]  /*78f0*/  IMAD R7, R4.reuse, R7, R15 ;  /* 0x0000000704077224 */ /* 0x040fe400078e020f */
[----:B------:R-:W-:Y:S02]  /*7900*/  IMAD R8, R4, R14, R27 ;  /* 0x0000000e04087224 */ /* 0x000fe400078e021b */
[----:B------:R-:W-:Y:S01]  /*7910*/  @!P1 IMAD.IADD R10, R10, 0x1, -R4 ;  /* 0x000000010a0a9824 */ /* 0x000fe200078e0a04 */
[----:B------:R-:W-:Y:S01]  /*7920*/  ISETP.GT.U32.AND P1, PT, R4, R7, PT ;  /* 0x000000070400720c */ /* 0x000fe20003f24070 */
[----:B------:R-:W-:-:S04]  /*7930*/  IMAD.HI.U32 R14, R5, R148, RZ ;  /* 0x00000094050e7227 */ /* 0x000fc800078e00ff */
[----:B------:R-:W-:Y:S01]  /*7940*/  @!P2 IMAD.MOV R24, RZ, RZ, -R24 ;  /* 0x000000ffff18a224 */ /* 0x000fe200078e0a18 */
[C---:B------:R-:W-:Y:S01]  /*7950*/  ISETP.GT.U32.AND P2, PT, R4.reuse, R154, PT ;  /* 0x0000009a0400720c */ /* 0x040fe20003f44070 */
[----:B------:R-:W-:Y:S01]  /*7960*/  @!P3 IMAD.MOV R156, RZ, RZ, -R156 ;  /* 0x000000ffff9cb224 */ /* 0x000fe200078e0a9c */
[----:B------:R-:W-:Y:S01]  /*7970*/  ISETP.GT.U32.AND P3, PT, R4, R150, PT ;  /* 0x000000960400720c */ /* 0x000fe20003f64070 */
[----:B------:R-:W-:Y:S02]  /*7980*/  IMAD.MOV R17, RZ, RZ, -R14 ;  /* 0x000000ffff117224 */ /* 0x000fe400078e0a0e */
[----:B------:R-:W-:-:S04]  /*7990*/  IMAD.HI.U32 R15, R5, R144, RZ ;  /* 0x00000090050f7227 */ /* 0x000fc800078e00ff */
[C---:B------:R-:W-:Y:S02]  /*79a0*/  IMAD R148, R4.reuse, R17, R148 ;  /* 0x0000001104947224 */ /* 0x040fe400078e0294 */
[----:B------:R-:W-:Y:S02]  /*79b0*/  @!P1 IMAD.IADD R7, R7, 0x1, -R4 ;  /* 0x0000000107079824 */ /* 0x000fe400078e0a04 */
[----:B------:R-:W-:Y:S01]  /*79c0*/  @!P5 IMAD.MOV R22, RZ, RZ, -R22 ;  /* 0x000000ffff16d224 */ /* 0x000fe200078e0a16 */
[----:B------:R-:W-:Y:S01]  /*79d0*/  ISETP.GT.U32.AND P1, PT, R4, R148, PT ;  /* 0x000000940400720c */ /* 0x000fe20003f24070 */
[--C-:B------:R-:W-:Y:S01]  /*79e0*/  @!P2 IMAD.IADD R154, R154, 0x1, -R4.reuse ;  /* 0x000000019a9aa824 */ /* 0x100fe200078e0a04 */
[----:B------:R-:W-:Y:S01]  /*79f0*/  ISETP.GT.U32.AND P5, PT, R4, R12, PT ;  /* 0x0000000c0400720c */ /* 0x000fe20003fa4070 */
[----:B------:R-:W-:Y:S01]  /*7a00*/  @!P3 IMAD.IADD R150, R150, 0x1, -R4 ;  /* 0x000000019696b824 */ /* 0x000fe200078e0a04 */
[----:B------:R-:W-:Y:S01]  /*7a10*/  ISETP.GT.U32.AND P2, PT, R4, R8, PT ;  /* 0x000000080400720c */ /* 0x000fe20003f44070 */
[----:B------:R-:W-:Y:S01]  /*7a20*/  IMAD.MOV R15, RZ, RZ, -R15 ;  /* 0x000000ffff0f7224 */ /* 0x000fe200078e0a0f */
[----:B------:R-:W-:Y:S01]  /*7a30*/  ISETP.GE.AND P3, PT, R37, RZ, PT ;  /* 0x000000ff2500720c */ /* 0x000fe20003f66270 */
[----:B------:R-:W-:Y:S01]  /*7a40*/  @!P0 IMAD.MOV R20, RZ, RZ, -R20 ;  /* 0x000000ffff148224 */ /* 0x000fe200078e0a14 */
[----:B------:R-:W-:Y:S01]  /*7a50*/  LOP3.LUT R37, R6, 0xc, RZ, 0xfc, !PT ;  /* 0x0000000c06257812 */ /* 0x000fe200078efcff */
[C---:B------:R-:W-:Y:S01]  /*7a60*/  IMAD R144, R4.reuse, R15, R144 ;  /* 0x0000000f04907224 */ /* 0x040fe200078e0290 */
[----:B------:R-:W-:Y:S01]  /*7a70*/  ISETP.GT.U32.AND P0, PT, R4, R10, PT ;  /* 0x0000000a0400720c */ /* 0x000fe20003f04070 */
[----:B------:R-:W-:Y:S01]  /*7a80*/  IMAD.HI.U32 R19, R5, R142, RZ ;  /* 0x0000008e05137227 */ /* 0x000fe200078e00ff */
[----:B------:R-:W-:-:S03]  /*7a90*/  IABS R14, R37 ;  /* 0x00000025000e7213 */ /* 0x000fc60000000000 */
[----:B------:R-:W-:Y:S01]  /*7aa0*/  @!P1 IMAD.IADD R148, R148, 0x1, -R4 ;  /* 0x0000000194949824 */ /* 0x000fe200078e0a04 */
[----:B------:R-:W-:Y:S01]  /*7ab0*/  ISETP.GT.U32.AND P1, PT, R4, R144, PT ;  /* 0x000000900400720c */ /* 0x000fe20003f24070 */
[----:B------:R-:W-:Y:S02]  /*7ac0*/  IMAD.MOV.U32 R17, RZ, RZ, R14 ;  /* 0x000000ffff117224 */ /* 0x000fe400078e000e */
[--C-:B------:R-:W-:Y:S01]  /*7ad0*/  @!P5 IMAD.IADD R12, R12, 0x1, -R4.reuse ;  /* 0x000000010c0cd824 */ /* 0x100fe200078e0a04 */
[----:B------:R-:W-:Y:S01]  /*7ae0*/  ISETP.GE.AND P5, PT, R39, RZ, PT ;  /* 0x000000ff2700720c */ /* 0x000fe20003fa6270 */
[----:B------:R-:W-:Y:S01]  /*7af0*/  @!P2 IMAD.IADD R8, R8, 0x1, -R4 ;  /* 0x000000010808a824 */ /* 0x000fe200078e0a04 */
[----:B------:R-:W-:Y:S01]  /*7b00*/  ISETP.GE.AND P2, PT, R41, RZ, PT ;  /* 0x000000ff2900720c */ /* 0x000fe20003f46270 */
[C---:B------:R-:W-:Y:S01]  /*7b10*/  IMAD.HI.U32 R14, R5.reuse, R17, RZ ;  /* 0x00000011050e7227 */ /* 0x040fe200078e00ff */
[C---:B------:R-:W-:Y:S02]  /*7b20*/  LOP3.LUT R39, R6.reuse, 0xa, RZ, 0xfc, !PT ;  /* 0x0000000a06277812 */ /* 0x040fe400078efcff */
[----:B------:R-:W-:Y:S01]  /*7b30*/  LOP3.LUT R41, R6, 0x8, RZ, 0xfc, !PT ;  /* 0x0000000806297812 */ /* 0x000fe200078efcff */
[----:B------:R-:W-:Y:S01]  /*7b40*/  IMAD.MOV R14, RZ, RZ, -R14 ;  /* 0x000000ffff0e7224 */ /* 0x000fe200078e0a0e */
[----:B------:R-:W-:Y:S01]  /*7b50*/  IABS R146, R39 ;  /* 0x0000002700927213 */ /* 0x000fe20000000000 */
[----:B------:R-:W-:Y:S01]  /*7b60*/  @!P1 IMAD.IADD R144, R144, 0x1, -R4 ;  /* 0x0000000190909824 */ /* 0x000fe200078e0a04 */
[----:B------:R-:W-:Y:S01]  /*7b70*/  IABS R136, R41 ;  /* 0x0000002900887213 */ /* 0x000fe20000000000 */
[----:B------:R-:W-:Y:S01]  /*7b80*/  @!P3 IMAD.MOV R154, RZ, RZ, -R154 ;  /* 0x000000ffff9ab224 */ /* 0x000fe200078e0a9a */
[C---:B------:R-:W-:Y:S01]  /*7b90*/  ISETP.GT.U32.AND P1, PT, R4.reuse, R8, PT ;  /* 0x000000080400720c */ /* 0x040fe20003f24070 */
[----:B------:R-:W-:Y:S01]  /*7ba0*/  IMAD.HI.U32 R15, R5, R146, RZ ;  /* 0x00000092050f7227 */ /* 0x000fe200078e00ff */
[----:B------:R-:W-:-:S03]  /*7bb0*/  ISETP.GT.U32.AND P3, PT, R4, R7, PT ;  /* 0x000000070400720c */ /* 0x000fc60003f64070 */
[----:B------:R-:W-:Y:S02]  /*7bc0*/  IMAD R14, R4, R14, R17 ;  /* 0x0000000e040e7224 */ /* 0x000fe400078e0211 */
[----:B------:R-:W-:-:S04]  /*7bd0*/  IMAD.HI.U32 R17, R5, R136, RZ ;  /* 0x0000008805117227 */ /* 0x000fc800078e00ff */
[----:B------:R-:W-:Y:S01]  /*7be0*/  IMAD.MOV R27, RZ, RZ, -R15 ;  /* 0x000000ffff1b7224 */ /* 0x000fe200078e0a0f */
[----:B------:R-:W-:Y:S01]  /*7bf0*/  LOP3.LUT R15, R6, 0x2, RZ, 0xfc, !PT ;  /* 0x00000002060f7812 */ /* 0x000fe200078efcff */
[----:B------:R-:W-:Y:S02]  /*7c00*/  IMAD.MOV R17, RZ, RZ, -R17 ;  /* 0x000000ffff117224 */ /* 0x000fe400078e0a11 */
[----:B------:R-:W-:Y:S01]  /*7c10*/  IMAD.MOV R19, RZ, RZ, -R19 ;  /* 0x000000ffff137224 */ /* 0x000fe200078e0a13 */
[----:B------:R-:W-:Y:S01]  /*7c20*/  IABS R138, R15 ;  /* 0x0000000f008a7213 */ /* 0x000fe20000000000 */
[C---:B------:R-:W-:Y:S02]  /*7c30*/  IMAD R146, R4.reuse, R27, R146 ;  /* 0x0000001b04927224 */ /* 0x040fe400078e0292 */
[C---:B------:R-:W-:Y:S02]  /*7c40*/  IMAD R136, R4.reuse, R17, R136 ;  /* 0x0000001104887224 */ /* 0x040fe400078e0288 */
[----:B------:R-:W-:-:S02]  /*7c50*/  IMAD R142, R4, R19, R142 ;  /* 0x00000013048e7224 */ /* 0x000fc400078e028e */
[----:B------:R-:W-:Y:S01]  /*7c60*/  @!P4 IMAD.MOV R18, RZ, RZ, -R18 ;  /* 0x000000ffff12c224 */ /* 0x000fe200078e0a12 */
[C---:B------:R-:W-:Y:S01]  /*7c70*/  ISETP.GT.U32.AND P4, PT, R4.reuse, R148, PT ;  /* 0x000000940400720c */ /* 0x040fe20003f84070 */
[----:B------:R-:W-:Y:S01]  /*7c80*/  @!P2 IMAD.MOV R12, RZ, RZ, -R12 ;  /* 0x000000ffff0ca224 */ /* 0x000fe200078e0a0c */
[----:B------:R-:W-:Y:S01]  /*7c90*/  ISETP.GT.U32.AND P2, PT, R4, R14, PT ;  /* 0x0000000e0400720c */ /* 0x000fe20003f44070 */
[----:B------:R-:W-:-:S04]  /*7ca0*/  IMAD.HI.U32 R6, R5, R140, RZ ;  /* 0x0000008c05067227 */ /* 0x000fc800078e00ff */
[----:B------:R-:W-:Y:S01]  /*7cb0*/  @!P5 IMAD.MOV R150, RZ, RZ, -R150 ;  /* 0x000000ffff96d224 */ /* 0x000fe200078e0a96 */
[----:B------:R-:W-:Y:S01]  /*7cc0*/  ISETP.GT.U32.AND P5, PT, R4, R144, PT ;  /* 0x000000900400720c */ /* 0x000fe20003fa4070 */
[--C-:B------:R-:W-:Y:S01]  /*7cd0*/  @!P0 IMAD.IADD R10, R10, 0x1, -R4.reuse ;  /* 0x000000010a0a8824 */ /* 0x100fe200078e0a04 */
[----:B------:R-:W-:Y:S01]  /*7ce0*/  ISETP.GT.U32.AND P0, PT, R4, R146, PT ;  /* 0x000000920400720c */ /* 0x000fe20003f04070 */
[--C-:B------:R-:W-:Y:S01]  /*7cf0*/  @!P1 IMAD.IADD R8, R8, 0x1, -R4.reuse ;  /* 0x0000000108089824 */ /* 0x100fe200078e0a04 */
[C---:B------:R-:W-:Y:S01]  /*7d00*/  ISETP.GT.U32.AND P1, PT, R4.reuse, R136, PT ;  /* 0x000000880400720c */ /* 0x040fe20003f24070 */
[----:B------:R-:W-:Y:S01]  /*7d10*/  @!P3 IMAD.IADD R7, R7, 0x1, -R4 ;  /* 0x000000010707b824 */ /* 0x000fe200078e0a04 */
[----:B------:R-:W-:Y:S01]  /*7d20*/  ISETP.GT.U32.AND P3, PT, R4, R142, PT ;  /* 0x0000008e0400720c */ /* 0x000fe20003f64070 */
[----:B------:R-:W-:Y:S02]  /*7d30*/  IMAD.MOV R17, RZ, RZ, -R6 ;  /* 0x000000ffff117224 */ /* 0x000fe400078e0a06 */
[----:B------:R-:W-:-:S04]  /*7d40*/  IMAD.HI.U32 R5, R5, R138, RZ ;  /* 0x0000008a05057227 */ /* 0x000fc800078e00ff */
[----:B------:R-:W-:Y:S02]  /*7d50*/  IMAD R140, R4, R17, R140 ;  /* 0x00000011048c7224 */ /* 0x000fe400078e028c */
[----:B------:R-:W-:Y:S02]  /*7d60*/  IMAD.MOV R5, RZ, RZ, -R5 ;  /* 0x000000ffff057224 */ /* 0x000fe400078e0a05 */
[--C-:B------:R-:W-:Y:S01]  /*7d70*/  @!P4 IMAD.IADD R148, R148, 0x1, -R4.reuse ;  /* 0x000000019494c824 */ /* 0x100fe200078e0a04 */
[----:B------:R-:W-:Y:S01]  /*7d80*/  ISETP.GT.U32.AND P4, PT, R4, R140, PT ;  /* 0x0000008c0400720c */ /* 0x000fe20003f84070 */
[----:B------:R-:W-:Y:S01]  /*7d90*/  @!P2 IMAD.IADD R14, R14, 0x1, -R4 ;  /* 0x000000010e0ea824 */ /* 0x000fe200078e0a04 */
[----:B------:R-:W-:Y:S01]  /*7da0*/  ISETP.GE.AND P2, PT, R45, RZ, PT ;  /* 0x000000ff2d00720c */ /* 0x000fe20003f46270 */
[----:B------:R-:W-:Y:S02]  /*7db0*/  IMAD R138, R4, R5, R138 ;  /* 0x00000005048a7224 */ /* 0x000fe400078e028a */
[--C-:B------:R-:W-:Y:S01]  /*7dc0*/  @!P5 IMAD.IADD R144, R144, 0x1, -R4.reuse ;  /* 0x000000019090d824 */ /* 0x100fe200078e0a04 */
[----:B------:R-:W-:Y:S01]  /*7dd0*/  ISETP.GE.AND P5, PT, R43, RZ, PT ;  /* 0x000000ff2b00720c */ /* 0x000fe20003fa6270 */
[--C-:B------:R-:W-:Y:S01]  /*7de0*/  @!P0 IMAD.IADD R146, R146, 0x1, -R4.reuse ;  /* 0x0000000192928824 */ /* 0x100fe200078e0a04 */
[----:B------:R-:W-:Y:S01]  /*7df0*/  ISETP.GE.AND P0, PT, R35, RZ, PT ;  /* 0x000000ff2300720c */ /* 0x000fe20003f06270 */
[--C-:B------:R-:W-:Y:S01]  /*7e00*/  @!P1 IMAD.IADD R136, R136, 0x1, -R4.reuse ;  /* 0x0000000188889824 */ /* 0x100fe200078e0a04 */
[----:B------:R-:W-:Y:S01]  /*7e10*/  ISETP.GE.AND P1, PT, R47, RZ, PT ;  /* 0x000000ff2f00720c */ /* 0x000fe20003f26270 */
[----:B------:R-:W-:Y:S01]  /*7e20*/  @!P3 IMAD.IADD R142, R142, 0x1, -R4 ;  /* 0x000000018e8eb824 */ /* 0x000fe200078e0a04 */
[----:B------:R-:W-:Y:S01]  /*7e30*/  ISETP.GT.U32.AND P3, PT, R4, R138, PT ;  /* 0x0000008a0400720c */ /* 0x000fe20003f64070 */
[----:B------:R-:W-:-:S02]  /*7e40*/  IMAD.MOV.U32 R6, RZ, RZ, R7 ;  /* 0x000000ffff067224 */ /* 0x000fc400078e0007 */
[----:B------:R-:W-:Y:S01]  /*7e50*/  @!P4 IMAD.IADD R140, R140, 0x1, -R4 ;  /* 0x000000018c8cc824 */ /* 0x000fe200078e0a04 */
[C---:B------:R-:W-:Y:S01]  /*7e60*/  ISETP.GT.U32.AND P4, PT, R4.reuse, R14, PT ;  /* 0x0000000e0400720c */ /* 0x040fe20003f84070 */
[----:B------:R-:W-:Y:S01]  /*7e70*/  @!P2 IMAD.MOV R8, RZ, RZ, -R8 ;  /* 0x000000ffff08a224 */ /* 0x000fe200078e0a08 */
[C---:B------:R-:W-:Y:S01]  /*7e80*/  ISETP.GT.U32.AND P2, PT, R4.reuse, R146, PT ;  /* 0x000000920400720c */ /* 0x040fe20003f44070 */
[----:B------:R-:W-:Y:S01]  /*7e90*/  @!P5 IMAD.MOV R10, RZ, RZ, -R10 ;  /* 0x000000ffff0ad224 */ /* 0x000fe200078e0a0a */
[C---:B------:R-:W-:Y:S01]  /*7ea0*/  ISETP.GT.U32.AND P5, PT, R4.reuse, R142, PT ;  /* 0x0000008e0400720c */ /* 0x040fe20003fa4070 */
[----:B------:R-:W-:Y:S01]  /*7eb0*/  @!P0 IMAD.MOV R6, RZ, RZ, -R6 ;  /* 0x000000ffff068224 */ /* 0x000fe200078e0a06 */
[C---:B------:R-:W-:Y:S01]  /*7ec0*/  ISETP.GT.U32.AND P0, PT, R4.reuse, R136, PT ;  /* 0x000000880400720c */ /* 0x040fe20003f04070 */
[----:B------:R-:W-:Y:S01]  /*7ed0*/  @!P1 IMAD.MOV R148, RZ, RZ, -R148 ;  /* 0x000000ffff949224 */ /* 0x000fe200078e0a94 */
[----:B------:R-:W-:Y:S01]  /*7ee0*/  ISETP.GT.U32.AND P1, PT, R4, R140, PT ;  /* 0x0000008c0400720c */ /* 0x000fe20003f24070 */
[----:B------:R-:W-:-:S02]  /*7ef0*/  @!P3 IMAD.IADD R138, R138, 0x1, -R4 ;  /* 0x000000018a8ab824 */ /* 0x000fc400078e0a04 */
[----:B------:R-:W-:Y:S01]  /*7f00*/  @!P6 IMAD.MOV R144, RZ, RZ, -R144 ;  /* 0x000000ffff90e224 */ /* 0x000fe200078e0a90 */
[----:B------:R-:W-:Y:S01]  /*7f10*/  ISETP.GE.AND P6, PT, R37, RZ, PT ;  /* 0x000000ff2500720c */ /* 0x000fe20003fc6270 */
[--C-:B------:R-:W-:Y:S01]  /*7f20*/  @!P4 IMAD.IADD R14, R14, 0x1, -R4.reuse ;  /* 0x000000010e0ec824 */ /* 0x100fe200078e0a04 */
[----:B------:R-:W-:Y:S01]  /*7f30*/  ISETP.GT.U32.AND P3, PT, R4, R138, PT ;  /* 0x0000008a0400720c */ /* 0x000fe20003f64070 */
[--C-:B------:R-:W-:Y:S01]  /*7f40*/  @!P2 IMAD.IADD R146, R146, 0x1, -R4.reuse ;  /* 0x000000019292a824 */ /* 0x100fe200078e0a04 */
[----:B------:R-:W-:Y:S01]  /*7f50*/  ISETP.GE.AND P2, PT, R41, RZ, PT ;  /* 0x000000ff2900720c */ /* 0x000fe20003f46270 */
[--C-:B------:R-:W-:Y:S01]  /*7f60*/  @!P5 IMAD.IADD R142, R142, 0x1, -R4.reuse ;  /* 0x000000018e8ed824 */ /* 0x100fe200078e0a04 */
[----:B------:R-:W-:Y:S01]  /*7f70*/  ISETP.GE.AND P4, PT, R39, RZ, PT ;  /* 0x000000ff2700720c */ /* 0x000fe20003f86270 */
[--C-:B------:R-:W-:Y:S01]  /*7f80*/  @!P0 IMAD.IADD R136, R136, 0x1, -R4.reuse ;  /* 0x0000000188888824 */ /* 0x100fe200078e0a04 */
[----:B------:R-:W-:Y:S01]  /*7f90*/  ISETP.GE.AND P0, PT, R49, RZ, PT ;  /* 0x000000ff3100720c */ /* 0x000fe20003f06270 */
[----:B------:R-:W-:Y:S01]  /*7fa0*/  @!P1 IMAD.IADD R140, R140, 0x1, -R4 ;  /* 0x000000018c8c9824 */ /* 0x000fe200078e0a04 */
[----:B------:R-:W-:-:S02]  /*7fb0*/  ISETP.GE.AND P5, PT, R51, RZ, PT ;  /* 0x000000ff3300720c */ /* 0x000fc40003fa6270 */
[----:B------:R-:W-:Y:S01]  /*7fc0*/  ISETP.GE.AND P1, PT, R15, RZ, PT ;  /* 0x000000ff0f00720c */ /* 0x000fe20003f26270 */
[----:B------:R-:W-:Y:S02]  /*7fd0*/  @!P6 IMAD.MOV R14, RZ, RZ, -R14 ;  /* 0x000000ffff0ee224 */ /* 0x000fe400078e0a0e */
[----:B------:R-:W-:Y:S01]  /*7fe0*/  @!P3 IMAD.IADD R138, R138, 0x1, -R4 ;  /* 0x000000018a8ab824 */ /* 0x000fe200078e0a04 */
[----:B------:R-:W-:Y:S01]  /*7ff0*/  ISETP.NE.AND P3, PT, R21, RZ, PT ;  /* 0x000000ff1500720c */ /* 0x000fe20003f65270 */
[----:B------:R-:W-:Y:S01]  /*8000*/  @!P2 IMAD.MOV R136, RZ, RZ, -R136 ;  /* 0x000000ffff88a224 */ /* 0x000fe200078e0a88 */
[----:B------:R-:W-:Y:S01]  /*8010*/  LOP3.LUT R21, RZ, R21, RZ, 0x33, !PT ;  /* 0x00000015ff157212 */ /* 0x000fe200078e33ff */
[----:B------:R-:W-:Y:S01]  /*8020*/  IMAD R4, R53, UR10, RZ ;  /* 0x0000000a35047c24 */ /* 0x000fe2000f8e02ff */
[----:B------:R-:W-:Y:S01]  /*8030*/  USHF.L.U32 UR10, UR10, 0x6, URZ ;  /* 0x000000060a0a7899 */ /* 0x000fe2000800063f */
[----:B------:R-:W-:Y:S01]  /*8040*/  @!P4 IMAD.MOV R146, RZ, RZ, -R146 ;  /* 0x000000ffff92c224 */ /* 0x000fe200078e0a92 */
[C---:B------:R-:W-:Y:S01]  /*8050*/  SEL R16, R21.reuse, R16, !P3 ;  /* 0x0000001015107207 */ /* 0x040fe20005800000 */
[----:B------:R-:W-:Y:S01]  /*8060*/  @!P0 IMAD.MOV R142, RZ, RZ, -R142 ;  /* 0x000000ffff8e8224 */ /* 0x000fe200078e0a8e */
[C---:B------:R-:W-:Y:S01]  /*8070*/  SEL R135, R21.reuse, R30, !P3 ;  /* 0x0000001e15877207 */ /* 0x040fe20005800000 */
[----:B------:R-:W-:Y:S01]  /*8080*/  @!P5 IMAD.MOV R140, RZ, RZ, -R140 ;  /* 0x000000ffff8cd224 */ /* 0x000fe200078e0a8c */
[C---:B------:R-:W-:Y:S01]  /*8090*/  SEL R134, R21.reuse, R134, !P3 ;  /* 0x0000008615867207 */ /* 0x040fe20005800000 */
[----:B------:R-:W-:Y:S01]  /*80a0*/  @!P1 IMAD.MOV R138, RZ, RZ, -R138 ;  /* 0x000000ffff8a9224 */ /* 0x000fe200078e0a8a */
[C---:B------:R-:W-:Y:S01]  /*80b0*/  SEL R133, R21.reuse, R32, !P3 ;  /* 0x0000002015857207 */ /* 0x040fe20005800000 */
[----:B------:R-:W-:Y:S01]  /*80c0*/  IMAD R137, R16, UR11, RZ ;  /* 0x0000000b10897c24 */ /* 0x000fe2000f8e02ff */
[----:B------:R-:W-:Y:S01]  /*80d0*/  SEL R136, R21, R136, !P3 ;  /* 0x0000008815887207 */ /* 0x000fe20005800000 */
[----:B------:R-:W-:Y:S01]  /*80e0*/  IMAD R135, R135, UR11, RZ ;  /* 0x0000000b87877c24 */ /* 0x000fe2000f8e02ff */
[----:B------:R-:W-:Y:S01]  /*80f0*/  IADD3 R5, P6, R4, UR8, RZ ;  /* 0x0000000804057c10 */ /* 0x000fe2000ffde0ff */
[----:B------:R-:W-:Y:S01]  /*8100*/  IMAD R134, R134, UR11, RZ ;  /* 0x0000000b86867c24 */ /* 0x000fe2000f8e02ff */
[C---:B------:R-:W-:Y:S01]  /*8110*/  SEL R131, R21.reuse, R34, !P3 ;  /* 0x0000002215837207 */ /* 0x040fe20005800000 */
[----:B------:R-:W-:Y:S01]  /*8120*/  IMAD R16, R136, UR11, RZ ;  /* 0x0000000b88107c24 */ /* 0x000fe2000f8e02ff */
[----:B------:R-:W-:Y:S01]  /*8130*/  SEL R32, R21, R11, !P3 ;  /* 0x0000000b15207207 */ /* 0x000fe20005800000 */
[----:B------:R-:W-:Y:S01]  /*8140*/  IMAD R133, R133, UR11, RZ ;  /* 0x0000000b85857c24 */ /* 0x000fe2000f8e02ff */
[----:B------:R-:W-:Y:S01]  /*8150*/  SEL R132, R21, R132, !P3 ;  /* 0x0000008415847207 */ /* 0x000fe20005800000 */
[----:B------:R-:W-:Y:S01]  /*8160*/  IMAD R131, R131, UR11, RZ ;  /* 0x0000000b83837c24 */ /* 0x000fe2000f8e02ff */
[C---:B------:R-:W-:Y:S01]  /*8170*/  SEL R129, R21.reuse, R36, !P3 ;  /* 0x0000002415817207 */ /* 0x040fe20005800000 */
[----:B------:R-:W-:Y:S01]  /*8180*/  IMAD R32, R32, UR11, RZ ;  /* 0x0000000b20207c24 */ /* 0x000fe2000f8e02ff */
[C---:B------:R-:W-:Y:S01]  /*8190*/  SEL R127, R21.reuse, R38, !P3 ;  /* 0x00000026157f7207 */ /* 0x040fe20005800000 */
[----:B------:R-:W-:Y:S01]  /*81a0*/  IMAD R132, R132, UR11, RZ ;  /* 0x0000000b84847c24 */ /* 0x000fe2000f8e02ff */
[----:B------:R-:W-:Y:S01]  /*81b0*/  SEL R125, R21, R40, !P3 ;  /* 0x00000028157d7207 */ /* 0x000fe20005800000 */
        /* <DEDUP_REMOVED lines=105> */
[----:B------:R-:W-:Y:S01]  /*8850*/  SEL R79, R21, R164, !P3 ;  /* 0x000000a4154f7207 */ /* 0x000fe20005800000 */
        /* <DEDUP_REMOVED lines=127> */
[----:B------:R-:W-:Y:S01]  /*9050*/  SEL R21, R21, R138, !P3 ;  /* 0x0000008a15157207 */ /* 0x000fe20005800000 */
[----:B------:R-:W-:Y:S01]  /*9060*/  IMAD R17, R17, UR11, RZ ;  /* 0x0000000b11117c24 */ /* 0x000fe2000f8e02ff */
[-C--:B------:R-:W-:Y:S01]  /*9070*/  IADD3 R138, P1, R137, R5.reuse, RZ ;  /* 0x00000005898a7210 */ /* 0x080fe20007f3e0ff */
[----:B------:R-:W-:Y:S01]  /*9080*/  IMAD R19, R19, UR11, RZ ;  /* 0x0000000b13137c24 */ /* 0x000fe2000f8e02ff */
[-C--:B------:R-:W-:Y:S01]  /*9090*/  IADD3 R136, P2, R135, R5.reuse, RZ ;  /* 0x0000000587887210 */ /* 0x080fe20007f5e0ff */
[----:B------:R-:W-:Y:S01]  /*90a0*/  IMAD R21, R21, UR11, RZ ;  /* 0x0000000b15157c24 */ /* 0x000fe2000f8e02ff */
[----:B------:R-:W-:Y:S01]  /*90b0*/  IADD3 R139, P3, R134, R5, RZ ;  /* 0x00000005868b7210 */ /* 0x000fe20007f7e0ff */
[----:B------:R0:W-:Y:S01]  /*90c0*/  STL [R1+0xe48], R138 ;  /* 0x000e488a01007387 */ /* 0x0001e20000100800 */
[----:B------:R-:W-:Y:S01]  /*90d0*/  LEA.HI.X.SX32 R4, R4, UR9, 0x1, P6 ;  /* 0x0000000904047c11 */ /* 0x000fe2000b0f0eff */
[----:B------:R-:W-:Y:S01]  /*90e0*/  ULDC.64 UR8, c[0x0][0x210] ;  /* 0x0000840000087ab9 */ /* 0x000fe20000000a00 */
[----:B------:R-:W-:Y:S01]  /*90f0*/  UIMAD UR11, UR18, 0x2f, URZ ;  /* 0x0000002f120b78a4 */ /* 0x000fe2000f8e023f */
[----:B------:R1:W-:Y:S01]  /*9100*/  STL [R1+0x660], R136 ;  /* 0x0006608801007387 */ /* 0x0003e20000100800 */
[----:B------:R-:W-:-:S02]  /*9110*/  LEA.HI.X.SX32 R135, R135, R4, 0x1, P2 ;  /* 0x0000000487877211 */ /* 0x000fc400010f0eff */
[----:B------:R-:W-:Y:S02]  /*9120*/  CS2R R140, SRZ ;  /* 0x00000000008c7805 */ /* 0x000fe4000001ff00 */
[----:B------:R-:W-:Y:S01]  /*9130*/  LEA.HI.X.SX32 R134, R134, R4, 0x1, P3 ;  /* 0x0000000486867211 */ /* 0x000fe200018f0eff */
[----:B------:R2:W-:Y:S01]  /*9140*/  STL [R1+0x668], R139 ;  /* 0x0006688b01007387 */ /* 0x0005e20000100800 */
[----:B------:R-:W-:Y:S02]  /*9150*/  CS2R R142, SRZ ;  /* 0x00000000008e7805 */ /* 0x000fe4000001ff00 */
[----:B0-----:R-:W-:Y:S02]  /*9160*/  IADD3 R138, P4, R133, R5, RZ ;  /* 0x00000005858a7210 */ /* 0x001fe40007f9e0ff */
[----:B------:R-:W-:Y:S02]  /*9170*/  CS2R R144, SRZ ;  /* 0x0000000000907805 */ /* 0x000fe4000001ff00 */
[----:B------:R-:W-:-:S02]  /*9180*/  CS2R R146, SRZ ;  /* 0x0000000000927805 */ /* 0x000fc4000001ff00 */
[----:B------:R-:W-:Y:S02]  /*9190*/  CS2R R148, SRZ ;  /* 0x0000000000947805 */ /* 0x000fe4000001ff00 */
[CC--:B-1----:R-:W-:Y:S01]  /*91a0*/  IADD3 R136, P5, R132.reuse, R5.reuse, RZ ;  /* 0x0000000584887210 */ /* 0x0c2fe20007fbe0ff */
[----:B------:R0:W-:Y:S01]  /*91b0*/  STL [R1+0x670], R138 ;  /* 0x0006708a01007387 */ /* 0x0001e20000100800 */
[-C--:B------:R-:W-:Y:S02]  /*91c0*/  LEA.HI.X.SX32 R133, R133, R4.reuse, 0x1, P4 ;  /* 0x0000000485857211 */ /* 0x080fe400020f0eff */
[----:B------:R-:W-:Y:S02]  /*91d0*/  CS2R R150, SRZ ;  /* 0x0000000000967805 */ /* 0x000fe4000001ff00 */
[----:B--2---:R-:W-:Y:S01]  /*91e0*/  IADD3 R139, P6, R131, R5, RZ ;  /* 0x00000005838b7210 */ /* 0x004fe20007fde0ff */
[----:B------:R1:W-:Y:S01]  /*91f0*/  STL [R1+0x678], R136 ;  /* 0x0006788801007387 */ /* 0x0003e20000100800 */
[----:B------:R-:W-:-:S02]  /*9200*/  LEA.HI.X.SX32 R132, R132, R4, 0x1, P5 ;  /* 0x0000000484847211 */ /* 0x000fc400028f0eff */
[-C--:B------:R-:W-:Y:S01]  /*9210*/  LEA.HI.X.SX32 R131, R131, R4.reuse, 0x1, P6 ;  /* 0x0000000483837211 */ /* 0x080fe200030f0eff */
[----:B------:R-:W-:Y:S01]  /*9220*/  STL [R1+0x680], R139 ;  /* 0x0006808b01007387 */ /* 0x000fe20000100800 */
[----:B0-----:R-:W-:Y:S02]  /*9230*/  IADD3 R138, P0, R130, R5, RZ ;  /* 0x00000005828a7210 */ /* 0x001fe40007f1e0ff */
[----:B-1----:R-:W-:-:S03]  /*9240*/  LEA.HI.X.SX32 R136, R137, R4, 0x1, P1 ;  /* 0x0000000489887211 */ /* 0x002fc600008f0eff */
[----:B------:R0:W-:Y:S01]  /*9250*/  STL [R1+0x688], R138 ;  /* 0x0006888a01007387 */ /* 0x0001e20000100800 */
[C---:B------:R-:W-:Y:S02]  /*9260*/  IADD3 R137, P1, R129.reuse, R5, RZ ;  /* 0x0000000581897210 */ /* 0x040fe40007f3e0ff */
[-C--:B------:R-:W-:Y:S01]  /*9270*/  LEA.HI.X.SX32 R130, R130, R4.reuse, 0x1, P0 ;  /* 0x0000000482827211 */ /* 0x080fe200000f0eff */
[----:B------:R1:W-:Y:S01]  /*9280*/  STL [R1+0xe44], R136 ;  /* 0x000e448801007387 */ /* 0x0003e20000100800 */
[----:B------:R-:W-:-:S03]  /*9290*/  LEA.HI.X.SX32 R129, R129, R4, 0x1, P1 ;  /* 0x0000000481817211 */ /* 0x000fc600008f0eff */
[----:B------:R-:W-:Y:S01]  /*92a0*/  STL [R1+0x690], R137 ;  /* 0x0006908901007387 */ /* 0x000fe20000100800 */
[----:B0-----:R-:W-:-:S03]  /*92b0*/  CS2R R138, SRZ ;  /* 0x00000000008a7805 */ /* 0x001fc6000001ff00 */
[----:B------:R0:W-:Y:S01]  /*92c0*/  STL [R1+0x65c], R135 ;  /* 0x00065c8701007387 */ /* 0x0001e20000100800 */
[----:B-1----:R-:W-:-:S04]  /*92d0*/  IADD3 R136, P2, R128, R5, RZ ;  /* 0x0000000580887210 */ /* 0x002fc80007f5e0ff */
[----:B------:R-:W-:Y:S01]  /*92e0*/  LEA.HI.X.SX32 R128, R128, R4, 0x1, P2 ;  /* 0x0000000480807211 */ /* 0x000fe200010f0eff */
[----:B------:R1:W-:Y:S01]  /*92f0*/  STL [R1+0x698], R136 ;  /* 0x0006988801007387 */ /* 0x0003e20000100800 */
[----:B0-----:R-:W-:-:S03]  /*9300*/  IADD3 R135, P3, R127, R5, RZ ;  /* 0x000000057f877210 */ /* 0x001fc60007f7e0ff */
[----:B------:R0:W-:Y:S01]  /*9310*/  STL [R1+0x664], R134 ;  /* 0x0006648601007387 */ /* 0x0001e20000100800 */
[----:B------:R-:W-:-:S03]  /*9320*/  LEA.HI.X.SX32 R127, R127, R4, 0x1, P3 ;  /* 0x000000047f7f7211 */ /* 0x000fc600018f0eff */
[----:B------:R-:W-:Y:S01]  /*9330*/  STL [R1+0x6a0], R135 ;  /* 0x0006a08701007387 */ /* 0x000fe20000100800 */
[----:B-1----:R-:W-:-:S03]  /*9340*/  CS2R R136, SRZ ;  /* 0x0000000000887805 */ /* 0x002fc6000001ff00 */
[----:B------:R1:W-:Y:S01]  /*9350*/  STL [R1+0x66c], R133 ;  /* 0x00066c8501007387 */ /* 0x0003e20000100800 */
[----:B0-----:R-:W-:-:S04]  /*9360*/  IADD3 R134, P4, R126, R5, RZ ;  /* 0x000000057e867210 */ /* 0x001fc80007f9e0ff */
[----:B------:R-:W-:Y:S01]  /*9370*/  LEA.HI.X.SX32 R126, R126, R4, 0x1, P4 ;  /* 0x000000047e7e7211 */ /* 0x000fe200020f0eff */
[----:B------:R0:W-:Y:S01]  /*9380*/  STL [R1+0x6a8], R134 ;  /* 0x0006a88601007387 */ /* 0x0001e20000100800 */
[----:B-1----:R-:W-:-:S03]  /*9390*/  IADD3 R133, P5, R125, R5, RZ ;  /* 0x000000057d857210 */ /* 0x002fc60007fbe0ff */
        /* <DEDUP_REMOVED lines=475> */
[----:B------:R-:W-:Y:S01]  /*b150*/  STL [R1+0x9f8], R27 ;  /* 0x0009f81b01007387 */ /* 0x000fe20000100800 */
[----:B0-----:R-:W-:-:S03]  /*b160*/  IADD3 R26, P6, R10, R5, RZ ;  /* 0x000000050a1a7210 */ /* 0x001fc60007fde0ff */
[----:B------:R0:W-:Y:S01]  /*b170*/  STL [R1+0x9c4], R24 ;  /* 0x0009c41801007387 */ /* 0x0001e20000100800 */
[----:B------:R-:W-:-:S03]  /*b180*/  LEA.HI.X.SX32 R10, R10, R4, 0x1, P6 ;  /* 0x000000040a0a7211 */ /* 0x000fc600030f0eff */
[----:B------:R1:W-:Y:S04]  /*b190*/  STL [R1+0xa00], R26 ;  /* 0x000a001a01007387 */ /* 0x0003e80000100800 */
[----:B------:R2:W-:Y:S01]  /*b1a0*/  STL [R1+0x9cc], R22 ;  /* 0x0009cc1601007387 */ /* 0x0005e20000100800 */
[----:B0-----:R-:W-:-:S04]  /*b1b0*/  IADD3 R24, P0, R8, R5, RZ ;  /* 0x0000000508187210 */ /* 0x001fc80007f1e0ff */
[-C--:B------:R-:W-:Y:S01]  /*b1c0*/  LEA.HI.X.SX32 R8, R8, R4.reuse, 0x1, P0 ;  /* 0x0000000408087211 */ /* 0x080fe200000f0eff */
[----:B------:R-:W-:Y:S01]  /*b1d0*/  STL [R1+0xa08], R24 ;  /* 0x000a081801007387 */ /* 0x000fe20000100800 */
[----:B-1----:R-:W-:Y:S02]  /*b1e0*/  CS2R R26, SRZ ;  /* 0x00000000001a7805 */ /* 0x002fe4000001ff00 */
[CC--:B--2---:R-:W-:Y:S01]  /*b1f0*/  IADD3 R22, P1, R6.reuse, R5.reuse, RZ ;  /* 0x0000000506167210 */ /* 0x0c4fe20007f3e0ff */
[----:B------:R0:W-:Y:S03]  /*b200*/  STL [R1+0x9d4], R20 ;  /* 0x0009d41401007387 */ /* 0x0001e60000100800 */
[----:B------:R-:W-:Y:S01]  /*b210*/  LEA.HI.X.SX32 R6, R6, R4, 0x1, P1 ;  /* 0x0000000406067211 */ /* 0x000fe200008f0eff */
[----:B------:R-:W-:Y:S04]  /*b220*/  STL [R1+0xa10], R22 ;  /* 0x000a101601007387 */ /* 0x000fe80000100800 */
[----:B------:R1:W-:Y:S01]  /*b230*/  STL [R1+0x9dc], R18 ;  /* 0x0009dc1201007387 */ /* 0x0003e20000100800 */
[----:B0-----:R-:W-:-:S04]  /*b240*/  IADD3 R20, P2, R7, R5, RZ ;  /* 0x0000000507147210 */ /* 0x001fc80007f5e0ff */
[----:B------:R-:W-:Y:S01]  /*b250*/  LEA.HI.X.SX32 R7, R7, R4, 0x1, P2 ;  /* 0x0000000407077211 */ /* 0x000fe200010f0eff */
[----:B------:R-:W-:Y:S01]  /*b260*/  STL [R1+0xa18], R20 ;  /* 0x000a181401007387 */ /* 0x000fe20000100800 */
[----:B-1----:R-:W-:-:S03]  /*b270*/  IADD3 R18, P3, R9, R5, RZ ;  /* 0x0000000509127210 */ /* 0x002fc60007f7e0ff */
[----:B------:R0:W-:Y:S04]  /*b280*/  STL [R1+0x9e4], R15 ;  /* 0x0009e40f01007387 */ /* 0x0001e80000100800 */
[----:B------:R-:W-:Y:S04]  /*b290*/  STL [R1+0xa20], R18 ;  /* 0x000a201201007387 */ /* 0x000fe80000100800 */
[----:B------:R1:W-:Y:S01]  /*b2a0*/  STL [R1+0x9ec], R13 ;  /* 0x0009ec0d01007387 */ /* 0x0003e20000100800 */
[----:B0-----:R-:W-:-:S05]  /*b2b0*/  IADD3 R15, P4, R11, R5, RZ ;  /* 0x000000050b0f7210 */ /* 0x001fca0007f9e0ff */
        /* <DEDUP_REMOVED lines=14> */
[----:B------:R0:W-:Y:S01]  /*b3a0*/  STL [R1+0xa14], R7 ;  /* 0x000a140701007387 */ /* 0x0001e20000100800 */
[-C--:B------:R-:W-:Y:S02]  /*b3b0*/  LEA.HI.X.SX32 R5, R9, R4.reuse, 0x1, P3 ;  /* 0x0000000409057211 */ /* 0x080fe400018f0eff */
[C---:B------:R-:W-:Y:S01]  /*b3c0*/  IADD3 R13, P3, R23.reuse, UR8, RZ ;  /* 0x00000008170d7c10 */ /* 0x040fe2000ff7e0ff */
[----:B------:R1:W-:Y:S03]  /*b3d0*/  STL [R1+0xe40], R6 ;  /* 0x000e400601007387 */ /* 0x0003e60000100800 */
[----:B------:R-:W-:Y:S01]  /*b3e0*/  LEA.HI.X.SX32 R12, R23, UR9, 0x1, P3 ;  /* 0x00000009170c7c11 */ /* 0x000fe200098f0eff */
[----:B------:R2:W-:Y:S01]  /*b3f0*/  STL [R1+0xa1c], R5 ;  /* 0x000a1c0501007387 */ /* 0x0005e20000100800 */
[-C--:B0-----:R-:W-:Y:S02]  /*b400*/  LEA.HI.X.SX32 R7, R16, R4.reuse, 0x1, P6 ;  /* 0x0000000410077211 */ /* 0x081fe400030f0eff */
[----:B-1----:R-:W-:-:S02]  /*b410*/  LEA.HI.X.SX32 R6, R11, R4, 0x1, P4 ;  /* 0x000000040b067211 */ /* 0x002fc400020f0eff */
[C---:B------:R-:W-:Y:S01]  /*b420*/  IADD3 R15, P4, R25.reuse, UR8, RZ ;  /* 0x00000008190f7c10 */ /* 0x040fe2000ff9e0ff */
[----:B------:R-:W-:Y:S01]  /*b430*/  USHF.R.U32.HI UR8, URZ, 0x4, UR5 ;  /* 0x000000043f087899 */ /* 0x000fe20008011605 */
[-C--:B--2---:R-:W-:Y:S01]  /*b440*/  LEA.HI.X.SX32 R5, R14, R4.reuse, 0x1, P5 ;  /* 0x000000040e057211 */ /* 0x084fe200028f0eff */
[----:B------:R0:W-:Y:S01]  /*b450*/  STL [R1+0xa24], R6 ;  /* 0x000a240601007387 */ /* 0x0001e20000100800 */
[----:B------:R-:W-:Y:S01]  /*b460*/  LEA.HI.X.SX32 R14, R25, UR9, 0x1, P4 ;  /* 0x00000009190e7c11 */ /* 0x000fe2000a0f0eff */
[----:B------:R-:W-:Y:S01]  /*b470*/  USGXT.U32 UR8, UR8, 0xe ;  /* 0x0000000e0808789a */ /* 0x000fe20008000000 */
[----:B------:R-:W-:Y:S01]  /*b480*/  CS2R R24, SRZ ;  /* 0x0000000000187805 */ /* 0x000fe2000001ff00 */
[----:B------:R1:W-:Y:S01]  /*b490*/  STL [R1+0xa2c], R5 ;  /* 0x000a2c0501007387 */ /* 0x0003e20000100800 */
[----:B------:R-:W-:Y:S01]  /*b4a0*/  UMOV UR9, URZ ;  /* 0x0000003f00097c82 */ /* 0x000fe20008000000 */
[----:B------:R-:W-:Y:S02]  /*b4b0*/  UIMAD UR5, UR18, 0x16, URZ ;  /* 0x00000016120578a4 */ /* 0x000fe4000f8e023f */
[----:B------:R-:W-:Y:S01]  /*b4c0*/  STL [R1+0xe28], R7 ;  /* 0x000e280701007387 */ /* 0x000fe20000100800 */
[----:B------:R-:W-:Y:S01]  /*b4d0*/  UIADD3.64 UR14, UR8, -UR14, URZ ;  /* 0x8000000e080e7297 */ /* 0x000fe2000fffe03f */
[-C--:B0-----:R-:W-:Y:S01]  /*b4e0*/  LEA.HI.X.SX32 R6, R17, R4.reuse, 0x1, P0 ;  /* 0x0000000411067211 */ /* 0x081fe200000f0eff */
[----:B------:R-:W-:Y:S01]  /*b4f0*/  USHF.R.S32.HI UR9, URZ, 0x1f, UR22 ;  /* 0x0000001f3f097899 */ /* 0x000fe20008011416 */
[----:B-1----:R-:W-:-:S03]  /*b500*/  LEA.HI.X.SX32 R5, R19, R4, 0x1, P1 ;  /* 0x0000000413057211 */ /* 0x002fc600008f0eff */
[----:B------:R0:W-:Y:S01]  /*b510*/  STL [R1+0xe30], R6 ;  /* 0x000e300601007387 */ /* 0x0001e20000100800 */
[----:B------:R-:W-:-:S03]  /*b520*/  LEA.HI.X.SX32 R4, R21, R4, 0x1, P2 ;  /* 0x0000000415047211 */ /* 0x000fc600010f0eff */
[----:B------:R1:W-:Y:S04]  /*b530*/  STL [R1+0xe38], R5 ;  /* 0x000e380501007387 */ /* 0x0003e80000100800 */
[----:B------:R2:W-:Y:S01]  /*b540*/  STL [R1+0xa34], R4 ;  /* 0x000a340401007387 */ /* 0x0005e20000100800 */
[----:B0-----:R-:W-:Y:S01]  /*b550*/  IADD3 R6, P0, R15, UR22, RZ ;  /* 0x000000160f067c10 */ /* 0x001fe2000ff1e0ff */
[----:B-1----:R-:W-:Y:S01]  /*b560*/  IMAD.SHL.U32 R5, R28, 0x8, RZ ;  /* 0x000000081c057824 */ /* 0x002fe200078e00ff */
[----:B------:R-:W-:Y:S02]  /*b570*/  CS2R R28, SRZ ;  /* 0x00000000001c7805 */ /* 0x000fe4000001ff00 */
[----:B--2---:R-:W-:Y:S02]  /*b580*/  IADD3 R4, P1, R13, UR22, RZ ;  /* 0x000000160d047c10 */ /* 0x004fe4000ff3e0ff */
[----:B------:R-:W-:Y:S01]  /*b590*/  STL [R1+0xe68], R5 ;  /* 0x000e680501007387 */ /* 0x000fe20000100800 */
[----:B------:R-:W-:-:S03]  /*b5a0*/  USHF.R.S32.HI UR22, URZ, 0x1f, UR61 ;  /* 0x0000001f3f167899 */ /* 0x000fc6000801143d */
[----:B------:R-:W-:Y:S04]  /*b5b0*/  STL [R1+0x64c], RZ ;  /* 0x00064cff01007387 */ /* 0x000fe80000100800 */
        /* <DEDUP_REMOVED lines=256> */
[----:B------:R-:W-:Y:S04]  /*c5c0*/  STL [R1], RZ ;  /* 0x000000ff01007387 */ /* 0x000fe80000100800 */
        /* <DEDUP_REMOVED lines=127> */
[----:B------:R0:W-:Y:S04]  /*cdc0*/  STL [R1+0xa3c], R6 ;  /* 0x000a3c0601007387 */ /* 0x0001e80000100800 */
[----:B------:R1:W-:Y:S01]  /*cdd0*/  STL [R1+0xa44], R4 ;  /* 0x000a440401007387 */ /* 0x0003e20000100800 */
[----:B0-----:R-:W-:-:S02]  /*cde0*/  IADD3.X R6, R14, UR9, RZ, P0, !PT ;  /* 0x000000090e067c10 */ /* 0x001fc400087fe4ff */
[----:B-1----:R-:W-:-:S03]  /*cdf0*/  IADD3.X R4, R12, UR9, RZ, P1, !PT ;  /* 0x000000090c047c10 */ /* 0x002fc60008ffe4ff */
[----:B------:R0:W-:Y:S01]  /*ce00*/  STL [R1+0xa38], R6 ;  /* 0x000a380601007387 */ /* 0x0001e20000100800 */
[----:B------:R-:W-:-:S03]  /*ce10*/  USHF.R.S32.HI UR9, URZ, 0x1f, UR19 ;  /* 0x0000001f3f097899 */ /* 0x000fc60008011413 */
[----:B------:R1:W-:Y:S01]  /*ce20*/  STL [R1+0xa40], R4 ;  /* 0x000a400401007387 */ /* 0x0003e20000100800 */
[----:B0-----:R-:W-:Y:S02]  /*ce30*/  IADD3 R6, P0, R15, UR61, RZ ;  /* 0x0000003d0f067c10 */ /* 0x001fe4000ff1e0ff */
[----:B-1----:R-:W-:-:S03]  /*ce40*/  IADD3 R4, P1, R13, UR61, RZ ;  /* 0x0000003d0d047c10 */ /* 0x002fc6000ff3e0ff */
[----:B------:R0:W-:Y:S01]  /*ce50*/  STL [R1+0xa4c], R6 ;  /* 0x000a4c0601007387 */ /* 0x0001e20000100800 */
[----:B------:R-:W-:-:S03]  /*ce60*/  UIMAD UR61, UR18, 0xf, URZ ;  /* 0x0000000f123d78a4 */ /* 0x000fc6000f8e023f */
[----:B------:R1:W-:Y:S01]  /*ce70*/  STL [R1+0xa54], R4 ;  /* 0x000a540401007387 */ /* 0x0003e20000100800 */
[----:B0-----:R-:W-:Y:S02]  /*ce80*/  IADD3.X R6, R14, UR22, RZ, P0, !PT ;  /* 0x000000160e067c10 */ /* 0x001fe400087fe4ff */
        /* <DEDUP_REMOVED lines=17> */
[----:B------:R-:W-:-:S03]  /*cfa0*/  USHF.R.S32.HI UR26, URZ, 0x1f, UR30 ;  /* 0x0000001f3f1a7899 */ /* 0x000fc6000801141e */
[----:B------:R1:W-:Y:S01]  /*cfb0*/  STL [R1+0xa74], R4 ;  /* 0x000a740401007387 */ /* 0x0003e20000100800 */
[----:B0-----:R-:W-:Y:S02]  /*cfc0*/  IADD3.X R6, R14, UR22, RZ, P0, !PT ;  /* 0x000000160e067c10 */ /* 0x001fe400087fe4ff */
[----:B-1----:R-:W-:-:S03]  /*cfd0*/  IADD3.X R4, R12, UR22, RZ, P1, !PT ;  /* 0x000000160c047c10 */ /* 0x002fc60008ffe4ff */
[----:B------:R0:W-:Y:S01]  /*cfe0*/  STL [R1+0xa68], R6 ;  /* 0x000a680601007387 */ /* 0x0001e20000100800 */
[----:B------:R-:W-:-:S03]  /*cff0*/  UIMAD UR22, UR18, 0xd, URZ ;  /* 0x0000000d121678a4 */ /* 0x000fc6000f8e023f */
        /* <DEDUP_REMOVED lines=44> */
[----:B------:R-:W-:-:S03]  /*d2c0*/  USHF.L.U32 UR31, UR18, 0x3, URZ ;  /* 0x00000003121f7899 */ /* 0x000fc6000800063f */
        /* <DEDUP_REMOVED lines=292> */
[----:B------:R-:W-:Y:S02]  /*e510*/  IADD3 R7, P0, R15, UR59, RZ ;  /* 0x0000003b0f077c10 */ /* 0x000fe4000ff1e0ff */
[----:B-1----:R-:W-:Y:S01]  /*e520*/  IADD3.X R4, R12, UR58, RZ, P1, !PT ;  /* 0x0000003a0c047c10 */ /* 0x002fe20008ffe4ff */
[----:B------:R0:W-:Y:S01]  /*e530*/  STL [R1+0xc88], R6 ;  /* 0x000c880601007387 */ /* 0x0001e20000100800 */
[----:B------:R-:W-:-:S03]  /*e540*/  USHF.R.S32.HI UR58, URZ, 0x1f, UR39 ;  /* 0x0000001f3f3a7899 */ /* 0x000fc60008011427 */
[----:B------:R1:W-:Y:S04]  /*e550*/  STL [R1+0xc90], R4 ;  /* 0x000c900401007387 */ /* 0x0003e80000100800 */
[----:B------:R2:W-:Y:S01]  /*e560*/  STL [R1+0xc9c], R7 ;  /* 0x000c9c0701007387 */ /* 0x0005e20000100800 */
[----:B0-----:R-:W-:Y:S01]  /*e570*/  IADD3 R6, P1, R13, UR59, RZ ;  /* 0x0000003b0d067c10 */ /* 0x001fe2000ff3e0ff */
[----:B------:R-:W-:Y:S01]  /*e580*/  USHF.R.S32.HI UR59, URZ, 0x1f, UR41 ;  /* 0x0000001f3f3b7899 */ /* 0x000fe20008011429 */
[----:B-1----:R-:W-:-:S03]  /*e590*/  LOP3.LUT R4, R5, 0x30, RZ, 0xc0, !PT ;  /* 0x0000003005047812 */ /* 0x002fc600078ec0ff */
[----:B------:R0:W-:Y:S01]  /*e5a0*/  STL [R1+0xca4], R6 ;  /* 0x000ca40601007387 */ /* 0x0001e20000100800 */
[----:B------:R-:W-:Y:S02]  /*e5b0*/  IADD3.X R5, R12, UR9, RZ, P1, !PT ;  /* 0x000000090c057c10 */ /* 0x000fe40008ffe4ff */
[----:B--2---:R-:W-:Y:S01]  /*e5c0*/  SHF.R.S32.HI R7, RZ, 0x6, R152 ;  /* 0x00000006ff077819 */ /* 0x004fe20000011498 */
[----:B------:R-:W-:Y:S01]  /*e5d0*/  IMAD R4, R153, 0x40, R4 ;  /* 0x0000004099047824 */ /* 0x000fe200078e0204 */
[----:B0-----:R-:W-:Y:S01]  /*e5e0*/  IADD3.X R6, R14, UR9, RZ, P0, !PT ;  /* 0x000000090e067c10 */ /* 0x001fe200087fe4ff */
[----:B------:R-:W-:-:S04]  /*e5f0*/  USHF.R.S32.HI UR9, URZ, 0x1f, UR11 ;  /* 0x0000001f3f097899 */ /* 0x000fc8000801140b */
[----:B------:R0:W-:Y:S04]  /*e600*/  STL [R1+0xc98], R6 ;  /* 0x000c980601007387 */ /* 0x0001e80000100800 */
[----:B------:R1:W-:Y:S04]  /*e610*/  STL [R1+0xca0], R5 ;  /* 0x000ca00501007387 */ /* 0x0003e80000100800 */
[----:B------:R-:W-:Y:S01]  /*e620*/  STL [R1+0xe60], R7 ;  /* 0x000e600701007387 */ /* 0x000fe20000100800 */
[----:B0-----:R-:W-:Y:S02]  /*e630*/  IADD3 R6, P5, R15, UR12, RZ ;  /* 0x0000000c0f067c10 */ /* 0x001fe4000ffbe0ff */
[----:B-1----:R-:W-:-:S03]  /*e640*/  IADD3 R5, P1, R13, UR12, RZ ;  /* 0x0000000c0d057c10 */ /* 0x002fc6000ff3e0ff */
[----:B------:R0:W-:Y:S01]  /*e650*/  STL [R1+0xcac], R6 ;  /* 0x000cac0601007387 */ /* 0x0001e20000100800 */
[----:B------:R-:W-:-:S03]  /*e660*/  UIADD3 UR12, UP0, UR40, 0x2, URZ ;  /* 0x00000002280c7890 */ /* 0x000fc6000ff1e03f */
[----:B------:R1:W-:Y:S01]  /*e670*/  STL [R1+0xcb4], R5 ;  /* 0x000cb40501007387 */ /* 0x0003e20000100800 */
[----:B0-----:R-:W-:Y:S02]  /*e680*/  IADD3 R6, P0, R15, UR13, RZ ;  /* 0x0000000d0f067c10 */ /* 0x001fe4000ff1e0ff */
[----:B-1----:R-:W-:-:S03]  /*e690*/  IADD3 R5, P4, R13, UR13, RZ ;  /* 0x0000000d0d057c10 */ /* 0x002fc6000ff9e0ff */
[----:B------:R0:W-:Y:S01]  /*e6a0*/  STL [R1+0xcbc], R6 ;  /* 0x000cbc0601007387 */ /* 0x0001e20000100800 */
[----:B------:R-:W-:Y:S02]  /*e6b0*/  UMOV UR13, URZ ;  /* 0x0000003f000d7c82 */ /* 0x000fe40008000000 */
[----:B------:R-:W-:Y:S01]  /*e6c0*/  UIADD3.X UR13, UR13, -0x7fffffe0, URZ, UP0, !UPT ;  /* 0x800000200d0d7890 */ /* 0x000fe200087fe43f */
[----:B------:R1:W-:Y:S04]  /*e6d0*/  STL [R1+0xcc4], R5 ;  /* 0x000cc40501007387 */ /* 0x0003e80000100800 */
[----:B------:R-:W-:Y:S01]  /*e6e0*/  STL [R1+0xe50], R4 ;  /* 0x000e500401007387 */ /* 0x000fe20000100800 */
[----:B0-----:R-:W-:Y:S02]  /*e6f0*/  IADD3 R6, P3, R15, UR5, RZ ;  /* 0x000000050f067c10 */ /* 0x001fe4000ff7e0ff */
[----:B-1----:R-:W-:-:S03]  /*e700*/  IADD3 R5, P2, R13, UR5, RZ ;  /* 0x000000050d057c10 */ /* 0x002fc6000ff5e0ff */
[----:B------:R0:W-:Y:S01]  /*e710*/  STL [R1+0xccc], R6 ;  /* 0x000ccc0601007387 */ /* 0x0001e20000100800 */
[----:B------:R-:W-:-:S03]  /*e720*/  USHF.R.S32.HI UR5, URZ, 0x1f, UR10 ;  /* 0x0000001f3f057899 */ /* 0x000fc6000801140a */
[----:B------:R1:W-:Y:S01]  /*e730*/  STL [R1+0xcd4], R5 ;  /* 0x000cd40501007387 */ /* 0x0003e20000100800 */
[C---:B0-----:R-:W-:Y:S02]  /*e740*/  LOP3.LUT R6, R4.reuse, 0x10, RZ, 0x3c, !PT ;  /* 0x0000001004067812 */ /* 0x041fe400078e3cff */
[----:B-1----:R-:W-:-:S03]  /*e750*/  LOP3.LUT R5, R4, 0x20, RZ, 0x3c, !PT ;  /* 0x0000002004057812 */ /* 0x002fc600078e3cff */
[----:B------:R0:W-:Y:S01]  /*e760*/  STL [R1+0xe5c], R6 ;  /* 0x000e5c0601007387 */ /* 0x0001e20000100800 */
[----:B------:R-:W-:-:S03]  /*e770*/  LOP3.LUT R4, R4, 0x30, RZ, 0x3c, !PT ;  /* 0x0000003004047812 */ /* 0x000fc600078e3cff */
[----:B------:R1:W-:Y:S04]  /*e780*/  STL [R1+0xe58], R5 ;  /* 0x000e580501007387 */ /* 0x0003e80000100800 */
[----:B------:R2:W-:Y:S01]  /*e790*/  STL [R1+0xe54], R4 ;  /* 0x000e540401007387 */ /* 0x0005e20000100800 */
[----:B0-----:R-:W-:Y:S02]  /*e7a0*/  IADD3.X R6, R14, UR17, RZ, P5, !PT ;  /* 0x000000110e067c10 */ /* 0x001fe4000affe4ff */
[----:B-1----:R-:W-:Y:S02]  /*e7b0*/  IADD3 R5, P6, R15, UR16, RZ ;  /* 0x000000100f057c10 */ /* 0x002fe4000ffde0ff */
[----:B--2---:R-:W-:-:S03]  /*e7c0*/  IADD3 R4, P5, R13, UR16, RZ ;  /* 0x000000100d047c10 */ /* 0x004fc6000ffbe0ff */
[----:B------:R0:W-:Y:S04]  /*e7d0*/  STL [R1+0xcdc], R5 ;  /* 0x000cdc0501007387 */ /* 0x0001e80000100800 */
[----:B------:R1:W-:Y:S04]  /*e7e0*/  STL [R1+0xca8], R6 ;  /* 0x000ca80601007387 */ /* 0x0003e80000100800 */
[----:B------:R2:W-:Y:S01]  /*e7f0*/  STL [R1+0xce4], R4 ;  /* 0x000ce40401007387 */ /* 0x0005e20000100800 */
[----:B0-----:R-:W-:Y:S01]  /*e800*/  IADD3.X R5, R12, UR17, RZ, P1, !PT ;  /* 0x000000110c057c10 */ /* 0x001fe20008ffe4ff */
[----:B------:R-:W-:Y:S01]  /*e810*/  UIADD3.64 UR16, UR12, 0xfe, URZ ;  /* 0x000000fe0c107897 */ /* 0x000fe2000fffe03f */
[----:B-1----:R-:W-:-:S03]  /*e820*/  IADD3.X R6, R14, UR21, RZ, P0, !PT ;  /* 0x000000150e067c10 */ /* 0x002fc600087fe4ff */
[----:B------:R0:W-:Y:S01]  /*e830*/  STL [R1+0xcb0], R5 ;  /* 0x000cb00501007387 */ /* 0x0001e20000100800 */
[----:B--2---:R-:W-:-:S05]  /*e840*/  IADD3 R4, P1, R15, UR20, RZ ;  /* 0x000000140f047c10 */ /* 0x004fca000ff3e0ff */
[----:B------:R1:W-:Y:S01]  /*e850*/  STL [R1+0xcec], R4 ;  /* 0x000cec0401007387 */ /* 0x0003e20000100800 */
[----:B0-----:R-:W-:-:S03]  /*e860*/  IADD3 R5, P0, R13, UR20, RZ ;  /* 0x000000140d057c10 */ /* 0x001fc6000ff1e0ff */
[----:B------:R0:W-:Y:S04]  /*e870*/  STL [R1+0xcb8], R6 ;  /* 0x000cb80601007387 */ /* 0x0001e80000100800 */
[----:B------:R2:W-:Y:S01]  /*e880*/  STL [R1+0xcf4], R5 ;  /* 0x000cf40501007387 */ /* 0x0005e20000100800 */
[----:B-1----:R-:W-:Y:S01]  /*e890*/  IADD3.X R4, R12, UR21, RZ, P4, !PT ;  /* 0x000000150c047c10 */ /* 0x002fe2000a7fe4ff */
[----:B------:R-:W-:Y:S01]  /*e8a0*/  UIADD3.64 UR20, UR12, 0x100, URZ ;  /* 0x000001000c147897 */ /* 0x000fe2000fffe03f */
[----:B0-----:R-:W-:-:S03]  /*e8b0*/  IADD3.X R6, R14, UR25, RZ, P3, !PT ;  /* 0x000000190e067c10 */ /* 0x001fc60009ffe4ff */
        /* <DEDUP_REMOVED lines=35> */
[----:B0-----:R-:W-:-:S03]  /*eaf0*/  IADD3 R6, P3, R15, UR61, RZ ;  /* 0x0000003d0f067c10 */ /* 0x001fc6000ff7e0ff */
[----:B------:R0:W-:Y:S01]  /*eb00*/  STL [R1+0xd00], R4 ;  /* 0x000d000401007387 */ /* 0x0001e20000100800 */
[----:B--2---:R-:W-:-:S03]  /*eb10*/  IADD3.X R5, R14, UR44, RZ, P2, !PT ;  /* 0x0000002c0e057c10 */ /* 0x004fc600097fe4ff */
[----:B------:R1:W-:Y:S04]  /*eb20*/  STL [R1+0xd3c], R6 ;  /* 0x000d3c0601007387 */ /* 0x0003e80000100800 */
[----:B------:R2:W-:Y:S01]  /*eb30*/  STL [R1+0xd08], R5 ;  /* 0x000d080501007387 */ /* 0x0005e20000100800 */
[----:B0-----:R-:W-:Y:S02]  /*eb40*/  IADD3 R4, P2, R13, UR61, RZ ;  /* 0x0000003d0d047c10 */ /* 0x001fe4000ff5e0ff */
[----:B-1----:R-:W-:-:S03]  /*eb50*/  IADD3.X R6, R12, UR44, RZ, P6, !PT ;  /* 0x0000002c0c067c10 */ /* 0x002fc6000b7fe4ff */
[----:B------:R0:W-:Y:S01]  /*eb60*/  STL [R1+0xd44], R4 ;  /* 0x000d440401007387 */ /* 0x0001e20000100800 */
[----:B--2---:R-:W-:-:S03]  /*eb70*/  IADD3 R5, P6, R15, UR19, RZ ;  /* 0x000000130f057c10 */ /* 0x004fc6000ffde0ff */
[----:B------:R1:W-:Y:S04]  /*eb80*/  STL [R1+0xd10], R6 ;  /* 0x000d100601007387 */ /* 0x0003e80000100800 */
[----:B------:R2:W-:Y:S01]  /*eb90*/  STL [R1+0xd4c], R5 ;  /* 0x000d4c0501007387 */ /* 0x0005e20000100800 */
[----:B0-----:R-:W-:Y:S02]  /*eba0*/  IADD3.X R4, R14, UR45, RZ, P5, !PT ;  /* 0x0000002d0e047c10 */ /* 0x001fe4000affe4ff */
[----:B-1----:R-:W-:-:S03]  /*ebb0*/  IADD3 R6, P5, R13, UR19, RZ ;  /* 0x000000130d067c10 */ /* 0x002fc6000ffbe0ff */
        /* <DEDUP_REMOVED lines=97> */
[----:B------:R-:W-:Y:S01]  /*f1d0*/  UMOV UR42, UR8 ;  /* 0x00000008002a7c82 */ /* 0x000fe20008000000 */
[----:B--2---:R-:W-:Y:S02]  /*f1e0*/  IADD3.X R5, R12, UR57, RZ, P3, !PT ;  /* 0x000000390c057c10 */ /* 0x004fe40009ffe4ff */
        /* <DEDUP_REMOVED lines=9> */
[----:B-1----:R-:W-:-:S03]  /*f280*/  IADD3.X R6, R14, UR59, RZ, P5, !PT ;  /* 0x0000003b0e067c10 */ /* 0x002fc6000affe4ff */
[----:B------:R0:W-:Y:S01]  /*f290*/  STL [R1+0xdf0], R4 ;  /* 0x000df00401007387 */ /* 0x0001e20000100800 */
[----:B--2---:R-:W-:-:S03]  /*f2a0*/  IADD3.X R5, R12, UR59, RZ, P1, !PT ;  /* 0x0000003b0c057c10 */ /* 0x004fc60008ffe4ff */
        /* <DEDUP_REMOVED lines=8> */
[----:B0-----:R-:W-:Y:S01]  /*f330*/  IADD3.X R4, R12, UR43, RZ, P2, !PT ;  /* 0x0000002b0c047c10 */ /* 0x001fe200097fe4ff */
[----:B------:R-:W-:-:S04]  /*f340*/  UMOV UR43, 0x80000020 ;  /* 0x80000020002b7882 */ /* 0x000fc80000000000 */
[----:B------:R1:W-:Y:S02]  /*f350*/  STL [R1+0xe20], R4 ;  /* 0x000e200401007387 */ /* 0x0003e40000100800 */
.L_x_2:
[----:B0-----:R0:W-:Y:S01]  /*f360*/  STL [R1+0x12d8], R125 ;  /* 0x0012d87d01007387 */ /* 0x0011e20000100800 */
[----:B-1----:R-:W1:Y:S03]  /*f370*/  LDC R4, c[0x0][0x230] ;  /* 0x00008c00ff047b82 */ /* 0x002e660000000800 */
[----:B0-----:R-:W2:Y:S04]  /*f380*/  LDL.LU R125, [R1+0xbcc] ;  /* 0x000bcc00017d7983 */ /* 0x001ea80000300800 */
[----:B------:R0:W-:Y:S04]  /*f390*/  STL [R1+0x12d4], R126 ;  /* 0x0012d47e01007387 */ /* 0x0001e80000100800 */
[----:B0-----:R-:W3:Y:S04]  /*f3a0*/  LDL.LU R126, [R1+0xbf0] ;  /* 0x000bf000017e7983 */ /* 0x001ee80000300800 */
[----:B------:R0:W-:Y:S04]  /*f3b0*/  STL [R1+0x12d0], R127 ;  /* 0x0012d07f01007387 */ /* 0x0001e80000100800 */
[----:B0-----:R-:W4:Y:S04]  /*f3c0*/  LDL.LU R127, [R1+0xbc4] ;  /* 0x000bc400017f7983 */ /* 0x001f280000300800 */
[----:B------:R0:W-:Y:S04]  /*f3d0*/  STL [R1+0x12cc], R128 ;  /* 0x0012cc8001007387 */ /* 0x0001e80000100800 */
[----:B0-----:R-:W2:Y:S04]  /*f3e0*/  LDL.LU R128, [R1+0xbe8] ;  /* 0x000be80001807983 */ /* 0x001ea80000300800 */
[----:B------:R0:W-:Y:S04]  /*f3f0*/  STL [R1+0x12c8], R129 ;  /* 0x0012c88101007387 */ /* 0x0001e80000100800 */
[----:B0-----:R-:W4:Y:S04]  /*f400*/  LDL.LU R129, [R1+0xbbc] ;  /* 0x000bbc0001817983 */ /* 0x001f280000300800 */
        /* <DEDUP_REMOVED lines=44> */
[----:B-----5:R0:W-:Y:S04]  /*f6d0*/  STL [R1+0x1264], R3 ;  /* 0x0012640301007387 */ /* 0x0201e80000100800 */
[----:B0-----:R-:W1:Y:S01]  /*f6e0*/  LDL.LU R3, [R1+0x64c] ;  /* 0x00064c0001037983 */ /* 0x001e620000300800 */
[----:B------:R-:W-:-:S03]  /*f6f0*/  PRMT R250, RZ, 0x7610, R250 ;  /* 0x00007610fffa7816 */ /* 0x000fc600000000fa */
[----:B------:R0:W-:Y:S04]  /*f700*/  STL [R1+0x1260], R2 ;  /* 0x0012600201007387 */ /* 0x0001e80000100800 */
[----:B0-----:R-:W3:Y:S04]  /*f710*/  LDL R2, [R1+0xe20] ;  /* 0x000e200001027983 */ /* 0x001ee80000100800 */
[----:B------:R0:W-:Y:S02]  /*f720*/  STL [R1+0x125c], R0 ;  /* 0x00125c0001007387 */ /* 0x0001e40000100800 */
[----:B0-----:R-:W-:Y:S01]  /*f730*/  PRMT R0, RZ, 0x7610, R0 ;  /* 0x00007610ff007816 */ /* 0x001fe20000000000 */
[----:B-1----:R-:W-:Y:S01]  /*f740*/  IMAD R4, R3, -0x40, R4 ;  /* 0xffffffc003047824 */ /* 0x002fe200078e0204 */
[----:B------:R-:W-:Y:S04]  /*f750*/  STL [R1+0x16f0], R3 ;  /* 0x0016f00301007387 */ /* 0x000fe80000100800 */
[C---:B------:R-:W-:Y:S01]  /*f760*/  ISETP.GT.AND P0, PT, R4.reuse, RZ, PT ;  /* 0x000000ff0400720c */ /* 0x040fe20003f04270 */
[----:B------:R0:W-:Y:S01]  /*f770*/  STL [R1+0x14ec], R13 ;  /* 0x0014ec0d01007387 */ /* 0x0001e20000100800 */
[----:B------:R-:W-:-:S11]  /*f780*/  ISETP.GT.AND P1, PT, R4, 0x1, PT ;  /* 0x000000010400780c */ /* 0x000fd60003f24270 */
[----:B------:R-:W-:Y:S02]  /*f790*/  @P0 IMAD.MOV.U32 R6, RZ, RZ, R13 ;  /* 0x000000ffff060224 */ /* 0x000fe400078e000d */
[----:B------:R-:W-:Y:S01]  /*f7a0*/  @P0 IMAD.MOV.U32 R7, RZ, RZ, R12 ;  /* 0x000000ffff070224 */ /* 0x000fe200078e000c */
[----:B0-----:R-:W2:Y:S04]  /*f7b0*/  LDL R13, [R1+0xe08] ;  /* 0x000e0800010d7983 */ /* 0x001ea80000100800 */
[----:B------:R0:W-:Y:S04]  /*f7c0*/  STL [R1+0x14e4], R12 ;  /* 0x0014e40c01007387 */ /* 0x0001e80000100800 */
[----:B------:R1:W4:Y:S04]  /*f7d0*/  @P0 LDG.E.U8 R250, desc[UR6][R6.64] ;  /* 0x0000000606fa0981 */ /* 0x000328000c1e1100 */
[----:B0-----:R-:W2:Y:S01]  /*f7e0*/  LDL.LU R12, [R1+0xe0c] ;  /* 0x000e0c00010c7983 */ /* 0x001ea20000300800 */
[----:B-1----:R-:W-:-:S03]  /*f7f0*/  @P0 IMAD.MOV.U32 R6, RZ, RZ, R15 ;  /* 0x000000ffff060224 */ /* 0x002fc600078e000f */
[----:B------:R-:W-:Y:S01]  /*f800*/  STL [R1+0x16f4], R15 ;  /* 0x0016f40f01007387 */ /* 0x000fe20000100800 */
[----:B------:R-:W-:-:S03]  /*f810*/  @P0 IMAD.MOV.U32 R7, RZ, RZ, R14 ;  /* 0x000000ffff070224 */ /* 0x000fc600078e000e */
[----:B------:R0:W-:Y:S04]  /*f820*/  STL [R1+0x14e0], R14 ;  /* 0x0014e00e01007387 */ /* 0x0001e80000100800 */
[----:B------:R3:W4:Y:S04]  /*f830*/  @P0 LDG.E.U8 R0, desc[UR6][R6.64] ;  /* 0x0000000606000981 */ /* 0x000728000c1e1100 */
[----:B0-----:R-:W2:Y:S01]  /*f840*/  LDL.LU R14, [R1+0xe24] ;  /* 0x000e2400010e7983 */ /* 0x001ea20000300800 */
[----:B------:R-:W-:Y:S01]  /*f850*/  PRMT R172, RZ, 0x7610, R172 ;  /* 0x00007610ffac7816 */ /* 0x000fe200000000ac */
[----:B---3--:R-:W-:-:S02]  /*f860*/  @P1 IMAD.MOV.U32 R7, RZ, RZ, R2 ;  /* 0x000000ffff071224 */ /* 0x008fc400078e0002 */
[----:B----4-:R0:W-:Y:S01]  /*f870*/  STL [R1+0x608], R0 ;  /* 0x0006080001007387 */ /* 0x0101e20000100800 */
[----:B--2---:R-:W-:-:S03]  /*f880*/  @P1 IMAD.MOV.U32 R6, RZ, RZ, R14 ;  /* 0x000000ffff061224 */ /* 0x004fc600078e000e */
[----:B0-----:R-:W2:Y:S04]  /*f890*/  LDL.LU R0, [R1+0xe04] ;  /* 0x000e040001007983 */ /* 0x001ea80000300800 */
[----:B------:R-:W3:Y:S04]  /*f8a0*/  LDL.LU R2, [R1+0xdfc] ;  /* 0x000dfc0001027983 */ /* 0x000ee80000300800 */
[----:B------:R0:W4:Y:S04]  /*f8b0*/  @P1 LDG.E.U8 R172, desc[UR6][R6.64] ;  /* 0x0000000606ac1981 */ /* 0x000128000c1e1100 */
[----:B------:R-:W0:Y:S04]  /*f8c0*/  LDL R6, [R1+0xe18] ;  /* 0x000e180001067983 */ /* 0x000e280000100800 */
[----:B------:R-:W0:Y:S01]  /*f8d0*/  LDL R7, [R1+0xe1c] ;  /* 0x000e1c0001077983 */ /* 0x000e220000100800 */
[----:B------:R-:W-:-:S02]  /*f8e0*/  PRMT R15, RZ, 0x7610, R15 ;  /* 0x00007610ff0f7816 */ /* 0x000fc4000000000f */
[----:B0-----:R-:W-:-:S04]  /*f8f0*/  @P1 LOP3.LUT R7, R7, R6, RZ, 0x3c, !PT ;  /* 0x0000000607071212 */ /* 0x001fc800078e3cff */
[----:B------:R-:W-:-:S04]  /*f900*/  @P1 LOP3.LUT R6, R7, R6, RZ, 0x3c, !PT ;  /* 0x0000000607061212 */ /* 0x000fc800078e3cff */
[----:B------:R-:W-:-:S05]  /*f910*/  @P1 LOP3.LUT R7, R7, R6, RZ, 0x3c, !PT ;  /* 0x0000000607071212 */ /* 0x000fca00078e3cff */
[----:B------:R0:W4:Y:S04]  /*f920*/  @P1 LDG.E.U8 R15, desc[UR6][R6.64] ;  /* 0x00000006060f1981 */ /* 0x000128000c1e1100 */
[----:B------:R-:W0:Y:S04]  /*f930*/  LDL R6, [R1+0xe10] ;  /* 0x000e100001067983 */ /* 0x000e280000100800 */
[----:B------:R-:W0:Y:S01]  /*f940*/  LDL R7, [R1+0xe14] ;  /* 0x000e140001077983 */ /* 0x000e220000100800 */
[----:B------:R-:W-:Y:S02]  /*f950*/  ISETP.GT.AND P2, PT, R4, 0x2, PT ;  /* 0x000000020400780c */ /* 0x000fe40003f44270 */
[----:B------:R-:W-:-:S02]  /*f960*/  PRMT R248, RZ, 0x7610, R248 ;  /* 0x00007610fff87816 */ /* 0x000fc400000000f8 */
[----:B------:R-:W-:-:S09]  /*f970*/  PRMT R3, RZ, 0x7610, R3 ;  /* 0x00007610ff037816 */ /* 0x000fd20000000003 */
[----:B0-----:R-:W-:-:S04]  /*f980*/  @P2 LOP3.LUT R7, R7, R6, RZ, 0x3c, !PT ;  /* 0x0000000607072212 */ /* 0x001fc800078e3cff */
[----:B------:R-:W-:-:S04]  /*f990*/  @P2 LOP3.LUT R6, R7, R6, RZ, 0x3c, !PT ;  /* 0x0000000607062212 */ /* 0x000fc800078e3cff */
[----:B------:R-:W-:-:S05]  /*f9a0*/  @P2 LOP3.LUT R7, R7, R6, RZ, 0x3c, !PT ;  /* 0x0000000607072212 */ /* 0x000fca00078e3cff */
[----:B------:R0:W4:Y:S02]  /*f9b0*/  @P2 LDG.E.U8 R248, desc[UR6][R6.64] ;  /* 0x0000000606f82981 */ /* 0x000124000c1e1100 */
[----:B0-----:R-:W-:Y:S02]  /*f9c0*/  @P2 IMAD.MOV.U32 R6, RZ, RZ, R12 ;  /* 0x000000ffff062224 */ /* 0x001fe400078e000c */
[----:B------:R-:W-:Y:S02]  /*f9d0*/  @P2 IMAD.MOV.U32 R7, RZ, RZ, R13 ;  /* 0x000000ffff072224 */ /* 0x000fe400078e000d */
[----:B------:R-:W4:Y:S04]  /*f9e0*/  LDL R13, [R1+0xde4] ;  /* 0x000de400010d7983 */ /* 0x000f280000100800 */
[----:B------:R-:W-:Y:S04]  /*f9f0*/  STL [R1+0x14e8], R12 ;  /* 0x0014e80c01007387 */ /* 0x000fe80000100800 */
[----:B------:R2:W4:Y:S04]  /*fa00*/  @P2 LDG.E.U8 R3, desc[UR6][R6.64] ;  /* 0x0000000606032981 */ /* 0x000528000c1e1100 */
[----:B------:R-:W3:Y:S01]  /*fa10*/  LDL R7, [R1+0xe00] ;  /* 0x000e000001077983 */ /* 0x000ee20000100800 */
[----:B------:R-:W-:-:S02]  /*fa20*/  ISETP.GT.AND P0, PT, R4, 0x3, PT ;  /* 0x000000030400780c */ /* 0x000fc40003f04270 */
[----:B------:R-:W-:-:S11]  /*fa30*/  PRMT R18, RZ, 0x7610, R18 ;  /* 0x00007610ff127816 */ /* 0x000fd60000000012 */
[----:B--2---:R-:W-:-:S05]  /*fa40*/  @P0 IMAD.MOV.U32 R6, RZ, RZ, R0 ;  /* 0x000000ffff060224 */ /* 0x004fca00078e0000 */
[----:B---3--:R0:W2:Y:S04]  /*fa50*/  @P0 LDG.E.U8 R18, desc[UR6][R6.64] ;  /* 0x0000000606120981 */ /* 0x0080a8000c1e1100 */
[----:B------:R-:W3:Y:S01]  /*fa60*/  LDL R7, [R1+0xdf8] ;  /* 0x000df80001077983 */ /* 0x000ee20000100800 */
[----:B------:R-:W-:Y:S01]  /*fa70*/  PRMT R252, RZ, 0x7610, R252 ;  /* 0x00007610fffc7816 */ /* 0x000fe200000000fc */
[----:B0-----:R-:W-:Y:S01]  /*fa80*/  @P0 IMAD.MOV.U32 R6, RZ, RZ, R2 ;  /* 0x000000ffff060224 */ /* 0x001fe200078e0002 */
[----:B------:R-:W-:-:S04]  /*fa90*/  ISETP.GT.AND P1, PT, R4, 0x4, PT ;  /* 0x000000040400780c */ /* 0x000fc80003f24270 */
[----:B---3--:R0:W3:Y:S04]  /*faa0*/  @P0 LDG.E.U8 R252, desc[UR6][R6.64] ;  /* 0x0000000606fc0981 */ /* 0x0080e8000c1e1100 */
[----:B------:R-:W0:Y:S04]  /*fab0*/  LDL R6, [R1+0xdf0] ;  /* 0x000df00001067983 */ /* 0x000e280000100800 */
[----:B------:R-:W0:Y:S01]  /*fac0*/  LDL R7, [R1+0xdf4] ;  /* 0x000df40001077983 */ /* 0x000e220000100800 */
[----:B------:R-:W-:Y:S02]  /*fad0*/  PRMT R246, RZ, 0x7610, R246 ;  /* 0x00007610fff67816 */ /* 0x000fe400000000f6 */
[----:B0-----:R-:W-:-:S04]  /*fae0*/  @P1 LOP3.LUT R7, R7, R6, RZ, 0x3c, !PT ;  /* 0x0000000607071212 */ /* 0x001fc800078e3cff */
[----:B------:R-:W-:-:S04]  /*faf0*/  @P1 LOP3.LUT R6, R7, R6, RZ, 0x3c, !PT ;  /* 0x0000000607061212 */ /* 0x000fc800078e3cff */
[----:B------:R-:W-:-:S05]  /*fb00*/  @P1 LOP3.LUT R7, R7, R6, RZ, 0x3c, !PT ;  /* 0x0000000607071212 */ /* 0x000fca00078e3cff */
[----:B------:R0:W3:Y:S04]  /*fb10*/  @P1 LDG.E.U8 R246, desc[UR6][R6.64] ;  /* 0x0000000606f61981 */ /* 0x0000e8000c1e1100 */
[----:B------:R-:W0:Y:S04]  /*fb20*/  LDL R6, [R1+0xde8] ;  /* 0x000de80001067983 */ /* 0x000e280000100800 */
[----:B------:R-:W0:Y:S01]  /*fb30*/  LDL R7, [R1+0xdec] ;  /* 0x000dec0001077983 */ /* 0x000e220000100800 */
[----:B------:R-:W-:Y:S02]  /*fb40*/  PRMT R251, RZ, 0x7610, R251 ;  /* 0x00007610fffb7816 */ /* 0x000fe400000000fb */
[----:B------:R-:W-:-:S02]  /*fb50*/  ISETP.GT.AND P2, PT, R4, 0x5, PT ;  /* 0x000000050400780c */ /* 0x000fc40003f44270 */
[----:B0-----:R-:W-:-:S04]  /*fb60*/  @P1 LOP3.LUT R7, R7, R6, RZ, 0x3c, !PT ;  /* 0x0000000607071212 */ /* 0x001fc800078e3cff */
[----:B------:R-:W-:-:S04]  /*fb70*/  @P1 LOP3.LUT R6, R7, R6, RZ, 0x3c, !PT ;  /* 0x0000000607061212 */ /* 0x000fc800078e3cff */
[----:B------:R-:W-:-:S05]  /*fb80*/  @P1 LOP3.LUT R7, R7, R6, RZ, 0x3c, !PT ;  /* 0x0000000607071212 */ /* 0x000fca00078e3cff */
[----:B------:R4:W3:Y:S04]  /*fb90*/  @P1 LDG.E.U8 R251, desc[UR6][R6.64] ;  /* 0x0000000606fb1981 */ /* 0x0008e8000c1e1100 */
[----:B------:R-:W2:Y:S01]  /*fba0*/  LDL R7, [R1+0xde0] ;  /* 0x000de00001077983 */ /* 0x000ea20000100800 */
[----:B------:R-:W-:Y:S01]  /*fbb0*/  PRMT R168, RZ, 0x7610, R168 ;  /* 0x00007610ffa87816 */ /* 0x000fe200000000a8 */
[----:B----4-:R-:W-:Y:S01]  /*fbc0*/  @P2 IMAD.MOV.U32 R6, RZ, RZ, R13 ;  /* 0x000000ffff062224 */ /* 0x010fe200078e000d */
[----:B------:R-:W-:Y:S01]  /*fbd0*/  PRMT R249, RZ, 0x7610, R249 ;  /* 0x00007610fff97816 */ /* 0x000fe200000000f9 */
[----:B------:R-:W4:Y:S04]  /*fbe0*/  LDL R13, [R1+0xdbc] ;  /* 0x000dbc00010d7983 */ /* 0x000f280000100800 */
[----:B--2---:R0:W2:Y:S04]  /*fbf0*/  @P2 LDG.E.U8 R168, desc[UR6][R6.64] ;  /* 0x0000000606a82981 */ /* 0x0040a8000c1e1100 */
[----:B------:R-:W0:Y:S04]  /*fc00*/  LDL R6, [R1+0xdd8] ;  /* 0x000dd80001067983 */ /* 0x000e280000100800 */
[----:B------:R-:W0:Y:S02]  /*fc10*/  LDL R7, [R1+0xddc] ;  /* 0x000ddc0001077983 */ /* 0x000e240000100800 */
[----:B0-----:R-:W-:-:S04]  /*fc20*/  @P2 LOP3.LUT R7, R7, R6, RZ, 0x3c, !PT ;  /* 0x0000000607072212 */ /* 0x001fc800078e3cff */
[----:B------:R-:W-:-:S04]  /*fc30*/  @P2 LOP3.LUT R6, R7, R6, RZ, 0x3c, !PT ;  /* 0x0000000607062212 */ /* 0x000fc800078e3cff */
[----:B------:R-:W-:-:S05]  /*fc40*/  @P2 LOP3.LUT R7, R7, R6, RZ, 0x3c, !PT ;  /* 0x0000000607072212 */ /* 0x000fca00078e3cff */
[----:B------:R0:W2:Y:S04]  /*fc50*/  @P2 LDG.E.U8 R249, desc[UR6][R6.64] ;  /* 0x0000000606f92981 */ /* 0x0000a8000c1e1100 */
[----:B------:R-:W0:Y:S04]  /*fc60*/  LDL R6, [R1+0xdd0] ;  /* 0x000dd00001067983 */ /* 0x000e280000100800 */
[----:B------:R-:W0:Y:S01]  /*fc70*/  LDL R7, [R1+0xdd4] ;  /* 0x000dd40001077983 */ /* 0x000e220000100800 */
[----:B------:R-:W-:Y:S02]  /*fc80*/  ISETP.GT.AND P0, PT, R4, 0x6, PT ;  /* 0x000000060400780c */ /* 0x000fe40003f04270 */
[----:B------:R-:W-:-:S11]  /*fc90*/  PRMT R244, RZ, 0x7610, R244 ;  /* 0x00007610fff47816 */ /* 0x000fd600000000f4 */
[----:B0-----:R-:W-:-:S04]  /*fca0*/  @P0 LOP3.LUT R7, R7, R6, RZ, 0x3c, !PT ;  /* 0x0000000607070212 */ /* 0x001fc800078e3cff */
[----:B------:R-:W-:-:S04]  /*fcb0*/  @P0 LOP3.LUT R6, R7, R6, RZ, 0x3c, !PT ;  /* 0x0000000607060212 */ /* 0x000fc800078e3cff */
[----:B------:R-:W-:-:S05]  /*fcc0*/  @P0 LOP3.LUT R7, R7, R6, RZ, 0x3c, !PT ;  /* 0x0000000607070212 */ /* 0x000fca00078e3cff */
[----:B------:R0:W2:Y:S04]  /*fcd0*/  @P0 LDG.E.U8 R244, desc[UR6][R6.64] ;  /* 0x0000000606f40981 */ /* 0x0000a8000c1e1100 */
[----:B------:R-:W0:Y:S04]  /*fce0*/  LDL R6, [R1+0xdc8] ;  /* 0x000dc80001067983 */ /* 0x000e280000100800 */
[----:B------:R-:W0:Y:S01]  /*fcf0*/  LDL R7, [R1+0xdcc] ;  /* 0x000dcc0001077983 */ /* 0x000e220000100800 */
[----:B------:R-:W-:Y:S02]  /*fd00*/  PRMT R247, RZ, 0x7610, R247 ;  /* 0x00007610fff77816 */ /* 0x000fe400000000f7 */
        /* <DEDUP_REMOVED lines=12> */
[----:B------:R-:W3:Y:S01]  /*fdd0*/  LDL R7, [R1+0xdb8] ;  /* 0x000db80001077983 */ /* 0x000ee20000100800 */
[----:B------:R-:W-:Y:S01]  /*fde0*/  PRMT R245, RZ, 0x7610, R245 ;  /* 0x00007610fff57816 */ /* 0x000fe200000000f5 */
[----:B----4-:R-:W-:Y:S01]  /*fdf0*/  @P1 IMAD.MOV.U32 R6, RZ, RZ, R13 ;  /* 0x000000ffff061224 */ /* 0x010fe200078e000d */
[----:B------:R-:W-:Y:S01]  /*fe00*/  ISETP.GT.AND P2, PT, R4, 0x8, PT ;  /* 0x000000080400780c */ /* 0x000fe20003f44270 */
[----:B------:R-:W4:Y:S04]  /*fe10*/  LDL R13, [R1+0xd94] ;  /* 0x000d9400010d7983 */ /* 0x000f280000100800 */
[----:B---3--:R0:W3:Y:S04]  /*fe20*/  @P1 LDG.E.U8 R245, desc[UR6][R6.64] ;  /* 0x0000000606f51981 */ /* 0x0080e8000c1e1100 */
[----:B------:R-:W0:Y:S04]  /*fe30*/  LDL R6, [R1+0xdb0] ;  /* 0x000db00001067983 */ /* 0x000e280000100800 */
[----:B------:R-:W0:Y:S01]  /*fe40*/  LDL R7, [R1+0xdb4] ;  /* 0x000db40001077983 */ /* 0x000e220000100800 */
[----:B------:R-:W-:-:S02]  /*fe50*/  PRMT R241, RZ, 0x7610, R241 ;  /* 0x00007610fff17816 */ /* 0x000fc400000000f1 */
[----:B0-----:R-:W-:-:S04]  /*fe60*/  @P2 LOP3.LUT R7, R7, R6, RZ, 0x3c, !PT ;  /* 0x0000000607072212 */ /* 0x001fc800078e3cff */
[----:B------:R-:W-:-:S04]  /*fe70*/  @P2 LOP3.LUT R6, R7, R6, RZ, 0x3c, !PT ;  /* 0x0000000607062212 */ /* 0x000fc800078e3cff */
[----:B------:R-:W-:-:S05]  /*fe80*/  @P2 LOP3.LUT R7, R7, R6, RZ, 0x3c, !PT ;  /* 0x0000000607072212 */ /* 0x000fca00078e3cff */
[----:B------:R0:W3:Y:S04]  /*fe90*/  @P2 LDG.E.U8 R241, desc[UR6][R6.64] ;  /* 0x0000000606f12981 */ /* 0x0000e8000c1e1100 */
        /* <DEDUP_REMOVED lines=9> */
[----:B------:R-:W-:Y:S02]  /*ff30*/  ISETP.GT.AND P0, PT, R4, 0x9, PT ;  /* 0x000000090400780c */ /* 0x000fe40003f04270 */
[----:B------:R-:W-:-:S11]  /*ff40*/  PRMT R239, RZ, 0x7610, R239 ;  /* 0x00007610ffef7816 */ /* 0x000fd600000000ef */
        /* <DEDUP_REMOVED lines=232> */
[----:B------:R-:W2:Y:S01]  /*10dd0*/  LDL R7, [R1+0xc98] ;  /* 0x000c980001077983 */ /* 0x000ea20000100800 */
[----:B------:R-:W-:Y:S01]  /*10de0*/  PRMT R211, RZ, 0x7610, R211 ;  /* 0x00007610ffd37816 */ /* 0x000fe200000000d3 */
[----:B----4-:R-:W-:Y:S01]  /*10df0*/  @P1 IMAD.MOV.U32 R6, RZ, RZ, R13 ;  /* 0x000000ffff061224 */ /* 0x010fe200078e000d */
[----:B------:R-:W-:Y:S01]  /*10e00*/  ISETP.GT.AND P0, PT, R4, 0x1a, PT ;  /* 0x0000001a0400780c */ /* 0x000fe20003f04270 */
[----:B------:R-:W4:Y:S04]  /*10e10*/  LDL R13, [R1+0xc74] ;  /* 0x000c7400010d7983 */ /* 0x000f280000100800 */
[----:B--2---:R0:W2:Y:S04]  /*10e20*/  @P1 LDG.E.U8 R211, desc[UR6][R6.64] ;  /* 0x0000000606d31981 */ /* 0x0040a8000c1e1100 */
[----:B------:R-:W0:Y:S04]  /*10e30*/  LDL R6, [R1+0xc90] ;  /* 0x000c900001067983 */ /* 0x000e280000100800 */
[----:B------:R-:W0:Y:S01]  /*10e40*/  LDL R7, [R1+0xc94] ;  /* 0x000c940001077983 */ /* 0x000e220000100800 */
[----:B------:R-:W-:-:S02]  /*10e50*/  PRMT R207, RZ, 0x7610, R207 ;  /* 0x00007610ffcf7816 */ /* 0x000fc400000000cf */
        /* <DEDUP_REMOVED lines=22> */
[----:B------:R-:W-:-:S02]  /*10fc0*/  ISETP.GT.AND P0, PT, R4, 0x1c, PT ;  /* 0x0000001c0400780c */ /* 0x000fc40003f04270 */
[----:B0-----:R-:W-:-:S04]  /*10fd0*/  @P1 LOP3.LUT R7, R7, R6, RZ, 0x3c, !PT ;  /* 0x0000000607071212 */ /* 0x001fc800078e3cff */
[----:B------:R-:W-:-:S04]  /*10fe0*/  @P1 LOP3.LUT R6, R7, R6, RZ, 0x3c, !PT ;  /* 0x0000000607061212 */ /* 0x000fc800078e3cff */
[----:B------:R-:W-:-:S05]  /*10ff0*/  @P1 LOP3.LUT R7, R7, R6, RZ, 0x3c, !PT ;  /* 0x0000000607071212 */ /* 0x000fca00078e3cff */
[----:B------:R4:W2:Y:S04]  /*11000*/  @P1 LDG.E.U8 R206, desc[UR6][R6.64] ;  /* 0x0000000606ce1981 */ /* 0x0008a8000c1e1100 */
[----:B------:R-:W3:Y:S01]  /*11010*/  LDL R7, [R1+0xc70] ;  /* 0x000c700001077983 */ /* 0x000ee20000100800 */
[----:B------:R-:W-:Y:S01]  /*11020*/  PRMT R199, RZ, 0x7610, R199 ;  /* 0x00007610ffc77816 */ /* 0x000fe200000000c7 */
[----:B----4-:R-:W-:Y:S01]  /*11030*/  @P0 IMAD.MOV.U32 R6, RZ, RZ, R13 ;  /* 0x000000ffff060224 */ /* 0x010fe200078e000d */
[----:B------:R-:W-:Y:S01]  /*11040*/  PRMT R202, RZ, 0x7610, R202 ;  /* 0x00007610ffca7816 */ /* 0x000fe200000000ca */
[----:B------:R-:W4:Y:S04]  /*11050*/  LDL R13, [R1+0xc4c] ;  /* 0x000c4c00010d7983 */ /* 0x000f280000100800 */
[----:B---3--:R0:W3:Y:S04]  /*11060*/  @P0 LDG.E.U8 R199, desc[UR6][R6.64] ;  /* 0x0000000606c70981 */ /* 0x0080e8000c1e1100 */
[----:B------:R-:W0:Y:S04]  /*11070*/  LDL R6, [R1+0xc68] ;  /* 0x000c680001067983 */ /* 0x000e280000100800 */
[----:B------:R-:W0:Y:S02]  /*11080*/  LDL R7, [R1+0xc6c] ;  /* 0x000c6c0001077983 */ /* 0x000e240000100800 */
        /* <DEDUP_REMOVED lines=104> */
[----:B------:R-:W0:Y:S01]  /*11710*/  LDL R7, [R1+0xbf4] ;  /* 0x000bf40001077983 */ /* 0x000e220000100800 */
[----:B------:R-:W-:-:S03]  /*11720*/  PRMT R171, RZ, 0x7610, R171 ;  /* 0x00007610ffab7816 */ /* 0x000fc600000000ab */
[----:B0-----:R-:W-:Y:S02]  /*11730*/  @P0 IMAD.MOV.U32 R6, RZ, RZ, R7 ;  /* 0x000000ffff060224 */ /* 0x001fe400078e0007 */
[----:B------:R-:W-:-:S05]  /*11740*/  @P0 IMAD.MOV.U32 R7, RZ, RZ, R126 ;  /* 0x000000ffff070224 */ /* 0x000fca00078e007e */
[----:B------:R0:W2:Y:S04]  /*11750*/  @P0 LDG.E.U8 R171, desc[UR6][R6.64] ;  /* 0x0000000606ab0981 */ /* 0x0000a8000c1e1100 */
[----:B------:R-:W0:Y:S01]  /*11760*/  LDL R7, [R1+0xbec] ;  /* 0x000bec0001077983 */ /* 0x000e220000100800 */
[----:B------:R-:W-:Y:S02]  /*11770*/  PRMT R205, RZ, 0x7610, R205 ;  /* 0x00007610ffcd7816 */ /* 0x000fe400000000cd */
[----:B------:R-:W-:Y:S01]  /*11780*/  ISETP.GT.AND P1, PT, R4, 0x25, PT ;  /* 0x000000250400780c */ /* 0x000fe20003f24270 */
[----:B0-----:R-:W-:Y:S02]  /*11790*/  @P0 IMAD.MOV.U32 R6, RZ, RZ, R7 ;  /* 0x000000ffff060224 */ /* 0x001fe400078e0007 */
[----:B------:R-:W-:-:S05]  /*117a0*/  @P0 IMAD.MOV.U32 R7, RZ, RZ, R128 ;  /* 0x000000ffff070224 */ /* 0x000fca00078e0080 */
[----:B------:R0:W2:Y:S04]  /*117b0*/  @P0 LDG.E.U8 R205, desc[UR6][R6.64] ;  /* 0x0000000606cd0981 */ /* 0x0000a8000c1e1100 */
[----:B------:R-:W0:Y:S01]  /*117c0*/  LDL R7, [R1+0xbe4] ;  /* 0x000be40001077983 */ /* 0x000e220000100800 */
[----:B------:R-:W-:Y:S01]  /*117d0*/  PRMT R167, RZ, 0x7610, R167 ;  /* 0x00007610ffa77816 */ /* 0x000fe200000000a7 */
[----:B0-----:R-:W-:Y:S02]  /*117e0*/  @P1 IMAD.MOV.U32 R6, RZ, RZ, R7 ;  /* 0x000000ffff061224 */ /* 0x001fe400078e0007 */
[----:B------:R-:W-:-:S05]  /*117f0*/  @P1 IMAD.MOV.U32 R7, RZ, RZ, R130 ;  /* 0x000000ffff071224 */ /* 0x000fca00078e0082 */
[----:B------:R0:W2:Y:S04]  /*11800*/  @P1 LDG.E.U8 R167, desc[UR6][R6.64] ;  /* 0x0000000606a71981 */ /* 0x0000a8000c1e1100 */
[----:B------:R-:W0:Y:S01]  /*11810*/  LDL R7, [R1+0xbdc] ;  /* 0x000bdc0001077983 */ /* 0x000e220000100800 */
[----:B------:R-:W-:Y:S02]  /*11820*/  ISETP.GT.AND P0, PT, R4, 0x26, PT ;  /* 0x000000260400780c */ /* 0x000fe40003f04270 */
[----:B------:R-:W-:Y:S02]  /*11830*/  PRMT R201, RZ, 0x7610, R201 ;  /* 0x00007610ffc97816 */ /* 0x000fe400000000c9 */
[----:B------:R-:W-:Y:S02]  /*11840*/  PRMT R163, RZ, 0x7610, R163 ;  /* 0x00007610ffa37816 */ /* 0x000fe400000000a3 */
[----:B------:R-:W-:-:S02]  /*11850*/  PRMT R197, RZ, 0x7610, R197 ;  /* 0x00007610ffc57816 */ /* 0x000fc400000000c5 */
[----:B------:R-:W-:Y:S02]  /*11860*/  PRMT R160, RZ, 0x7610, R160 ;  /* 0x00007610ffa07816 */ /* 0x000fe400000000a0 */
[----:B------:R-:W-:Y:S02]  /*11870*/  PRMT R192, RZ, 0x7610, R192 ;  /* 0x00007610ffc07816 */ /* 0x000fe400000000c0 */
[----:B------:R-:W-:Y:S02]  /*11880*/  PRMT R157, RZ, 0x7610, R157 ;  /* 0x00007610ff9d7816 */ /* 0x000fe4000000009d */
[----:B------:R-:W-:Y:S01]  /*11890*/  PRMT R186, RZ, 0x7610, R186 ;  /* 0x00007610ffba7816 */ /* 0x000fe200000000ba */
[----:B0-----:R-:W-:Y:S02]  /*118a0*/  @P1 IMAD.MOV.U32 R6, RZ, RZ, R7 ;  /* 0x000000ffff061224 */ /* 0x001fe400078e0007 */
[----:B------:R-:W-:-:S05]  /*118b0*/  @P1 IMAD.MOV.U32 R7, RZ, RZ, R132 ;  /* 0x000000ffff071224 */ /* 0x000fca00078e0084 */
[----:B------:R4:W2:Y:S02]  /*118c0*/  @P1 LDG.E.U8 R201, desc[UR6][R6.64] ;  /* 0x0000000606c91981 */ /* 0x0008a4000c1e1100 */
[----:B----4-:R-:W-:Y:S02]  /*118d0*/  @P0 IMAD.MOV.U32 R6, RZ, RZ, R13 ;  /* 0x000000ffff060224 */ /* 0x010fe400078e000d */
[----:B------:R-:W4:Y:S01]  /*118e0*/  LDL.LU R13, [R1+0xb88] ;  /* 0x000b8800010d7983 */ /* 0x000f220000300800 */
[----:B------:R-:W-:Y:S01]  /*118f0*/  @P0 IMAD.MOV.U32 R7, RZ, RZ, R134 ;  /* 0x000000ffff070224 */ /* 0x000fe200078e0086 */
[----:B------:R-:W-:-:S04]  /*11900*/  ISETP.GT.AND P1, PT, R4, 0x27, PT ;  /* 0x000000270400780c */ /* 0x000fc80003f24270 */
[----:B------:R0:W2:Y:S02]  /*11910*/  @P0 LDG.E.U8 R163, desc[UR6][R6.64] ;  /* 0x0000000606a30981 */ /* 0x0000a4000c1e1100 */
[----:B0-----:R-:W-:Y:S02]  /*11920*/  @P0 IMAD.MOV.U32 R6, RZ, RZ, R125 ;  /* 0x000000ffff060224 */ /* 0x001fe400078e007d */
[----:B------:R-:W-:-:S05]  /*11930*/  @P0 IMAD.MOV.U32 R7, RZ, RZ, R136 ;  /* 0x000000ffff070224 */ /* 0x000fca00078e0088 */
[----:B------:R0:W2:Y:S01]  /*11940*/  @P0 LDG.E.U8 R197, desc[UR6][R6.64] ;  /* 0x0000000606c50981 */ /* 0x0000a2000c1e1100 */
[----:B------:R-:W-:Y:S01]  /*11950*/  ISETP.GT.AND P0, PT, R4, 0x28, PT ;  /* 0x000000280400780c */ /* 0x000fe20003f04270 */
[----:B0-----:R-:W-:Y:S02]  /*11960*/  @P1 IMAD.MOV.U32 R6, RZ, RZ, R127 ;  /* 0x000000ffff061224 */ /* 0x001fe400078e007f */
[----:B------:R-:W-:-:S05]  /*11970*/  @P1 IMAD.MOV.U32 R7, RZ, RZ, R138 ;  /* 0x000000ffff071224 */ /* 0x000fca00078e008a */
[----:B------:R0:W2:Y:S02]  /*11980*/  @P1 LDG.E.U8 R160, desc[UR6][R6.64] ;  /* 0x0000000606a01981 */ /* 0x0000a4000c1e1100 */
[----:B0-----:R-:W-:Y:S02]  /*11990*/  @P1 IMAD.MOV.U32 R6, RZ, RZ, R129 ;  /* 0x000000ffff061224 */ /* 0x001fe400078e0081 */
[----:B------:R-:W-:-:S05]  /*119a0*/  @P1 IMAD.MOV.U32 R7, RZ, RZ, R140 ;  /* 0x000000ffff071224 */ /* 0x000fca00078e008c */
[----:B------:R0:W2:Y:S01]  /*119b0*/  @P1 LDG.E.U8 R192, desc[UR6][R6.64] ;  /* 0x0000000606c01981 */ /* 0x0000a2000c1e1100 */
[----:B------:R-:W-:Y:S01]  /*119c0*/  ISETP.GT.AND P1, PT, R4, 0x29, PT ;  /* 0x000000290400780c */ /* 0x000fe20003f24270 */
[----:B0-----:R-:W-:Y:S02]  /*119d0*/  @P0 IMAD.MOV.U32 R6, RZ, RZ, R131 ;  /* 0x000000ffff060224 */ /* 0x001fe400078e0083 */
[----:B------:R-:W-:-:S05]  /*119e0*/  @P0 IMAD.MOV.U32 R7, RZ, RZ, R142 ;  /* 0x000000ffff070224 */ /* 0x000fca00078e008e */
[----:B------:R0:W2:Y:S01]  /*119f0*/  @P0 LDG.E.U8 R157, desc[UR6][R6.64] ;  /* 0x00000006069d0981 */ /* 0x0000a2000c1e1100 */
[----:B------:R-:W-:Y:S01]  /*11a00*/  PRMT R155, RZ, 0x7610, R155 ;  /* 0x00007610ff9b7816 */ /* 0x000fe2000000009b */
[----:B0-----:R-:W-:Y:S02]  /*11a10*/  @P0 IMAD.MOV.U32 R6, RZ, RZ, R133 ;  /* 0x000000ffff060224 */ /* 0x001fe400078e0085 */
[----:B------:R-:W-:-:S05]  /*11a20*/  @P0 IMAD.MOV.U32 R7, RZ, RZ, R144 ;  /* 0x000000ffff070224 */ /* 0x000fca00078e0090 */
[----:B------:R0:W2:Y:S01]  /*11a30*/  @P0 LDG.E.U8 R186, desc[UR6][R6.64] ;  /* 0x0000000606ba0981 */ /* 0x0000a2000c1e1100 */
[----:B------:R-:W-:Y:S02]  /*11a40*/  ISETP.GT.AND P0, PT, R4, 0x2a, PT ;  /* 0x0000002a0400780c */ /* 0x000fe40003f04270 */
[----:B------:R-:W-:Y:S01]  /*11a50*/  PRMT R181, RZ, 0x7610, R181 ;  /* 0x00007610ffb57816 */ /* 0x000fe200000000b5 */
[----:B0-----:R-:W-:Y:S02]  /*11a60*/  @P1 IMAD.MOV.U32 R6, RZ, RZ, R135 ;  /* 0x000000ffff061224 */ /* 0x001fe400078e0087 */
[----:B------:R-:W-:-:S05]  /*11a70*/  @P1 IMAD.MOV.U32 R7, RZ, RZ, R146 ;  /* 0x000000ffff071224 */ /* 0x000fca00078e0092 */
[----:B------:R0:W2:Y:S01]  /*11a80*/  @P1 LDG.E.U8 R155, desc[UR6][R6.64] ;  /* 0x00000006069b1981 */ /* 0x0000a2000c1e1100 */
[----:B------:R-:W-:Y:S01]  /*11a90*/  PRMT R153, RZ, 0x7610, R153 ;  /* 0x00007610ff997816 */ /* 0x000fe20000000099 */
[----:B0-----:R-:W-:Y:S02]  /*11aa0*/  @P1 IMAD.MOV.U32 R6, RZ, RZ, R137 ;  /* 0x000000ffff061224 */ /* 0x001fe400078e0089 */
[----:B------:R-:W-:-:S05]  /*11ab0*/  @P1 IMAD.MOV.U32 R7, RZ, RZ, R148 ;  /* 0x000000ffff071224 */ /* 0x000fca00078e0094 */
[----:B------:R0:W2:Y:S01]  /*11ac0*/  @P1 LDG.E.U8 R181, desc[UR6][R6.64] ;  /* 0x0000000606b51981 */ /* 0x0000a2000c1e1100 */
[----:B------:R-:W-:Y:S01]  /*11ad0*/  PRMT R177, RZ, 0x7610, R177 ;  /* 0x00007610ffb17816 */ /* 0x000fe200000000b1 */
[----:B0-----:R-:W-:Y:S02]  /*11ae0*/  @P0 IMAD.MOV.U32 R6, RZ, RZ, R139 ;  /* 0x000000ffff060224 */ /* 0x001fe400078e008b */
[----:B------:R-:W-:-:S05]  /*11af0*/  @P0 IMAD.MOV.U32 R7, RZ, RZ, R150 ;  /* 0x000000ffff070224 */ /* 0x000fca00078e0096 */
[----:B------:R0:W2:Y:S02]  /*11b00*/  @P0 LDG.E.U8 R153, desc[UR6][R6.64] ;  /* 0x0000000606990981 */ /* 0x0000a4000c1e1100 */
[----:B0-----:R-:W-:Y:S02]  /*11b10*/  @P0 IMAD.MOV.U32 R6, RZ, RZ, R141 ;  /* 0x000000ffff060224 */ /* 0x001fe400078e008d */
[----:B----4-:R-:W-:-:S05]  /*11b20*/  @P0 IMAD.MOV.U32 R7, RZ, RZ, R13 ;  /* 0x000000ffff070224 */ /* 0x010fca00078e000d */
[----:B------:R0:W4:Y:S04]  /*11b30*/  @P0 LDG.E.U8 R177, desc[UR6][R6.64] ;  /* 0x0000000606b10981 */ /* 0x000128000c1e1100 */
[----:B------:R-:W3:Y:S01]  /*11b40*/  LDL R7, [R1+0xb80] ;  /* 0x000b800001077983 */ /* 0x000ee20000100800 */
[----:B------:R-:W-:Y:S02]  /*11b50*/  ISETP.GT.AND P1, PT, R4, 0x2b, PT ;  /* 0x0000002b0400780c */ /* 0x000fe40003f24270 */
[----:B------:R-:W-:-:S11]  /*11b60*/  PRMT R23, RZ, 0x7610, R23 ;  /* 0x00007610ff177816 */ /* 0x000fd60000000017 */
[----:B0-----:R-:W-:-:S05]  /*11b70*/  @P1 IMAD.MOV.U32 R6, RZ, RZ, R143 ;  /* 0x000000ffff061224 */ /* 0x001fca00078e008f */
[----:B---3--:R0:W3:Y:S04]  /*11b80*/  @P1 LDG.E.U8 R23, desc[UR6][R6.64] ;  /* 0x0000000606171981 */ /* 0x0080e8000c1e1100 */
[----:B------:R-:W2:Y:S01]  /*11b90*/  LDL R7, [R1+0xb78] ;  /* 0x000b780001077983 */ /* 0x000ea20000100800 */
[----:B------:R-:W-:Y:S01]  /*11ba0*/  PRMT R173, RZ, 0x7610, R173 ;  /* 0x00007610ffad7816 */ /* 0x000fe200000000ad */
[----:B0-----:R-:W-:Y:S01]  /*11bb0*/  @P1 IMAD.MOV.U32 R6, RZ, RZ, R145 ;  /* 0x000000ffff061224 */ /* 0x001fe200078e0091 */
[C---:B------:R-:W-:Y:S02]  /*11bc0*/  ISETP.GT.AND P0, PT, R4.reuse, 0x2c, PT ;  /* 0x0000002c0400780c */ /* 0x040fe40003f04270 */
[----:B------:R-:W-:Y:S02]  /*11bd0*/  PRMT R21, RZ, 0x7610, R21 ;  /* 0x00007610ff157816 */ /* 0x000fe40000000015 */
[----:B--2---:R0:W2:Y:S04]  /*11be0*/  @P1 LDG.E.U8 R173, desc[UR6][R6.64] ;  /* 0x0000000606ad1981 */ /* 0x0040a8000c1e1100 */
[----:B------:R-:W4:Y:S05]  /*11bf0*/  LDL R7, [R1+0xb70] ;  /* 0x000b700001077983 */ /* 0x000f2a0000100800 */
[----:B0-----:R-:W-:Y:S01]  /*11c00*/  @P0 IMAD.MOV.U32 R6, RZ, RZ, R147 ;  /* 0x000000ffff060224 */ /* 0x001fe200078e0093 */
[----:B------:R-:W-:-:S02]  /*11c10*/  ISETP.GT.AND P1, PT, R4, 0x2d, PT ;  /* 0x0000002d0400780c */ /* 0x000fc40003f24270 */
[----:B------:R-:W-:Y:S02]  /*11c20*/  PRMT R169, RZ, 0x7610, R169 ;  /* 0x00007610ffa97816 */ /* 0x000fe400000000a9 */
[----:B----4-:R0:W4:Y:S04]  /*11c30*/  @P0 LDG.E.U8 R21, desc[UR6][R6.64] ;  /* 0x0000000606150981 */ /* 0x010128000c1e1100 */
[----:B------:R-:W3:Y:S01]  /*11c40*/  LDL R7, [R1+0xb68] ;  /* 0x000b680001077983 */ /* 0x000ee20000100800 */
[----:B0-----:R-:W-:-:S05]  /*11c50*/  @P0 IMAD.MOV.U32 R6, RZ, RZ, R149 ;  /* 0x000000ffff060224 */ /* 0x001fca00078e0095 */
[----:B---3--:R0:W3:Y:S04]  /*11c60*/  @P0 LDG.E.U8 R169, desc[UR6][R6.64] ;  /* 0x0000000606a90981 */ /* 0x0080e8000c1e1100 */
[----:B------:R-:W2:Y:S01]  /*11c70*/  LDL R7, [R1+0xb60] ;  /* 0x000b600001077983 */ /* 0x000ea20000100800 */
[----:B0-----:R-:W-:-:S03]  /*11c80*/  @P1 IMAD.MOV.U32 R6, RZ, RZ, R151 ;  /* 0x000000ffff061224 */ /* 0x001fc600078e0097 */
[----:B------:R0:W-:Y:S04]  /*11c90*/  STL.64 [R1+0x14d8], R150 ;  /* 0x0014d89601007387 */ /* 0x0001e80000100a00 */
[----:B0-----:R-:W4:Y:S04]  /*11ca0*/  LDL R150, [R1+0xb30] ;  /* 0x000b300001967983 */ /* 0x001f280000100800 */
[----:B------:R-:W3:Y:S04]  /*11cb0*/  LDL R151, [R1+0xb34] ;  /* 0x000b340001977983 */ /* 0x000ee80000100800 */
        /* <DEDUP_REMOVED lines=15> */
[----:B------:R-:W-:Y:S04]  /*11db0*/  STL.64 [R1+0x14a8], R138 ;  /* 0x0014a88a01007387 */ /* 0x000fe80000100a00 */
        /* <DEDUP_REMOVED lines=49> */
[----:B------:R0:W-:Y:S04]  /*120d0*/  STL.64 [R1+0x1318], R38 ;  /* 0x0013182601007387 */ /* 0x0001e80000100a00 */
[----:B------:R1:W-:Y:S04]  /*120e0*/  STL.64 [R1+0x1310], R36 ;  /* 0x0013102401007387 */ /* 0x0003e80000100a00 */
[----:B------:R-:W-:Y:S04]  /*120f0*/  STL.64 [R1+0x1308], R34 ;  /* 0x0013082201007387 */ /* 0x000fe80000100a00 */
[----:B------:R-:W-:Y:S04]  /*12100*/  STL.64 [R1+0x1300], R32 ;  /* 0x0013002001007387 */ /* 0x000fe80000100a00 */
[----:B------:R2:W-:Y:S04]  /*12110*/  STL.64 [R1+0x12f8], R30 ;  /* 0x0012f81e01007387 */ /* 0x0005e80000100a00 */
[----:B------:R-:W-:Y:S04]  /*12120*/  STL.64 [R1+0x12f0], R28 ;  /* 0x0012f01c01007387 */ /* 0x000fe80000100a00 */
[----:B------:R2:W-:Y:S04]  /*12130*/  STL.64 [R1+0x12e8], R26 ;  /* 0x0012e81a01007387 */ /* 0x0005e80000100a00 */
[----:B------:R3:W-:Y:S04]  /*12140*/  STL.64 [R1+0x12e0], R24 ;  /* 0x0012e01801007387 */ /* 0x0007e80000100a00 */
[----:B0-----:R-:W3:Y:S04]  /*12150*/  LDL R38, [R1+0xb28] ;  /* 0x000b280001267983 */ /* 0x001ee80000100800 */
[----:B-1----:R-:W3:Y:S04]  /*12160*/  LDL R37, [R1+0xb2c] ;  /* 0x000b2c0001257983 */ /* 0x002ee80000100800 */
[----:B------:R-:W3:Y:S04]  /*12170*/  LDL R36, [R1+0xb20] ;  /* 0x000b200001247983 */ /* 0x000ee80000100800 */
[----:B--2---:R-:W2:Y:S04]  /*12180*/  LDL R30, [R1+0xb24] ;  /* 0x000b2400011e7983 */ /* 0x004ea80000100800 */
[----:B------:R-:W2:Y:S04]  /*12190*/  LDL R40, [R1+0xb18] ;  /* 0x000b180001287983 */ /* 0x000ea80000100800 */
[----:B------:R-:W2:Y:S04]  /*121a0*/  LDL R39, [R1+0xb1c] ;  /* 0x000b1c0001277983 */ /* 0x000ea80000100800 */
[----:B------:R-:W2:Y:S01]  /*121b0*/  LDL R26, [R1+0xb14] ;  /* 0x000b1400011a7983 */ /* 0x000ea20000100800 */
[----:B------:R-:W-:-:S02]  /*121c0*/  PRMT R19, RZ, 0x7610, R19 ;  /* 0x00007610ff137816 */ /* 0x000fc40000000013 */
[----:B------:R-:W-:Y:S01]  /*121d0*/  ISETP.GT.AND P0, PT, R4, 0x2e, PT ;  /* 0x0000002e0400780c */ /* 0x000fe20003f04270 */
[----:B------:R-:W2:Y:S01]  /*121e0*/  LDL R27, [R1+0xb10] ;  /* 0x000b1000011b7983 */ /* 0x000ea20000100800 */
[----:B------:R-:W-:-:S03]  /*121f0*/  PRMT R165, RZ, 0x7610, R165 ;  /* 0x00007610ffa57816 */ /* 0x000fc600000000a5 */
[----:B------:R4:W2:Y:S01]  /*12200*/  @P1 LDG.E.U8 R19, desc[UR6][R6.64] ;  /* 0x0000000606131981 */ /* 0x0008a2000c1e1100 */
[----:B------:R-:W-:Y:S02]  /*12210*/  PRMT R17, RZ, 0x7610, R17 ;  /* 0x00007610ff117816 */ /* 0x000fe40000000011 */
[----:B------:R-:W-:Y:S01]  /*12220*/  PRMT R161, RZ, 0x7610, R161 ;  /* 0x00007610ffa17816 */ /* 0x000fe200000000a1 */
[----:B------:R-:W2:Y:S01]  /*12230*/  LDL R35, [R1+0xb08] ;  /* 0x000b080001237983 */ /* 0x000ea20000100800 */
[----:B------:R-:W-:Y:S02]  /*12240*/  PRMT R5, RZ, 0x7610, R5 ;  /* 0x00007610ff057816 */ /* 0x000fe40000000005 */
[----:B------:R-:W-:Y:S01]  /*12250*/  PRMT R158, RZ, 0x7610, R158 ;  /* 0x00007610ff9e7816 */ /* 0x000fe2000000009e */
[----:B------:R-:W2:Y:S01]  /*12260*/  LDL R34, [R1+0xb0c] ;  /* 0x000b0c0001227983 */ /* 0x000ea20000100800 */
[----:B------:R-:W-:-:S03]  /*12270*/  PRMT R194, RZ, 0x7610, R194 ;  /* 0x00007610ffc27816 */ /* 0x000fc600000000c2 */
[----:B------:R-:W2:Y:S04]  /*12280*/  LDL R33, [R1+0xb00] ;  /* 0x000b000001217983 */ /* 0x000ea80000100800 */
[----:B------:R-:W2:Y:S01]  /*12290*/  LDL R31, [R1+0xb04] ;  /* 0x000b0400011f7983 */ /* 0x000ea20000100800 */
[----:B------:R-:W-:Y:S02]  /*122a0*/  PRMT R32, RZ, 0x7610, R32 ;  /* 0x00007610ff207816 */ /* 0x000fe40000000020 */
[----:B------:R-:W-:Y:S01]  /*122b0*/  PRMT R188, RZ, 0x7610, R188 ;  /* 0x00007610ffbc7816 */ /* 0x000fe200000000bc */
[----:B------:R-:W2:Y:S01]  /*122c0*/  LDL R42, [R1+0xa88] ;  /* 0x000a8800012a7983 */ /* 0x000ea20000100800 */
[----:B------:R-:W-:Y:S02]  /*122d0*/  PRMT R29, RZ, 0x7610, R29 ;  /* 0x00007610ff1d7816 */ /* 0x000fe4000000001d */
[----:B------:R-:W-:Y:S01]  /*122e0*/  PRMT R182, RZ, 0x7610, R182 ;  /* 0x00007610ffb67816 */ /* 0x000fe200000000b6 */
[----:B------:R-:W2:Y:S01]  /*122f0*/  LDL R41, [R1+0xa8c] ;  /* 0x000a8c0001297983 */ /* 0x000ea20000100800 */
[----:B----4-:R-:W-:-:S02]  /*12300*/  @P1 IMAD.MOV.U32 R7, RZ, RZ, R140 ;  /* 0x000000ffff071224 */ /* 0x010fc400078e008c */
[----:B---3--:R-:W-:-:S05]  /*12310*/  @P1 IMAD.MOV.U32 R6, RZ, RZ, R141 ;  /* 0x000000ffff061224 */ /* 0x008fca00078e008d */
[----:B------:R0:W3:Y:S01]  /*12320*/  @P1 LDG.E.U8 R165, desc[UR6][R6.64] ;  /* 0x0000000606a51981 */ /* 0x0000e2000c1e1100 */
[----:B------:R-:W-:Y:S01]  /*12330*/  ISETP.GT.AND P1, PT, R4, 0x2f, PT ;  /* 0x0000002f0400780c */ /* 0x000fe20003f24270 */
[----:B0-----:R-:W-:Y:S02]  /*12340*/  @P0 IMAD.MOV.U32 R6, RZ, RZ, R143 ;  /* 0x000000ffff060224 */ /* 0x001fe400078e008f */
[----:B------:R-:W-:-:S05]  /*12350*/  @P0 IMAD.MOV.U32 R7, RZ, RZ, R142 ;  /* 0x000000ffff070224 */ /* 0x000fca00078e008e */
[----:B------:R0:W4:Y:S02]  /*12360*/  @P0 LDG.E.U8 R17, desc[UR6][R6.64] ;  /* 0x0000000606110981 */ /* 0x000124000c1e1100 */
[----:B0-----:R-:W-:Y:S02]  /*12370*/  @P0 IMAD.MOV.U32 R6, RZ, RZ, R145 ;  /* 0x000000ffff060224 */ /* 0x001fe400078e0091 */
[----:B------:R-:W-:-:S05]  /*12380*/  @P0 IMAD.MOV.U32 R7, RZ, RZ, R144 ;  /* 0x000000ffff070224 */ /* 0x000fca00078e0090 */
[----:B------:R0:W3:Y:S01]  /*12390*/  @P0 LDG.E.U8 R161, desc[UR6][R6.64] ;  /* 0x0000000606a10981 */ /* 0x0000e2000c1e1100 */
[----:B------:R-:W-:Y:S01]  /*123a0*/  ISETP.GT.AND P0, PT, R4, 0x30, PT ;  /* 0x000000300400780c */ /* 0x000fe20003f04270 */
[----:B0-----:R-:W-:Y:S02]  /*123b0*/  @P1 IMAD.MOV.U32 R6, RZ, RZ, R147 ;  /* 0x000000ffff061224 */ /* 0x001fe400078e0093 */
[----:B------:R-:W-:-:S05]  /*123c0*/  @P1 IMAD.MOV.U32 R7, RZ, RZ, R146 ;  /* 0x000000ffff071224 */ /* 0x000fca00078e0092 */
[----:B------:R0:W3:Y:S02]  /*123d0*/  @P1 LDG.E.U8 R5, desc[UR6][R6.64] ;  /* 0x0000000606051981 */ /* 0x0000e4000c1e1100 */
        /* <DEDUP_REMOVED lines=8> */
[----:B------:R-:W4:Y:S01]  /*12460*/  LDL R38, [R1+0xaf8] ;  /* 0x000af80001267983 */ /* 0x000f220000100800 */
[----:B------:R-:W-:-:S03]  /*12470*/  @P0 IMAD.MOV.U32 R6, RZ, RZ, R37 ;  /* 0x000000ffff060224 */ /* 0x000fc600078e0025 */
[----:B------:R-:W3:Y:S04]  /*12480*/  LDL R37, [R1+0xafc] ;  /* 0x000afc0001257983 */ /* 0x000ee80000100800 */
[----:B------:R2:W3:Y:S01]  /*12490*/  @P0 LDG.E.U8 R32, desc[UR6][R6.64] ;  /* 0x0000000606200981 */ /* 0x0004e2000c1e1100 */
[----:B------:R-:W-:Y:S01]  /*124a0*/  ISETP.GT.AND P0, PT, R4, 0x32, PT ;  /* 0x000000320400780c */ /* 0x000fe20003f04270 */
[----:B--2---:R-:W-:Y:S02]  /*124b0*/  @P1 IMAD.MOV.U32 R6, RZ, RZ, R30 ;  /* 0x000000ffff061224 */ /* 0x004fe400078e001e */
[----:B------:R-:W-:Y:S01]  /*124c0*/  @P1 IMAD.MOV.U32 R7, RZ, RZ, R36 ;  /* 0x000000ffff071224 */ /* 0x000fe200078e0024 */
[----:B------:R-:W2:Y:S04]  /*124d0*/  LDL R30, [R1+0xaf4] ;  /* 0x000af400011e7983 */ /* 0x000ea80000100800 */
[----:B------:R-:W2:Y:S04]  /*124e0*/  LDL R36, [R1+0xaf0] ;  /* 0x000af00001247983 */ /* 0x000ea80000100800 */
[----:B------:R0:W2:Y:S02]  /*124f0*/  @P1 LDG.E.U8 R188, desc[UR6][R6.64] ;  /* 0x0000000606bc1981 */ /* 0x0000a4000c1e1100 */
[----:B0-----:R-:W-:-:S02]  /*12500*/  @P1 IMAD.MOV.U32 R6, RZ, RZ, R39 ;  /* 0x000000ffff061224 */ /* 0x001fc400078e0027 */
[----:B------:R-:W-:Y:S01]  /*12510*/  @P1 IMAD.MOV.U32 R7, RZ, RZ, R40 ;  /* 0x000000ffff071224 */ /* 0x000fe200078e0028 */
[----:B------:R-:W2:Y:S04]  /*12520*/  LDL R39, [R1+0xaec] ;  /* 0x000aec0001277983 */ /* 0x000ea80000100800 */
[----:B------:R-:W2:Y:S04]  /*12530*/  LDL R40, [R1+0xae8] ;  /* 0x000ae80001287983 */ /* 0x000ea80000100800 */
[----:B------:R0:W2:Y:S02]  /*12540*/  @P1 LDG.E.U8 R29, desc[UR6][R6.64] ;  /* 0x00000006061d1981 */ /* 0x0000a4000c1e1100 */
[----:B0-----:R-:W-:-:S02]  /*12550*/  @P0 IMAD.MOV.U32 R6, RZ, RZ, R26 ;  /* 0x000000ffff060224 */ /* 0x001fc400078e001a */
[----:B------:R-:W2:Y:S01]  /*12560*/  LDL R26, [R1+0xae4] ;  /* 0x000ae400011a7983 */ /* 0x000ea20000100800 */
[----:B------:R-:W-:-:S03]  /*12570*/  @P0 IMAD.MOV.U32 R7, RZ, RZ, R27 ;  /* 0x000000ffff070224 */ /* 0x000fc600078e001b */
[----:B------:R-:W2:Y:S01]  /*12580*/  LDL R27, [R1+0xae0] ;  /* 0x000ae000011b7983 */ /* 0x000ea20000100800 */
[C---:B------:R-:W-:Y:S02]  /*12590*/  ISETP.GT.AND P1, PT, R4.reuse, 0x33, PT ;  /* 0x000000330400780c */ /* 0x040fe40003f24270 */
[----:B------:R-:W-:Y:S01]  /*125a0*/  PRMT R28, RZ, 0x7610, R28 ;  /* 0x00007610ff1c7816 */ /* 0x000fe2000000001c */
[----:B------:R0:W2:Y:S01]  /*125b0*/  @P0 LDG.E.U8 R182, desc[UR6][R6.64] ;  /* 0x0000000606b60981 */ /* 0x0000a2000c1e1100 */
[----:B------:R-:W-:Y:S01]  /*125c0*/  PRMT R178, RZ, 0x7610, R178 ;  /* 0x00007610ffb27816 */ /* 0x000fe200000000b2 */
[----:B0-----:R-:W-:Y:S02]  /*125d0*/  @P0 IMAD.MOV.U32 R6, RZ, RZ, R34 ;  /* 0x000000ffff060224 */ /* 0x001fe400078e0022 */
[----:B------:R-:W-:Y:S01]  /*125e0*/  @P0 IMAD.MOV.U32 R7, RZ, RZ, R35 ;  /* 0x000000ffff070224 */ /* 0x000fe200078e0023 */
[----:B------:R-:W2:Y:S04]  /*125f0*/  LDL R34, [R1+0xadc] ;  /* 0x000adc0001227983 */ /* 0x000ea80000100800 */
[----:B------:R-:W2:Y:S04]  /*12600*/  LDL R35, [R1+0xad8] ;  /* 0x000ad80001237983 */ /* 0x000ea80000100800 */
[----:B------:R0:W2:Y:S01]  /*12610*/  @P0 LDG.E.U8 R28, desc[UR6][R6.64] ;  /* 0x00000006061c0981 */ /* 0x0000a2000c1e1100 */
[----:B------:R-:W-:-:S02]  /*12620*/  ISETP.GT.AND P0, PT, R4, 0x34, PT ;  /* 0x000000340400780c */ /* 0x000fc40003f04270 */
[----:B------:R-:W-:Y:S01]  /*12630*/  PRMT R12, RZ, 0x7610, R12 ;  /* 0x00007610ff0c7816 */ /* 0x000fe2000000000c */
[----:B0-----:R-:W-:Y:S02]  /*12640*/  @P1 IMAD.MOV.U32 R6, RZ, RZ, R31 ;  /* 0x000000ffff061224 */ /* 0x001fe400078e001f */
[----:B------:R-:W-:Y:S01]  /*12650*/  @P1 IMAD.MOV.U32 R7, RZ, RZ, R33 ;  /* 0x000000ffff071224 */ /* 0x000fe200078e0021 */
[----:B------:R-:W2:Y:S04]  /*12660*/  LDL R31, [R1+0xad4] ;  /* 0x000ad400011f7983 */ /* 0x000ea80000100800 */
[----:B------:R-:W2:Y:S04]  /*12670*/  LDL R33, [R1+0xad0] ;  /* 0x000ad00001217983 */ /* 0x000ea80000100800 */
[----:B------:R4:W2:Y:S01]  /*12680*/  @P1 LDG.E.U8 R178, desc[UR6][R6.64] ;  /* 0x0000000606b21981 */ /* 0x0008a2000c1e1100 */
[----:B------:R-:W-:-:S02]  /*12690*/  PRMT R174, RZ, 0x7610, R174 ;  /* 0x00007610ffae7816 */ /* 0x000fc400000000ae */
[----:B------:R-:W-:Y:S01]  /*126a0*/  PRMT R25, RZ, 0x7610, R25 ;  /* 0x00007610ff197816 */ /* 0x000fe20000000019 */
[----:B----4-:R-:W-:Y:S02]  /*126b0*/  @P1 IMAD.MOV.U32 R7, RZ, RZ, R38 ;  /* 0x000000ffff071224 */ /* 0x010fe400078e0026 */
[----:B------:R-:W4:Y:S01]  /*126c0*/  LDL R38, [R1+0xac8] ;  /* 0x000ac80001267983 */ /* 0x000f220000100800 */
[----:B---3--:R-:W-:-:S03]  /*126d0*/  @P1 IMAD.MOV.U32 R6, RZ, RZ, R37 ;  /* 0x000000ffff061224 */ /* 0x008fc600078e0025 */
[----:B------:R-:W3:Y:S04]  /*126e0*/  LDL R37, [R1+0xacc] ;  /* 0x000acc0001257983 */ /* 0x000ee80000100800 */
[----:B------:R2:W3:Y:S01]  /*126f0*/  @P1 LDG.E.U8 R12, desc[UR6][R6.64] ;  /* 0x00000006060c1981 */ /* 0x0004e2000c1e1100 */
[----:B------:R-:W-:Y:S01]  /*12700*/  ISETP.GT.AND P1, PT, R4, 0x35, PT ;  /* 0x000000350400780c */ /* 0x000fe20003f24270 */
[----:B--2---:R-:W-:Y:S02]  /*12710*/  @P0 IMAD.MOV.U32 R6, RZ, RZ, R30 ;  /* 0x000000ffff060224 */ /* 0x004fe400078e001e */
[----:B------:R-:W2:Y:S01]  /*12720*/  LDL R30, [R1+0xac4] ;  /* 0x000ac400011e7983 */ /* 0x000ea20000100800 */
[----:B------:R-:W-:-:S03]  /*12730*/  @P0 IMAD.MOV.U32 R7, RZ, RZ, R36 ;  /* 0x000000ffff070224 */ /* 0x000fc600078e0024 */
[----:B------:R-:W2:Y:S04]  /*12740*/  LDL R36, [R1+0xac0] ;  /* 0x000ac00001247983 */ /* 0x000ea80000100800 */
[----:B------:R0:W2:Y:S02]  /*12750*/  @P0 LDG.E.U8 R174, desc[UR6][R6.64] ;  /* 0x0000000606ae0981 */ /* 0x0000a4000c1e1100 */
[----:B0-----:R-:W-:Y:S02]  /*12760*/  @P0 IMAD.MOV.U32 R6, RZ, RZ, R39 ;  /* 0x000000ffff060224 */ /* 0x001fe400078e0027 */
[----:B------:R-:W2:Y:S01]  /*12770*/  LDL R39, [R1+0xabc] ;  /* 0x000abc0001277983 */ /* 0x000ea20000100800 */
[----:B------:R-:W-:-:S03]  /*12780*/  @P0 IMAD.MOV.U32 R7, RZ, RZ, R40 ;  /* 0x000000ffff070224 */ /* 0x000fc600078e0028 */
[----:B------:R-:W2:Y:S04]  /*12790*/  LDL R40, [R1+0xab8] ;  /* 0x000ab80001287983 */ /* 0x000ea80000100800 */
[----:B------:R0:W2:Y:S02]  /*127a0*/  @P0 LDG.E.U8 R25, desc[UR6][R6.64] ;  /* 0x0000000606190981 */ /* 0x0000a4000c1e1100 */
[----:B0-----:R-:W-:Y:S02]  /*127b0*/  @P1 IMAD.MOV.U32 R6, RZ, RZ, R26 ;  /* 0x000000ffff061224 */ /* 0x001fe400078e001a */
[----:B------:R-:W2:Y:S01]  /*127c0*/  LDL R26, [R1+0xab4] ;  /* 0x000ab400011a7983 */ /* 0x000ea20000100800 */
[----:B------:R-:W-:-:S03]  /*127d0*/  @P1 IMAD.MOV.U32 R7, RZ, RZ, R27 ;  /* 0x000000ffff071224 */ /* 0x000fc600078e001b */
[----:B------:R-:W2:Y:S01]  /*127e0*/  LDL R27, [R1+0xab0] ;  /* 0x000ab000011b7983 */ /* 0x000ea20000100800 */
[----:B------:R-:W-:Y:S02]  /*127f0*/  PRMT R170, RZ, 0x7610, R170 ;  /* 0x00007610ffaa7816 */ /* 0x000fe400000000aa */
[C---:B------:R-:W-:Y:S02]  /*12800*/  ISETP.GT.AND P0, PT, R4.reuse, 0x36, PT ;  /* 0x000000360400780c */ /* 0x040fe40003f04270 */
[----:B------:R-:W-:Y:S02]  /*12810*/  PRMT R24, RZ, 0x7610, R24 ;  /* 0x00007610ff187816 */ /* 0x000fe40000000018 */
        /* <DEDUP_REMOVED lines=27> */
[----:B0-----:R-:W-:Y:S01]  /*129d0*/  @P1 IMAD.MOV.U32 R6, RZ, RZ, R39 ;  /* 0x000000ffff061224 */ /* 0x001fe200078e0027 */
[----:B------:R-:W-:Y:S01]  /*129e0*/  PRMT R159, RZ, 0x7610, R159 ;  /* 0x00007610ff9f7816 */ /* 0x000fe2000000009f */
        /* <DEDUP_REMOVED lines=8> */
[----:B------:R-:W-:Y:S02]  /*12a70*/  ISETP.GT.AND P1, PT, R4, 0x39, PT ;  /* 0x000000390400780c */ /* 0x000fe40003f24270 */
[----:B------:R-:W-:Y:S01]  /*12a80*/  PRMT R196, RZ, 0x7610, R196 ;  /* 0x00007610ffc47816 */ /* 0x000fe200000000c4 */
[----:B------:R0:W2:Y:S01]  /*12a90*/  @P0 LDG.E.U8 R159, desc[UR6][R6.64] ;  /* 0x00000006069f0981 */ /* 0x0000a2000c1e1100 */
[----:B------:R-:W-:Y:S02]  /*12aa0*/  PRMT R156, RZ, 0x7610, R156 ;  /* 0x00007610ff9c7816 */ /* 0x000fe4000000009c */
[----:B------:R-:W-:Y:S01]  /*12ab0*/  PRMT R191, RZ, 0x7610, R191 ;  /* 0x00007610ffbf7816 */ /* 0x000fe200000000bf */
[----:B0-----:R-:W-:Y:S02]  /*12ac0*/  @P0 IMAD.MOV.U32 R6, RZ, RZ, R34 ;  /* 0x000000ffff060224 */ /* 0x001fe400078e0022 */
[----:B------:R-:W2:Y:S01]  /*12ad0*/  LDL R34, [R1+0xa74] ;  /* 0x000a740001227983 */ /* 0x000ea20000100800 */
[----:B------:R-:W-:-:S03]  /*12ae0*/  @P0 IMAD.MOV.U32 R7, RZ, RZ, R35 ;  /* 0x000000ffff070224 */ /* 0x000fc600078e0023 */
[----:B------:R-:W2:Y:S04]  /*12af0*/  LDL R35, [R1+0xa70] ;  /* 0x000a700001237983 */ /* 0x000ea80000100800 */
[----:B------:R0:W2:Y:S01]  /*12b00*/  @P0 LDG.E.U8 R196, desc[UR6][R6.64] ;  /* 0x0000000606c40981 */ /* 0x0000a2000c1e1100 */
[----:B------:R-:W-:Y:S01]  /*12b10*/  ISETP.GT.AND P0, PT, R4, 0x3a, PT ;  /* 0x0000003a0400780c */ /* 0x000fe20003f04270 */
[----:B0-----:R-:W-:Y:S02]  /*12b20*/  @P1 IMAD.MOV.U32 R6, RZ, RZ, R31 ;  /* 0x000000ffff061224 */ /* 0x001fe400078e001f */
[----:B------:R-:W2:Y:S01]  /*12b30*/  LDL R31, [R1+0xa6c] ;  /* 0x000a6c00011f7983 */ /* 0x000ea20000100800 */
[----:B------:R-:W-:-:S03]  /*12b40*/  @P1 IMAD.MOV.U32 R7, RZ, RZ, R33 ;  /* 0x000000ffff071224 */ /* 0x000fc600078e0021 */
[----:B------:R-:W2:Y:S04]  /*12b50*/  LDL R33, [R1+0xa68] ;  /* 0x000a680001217983 */ /* 0x000ea80000100800 */
[----:B------:R4:W2:Y:S01]  /*12b60*/  @P1 LDG.E.U8 R156, desc[UR6][R6.64] ;  /* 0x00000006069c1981 */ /* 0x0008a2000c1e1100 */
[----:B------:R-:W-:Y:S02]  /*12b70*/  PRMT R154, RZ, 0x7610, R154 ;  /* 0x00007610ff9a7816 */ /* 0x000fe4000000009a */
        /* <DEDUP_REMOVED lines=13> */
[----:B------:R-:W-:-:S05]  /*12c50*/  @P0 IMAD.MOV.U32 R7, RZ, RZ, R42 ;  /* 0x000000ffff070224 */ /* 0x000fca00078e002a */
[----:B------:R0:W2:Y:S02]  /*12c60*/  @P0 LDG.E.U8 R185, desc[UR6][R6.64] ;  /* 0x0000000606b90981 */ /* 0x0000a4000c1e1100 */
[----:B0-----:R-:W-:Y:S02]  /*12c70*/  @P1 IMAD.MOV.U32 R6, RZ, RZ, R26 ;  /* 0x000000ffff061224 */ /* 0x001fe400078e001a */
[----:B------:R-:W2:Y:S01]  /*12c80*/  LDL R26, [R1+0xa54] ;  /* 0x000a5400011a7983 */ /* 0x000ea20000100800 */
[----:B------:R-:W-:Y:S01]  /*12c90*/  PRMT R152, RZ, 0x7610, R152 ;  /* 0x00007610ff987816 */ /* 0x000fe20000000098 */
[----:B------:R-:W-:Y:S01]  /*12ca0*/  @P1 IMAD.MOV.U32 R7, RZ, RZ, R27 ;  /* 0x000000ffff071224 */ /* 0x000fe200078e001b */
[----:B------:R-:W-:Y:S01]  /*12cb0*/  ISETP.GT.AND P0, PT, R4, 0x3c, PT ;  /* 0x0000003c0400780c */ /* 0x000fe20003f04270 */
[----:B------:R-:W2:Y:S01]  /*12cc0*/  LDL R27, [R1+0xa50] ;  /* 0x000a5000011b7983 */ /* 0x000ea20000100800 */
[----:B------:R-:W-:-:S03]  /*12cd0*/  PRMT R180, RZ, 0x7610, R180 ;  /* 0x00007610ffb47816 */ /* 0x000fc600000000b4 */
[----:B------:R0:W2:Y:S02]  /*12ce0*/  @P1 LDG.E.U8 R152, desc[UR6][R6.64] ;  /* 0x0000000606981981 */ /* 0x0000a4000c1e1100 */
[----:B0-----:R-:W-:Y:S02]  /*12cf0*/  @P1 IMAD.MOV.U32 R6, RZ, RZ, R39 ;  /* 0x000000ffff061224 */ /* 0x001fe400078e0027 */
[----:B------:R-:W-:-:S05]  /*12d00*/  @P1 IMAD.MOV.U32 R7, RZ, RZ, R40 ;  /* 0x000000ffff071224 */ /* 0x000fca00078e0028 */
[----:B------:R0:W2:Y:S01]  /*12d10*/  @P1 LDG.E.U8 R180, desc[UR6][R6.64] ;  /* 0x0000000606b41981 */ /* 0x0000a2000c1e1100 */
[----:B------:R-:W-:Y:S02]  /*12d20*/  PRMT R22, RZ, 0x7610, R22 ;  /* 0x00007610ff167816 */ /* 0x000fe40000000016 */
[----:B------:R-:W-:Y:S01]  /*12d30*/  ISETP.GT.AND P1, PT, R4, 0x3d, PT ;  /* 0x0000003d0400780c */ /* 0x000fe20003f24270 */
[----:B0-----:R-:W-:Y:S02]  /*12d40*/  @P0 IMAD.MOV.U32 R6, RZ, RZ, R34 ;  /* 0x000000ffff060224 */ /* 0x001fe400078e0022 */
[----:B------:R-:W-:Y:S01]  /*12d50*/  @P0 IMAD.MOV.U32 R7, RZ, RZ, R35 ;  /* 0x000000ffff070224 */ /* 0x000fe200078e0023 */
[----:B------:R-:W2:Y:S04]  /*12d60*/  LDL R34, [R1+0xa4c] ;  /* 0x000a4c0001227983 */ /* 0x000ea80000100800 */
[----:B------:R-:W2:Y:S01]  /*12d70*/  LDL R35, [R1+0xa48] ;  /* 0x000a480001237983 */ /* 0x000ea20000100800 */
[----:B------:R-:W-:-:S03]  /*12d80*/  PRMT R176, RZ, 0x7610, R176 ;  /* 0x00007610ffb07816 */ /* 0x000fc600000000b0 */
[----:B------:R0:W2:Y:S01]  /*12d90*/  @P0 LDG.E.U8 R22, desc[UR6][R6.64] ;  /* 0x0000000606160981 */ /* 0x0000a2000c1e1100 */
[----:B------:R-:W-:Y:S02]  /*12da0*/  PRMT R20, RZ, 0x7610, R20 ;  /* 0x00007610ff147816 */ /* 0x000fe40000000014 */
[----:B------:R-:W-:Y:S01]  /*12db0*/  LOP3.LUT R250, R250, 0xffff, RZ, 0xc0, !PT ;  /* 0x0000fffffafa7812 */ /* 0x000fe200078ec0ff */
[----:B0-----:R-:W-:Y:S02]  /*12dc0*/  @P0 IMAD.MOV.U32 R6, RZ, RZ, R31 ;  /* 0x000000ffff060224 */ /* 0x001fe400078e001f */
[----:B------:R-:W-:Y:S01]  /*12dd0*/  @P0 IMAD.MOV.U32 R7, RZ, RZ, R33 ;  /* 0x000000ffff070224 */ /* 0x000fe200078e0021 */
[----:B------:R-:W-:Y:S01]  /*12de0*/  LOP3.LUT R172, R172, 0xffff, RZ, 0xc0, !PT ;  /* 0x0000ffffacac7812 */ /* 0x000fe200078ec0ff */
[----:B------:R-:W2:Y:S04]  /*12df0*/  LDL R33, [R1+0xa40] ;  /* 0x000a400001217983 */ /* 0x000ea80000100800 */
[----:B------:R4:W2:Y:S01]  /*12e00*/  @P0 LDG.E.U8 R176, desc[UR6][R6.64] ;  /* 0x0000000606b00981 */ /* 0x0008a2000c1e1100 */
[----:B------:R-:W-:-:S03]  /*12e10*/  ISETP.GT.AND P0, PT, R4, 0x3e, PT ;  /* 0x0000003e0400780c */ /* 0x000fc60003f04270 */
[----:B------:R-:W2:Y:S01]  /*12e20*/  LDL R31, [R1+0xa44] ;  /* 0x000a4400011f7983 */ /* 0x000ea20000100800 */
[--C-:B------:R-:W-:Y:S02]  /*12e30*/  PRMT R250, R250, 0x3340, R172.reuse ;  /* 0x00003340fafa7816 */ /* 0x100fe400000000ac */
[----:B------:R-:W-:Y:S01]  /*12e40*/  PRMT R172, RZ, 0x7610, R172 ;  /* 0x00007610ffac7816 */ /* 0x000fe200000000ac */
[----:B----4-:R-:W-:Y:S02]  /*12e50*/  @P1 IMAD.MOV.U32 R7, RZ, RZ, R38 ;  /* 0x000000ffff071224 */ /* 0x010fe400078e0026 */
[----:B---3--:R-:W-:-:S05]  /*12e60*/  @P1 IMAD.MOV.U32 R6, RZ, RZ, R37 ;  /* 0x000000ffff061224 */ /* 0x008fca00078e0025 */
[----:B------:R2:W3:Y:S02]  /*12e70*/  @P1 LDG.E.U8 R20, desc[UR6][R6.64] ;  /* 0x0000000606141981 */ /* 0x0004e4000c1e1100 */
[----:B--2---:R-:W-:Y:S02]  /*12e80*/  @P1 IMAD.MOV.U32 R6, RZ, RZ, R30 ;  /* 0x000000ffff061224 */ /* 0x004fe400078e001e */
[----:B------:R-:W2:Y:S01]  /*12e90*/  LDL R30, [R1+0xa38] ;  /* 0x000a3800011e7983 */ /* 0x000ea20000100800 */
[----:B------:R-:W-:-:S05]  /*12ea0*/  @P1 IMAD.MOV.U32 R7, RZ, RZ, R36 ;  /* 0x000000ffff071224 */ /* 0x000fca00078e0024 */
[----:B------:R0:W4:Y:S02]  /*12eb0*/  @P1 LDG.E.U8 R172, desc[UR6][R6.64] ;  /* 0x0000000606ac1981 */ /* 0x000124000c1e1100 */
[----:B0-----:R-:W-:Y:S02]  /*12ec0*/  @P0 IMAD.MOV.U32 R6, RZ, RZ, R26 ;  /* 0x000000ffff060224 */ /* 0x001fe400078e001a */
[----:B------:R-:W3:Y:S01]  /*12ed0*/  LDL R26, [R1+0xa3c] ;  /* 0x000a3c00011a7983 */ /* 0x000ee20000100800 */
[----:B------:R-:W-:Y:S02]  /*12ee0*/  LOP3.LUT R248, R248, 0xffff, RZ, 0xc0, !PT ;  /* 0x0000fffff8f87812 */ /* 0x000fe400078ec0ff */
[----:B------:R-:W-:Y:S01]  /*12ef0*/  LOP3.LUT R18, R18, 0xffff, RZ, 0xc0, !PT ;  /* 0x0000ffff12127812 */ /* 0x000fe200078ec0ff */
[----:B------:R-:W-:Y:S01]  /*12f00*/  @P0 IMAD.MOV.U32 R7, RZ, RZ, R27 ;  /* 0x000000ffff070224 */ /* 0x000fe200078e001b */
[----:B------:R-:W-:Y:S01]  /*12f10*/  LOP3.LUT R246, R246, 0xffff, RZ, 0xc0, !PT ;  /* 0x0000fffff6f67812 */ /* 0x000fe200078ec0ff */
[----:B------:R-:W4:Y:S01]  /*12f20*/  LDL.LU R151, [R1+0x608] ;  /* 0x0006080001977983 */ /* 0x000f220000300800 */
[----:B------:R-:W-:-:S02]  /*12f30*/  PRMT R248, R248, 0x3340, R18 ;  /* 0x00003340f8f87816 */ /* 0x000fc40000000012 */
[----:B------:R-:W-:Y:S01]  /*12f40*/  PRMT R18, RZ, 0x7610, R18 ;  /* 0x00007610ff127816 */ /* 0x000fe20000000012 */
[----:B------:R-:W4:Y:S01]  /*12f50*/  LDL R27, [R1+0xe50] ;  /* 0x000e5000011b7983 */ /* 0x000f220000100800 */
[----:B------:R-:W-:-:S04]  /*12f60*/  LOP3.LUT R168, R168, 0xffff, RZ, 0xc0, !PT ;  /* 0x0000ffffa8a87812 */ /* 0x000fc800078ec0ff */
[--C-:B------:R-:W-:Y:S01]  /*12f70*/  PRMT R246, R246, 0x3340, R168.reuse ;  /* 0x00003340f6f67816 */ /* 0x100fe200000000a8 */
[----:B------:R0:W4:Y:S01]  /*12f80*/  @P0 LDG.E.U8 R18, desc[UR6][R6.64] ;  /* 0x0000000606120981 */ /* 0x000122000c1e1100 */
[----:B------:R-:W-:Y:S02]  /*12f90*/  PRMT R168, RZ, 0x7610, R168 ;  /* 0x00007610ffa87816 */ /* 0x000fe400000000a8 */
[----:B------:R-:W-:Y:S02]  /*12fa0*/  LOP3.LUT R244, R244, 0xffff, RZ, 0xc0, !PT ;  /* 0x0000fffff4f47812 */ /* 0x000fe400078ec0ff */
[----:B------:R-:W-:Y:S01]  /*12fb0*/  LOP3.LUT R16, R16, 0xffff, RZ, 0xc0, !PT ;  /* 0x0000ffff10107812 */ /* 0x000fe200078ec0ff */
[----:B0-----:R-:W-:Y:S02]  /*12fc0*/  @P0 IMAD.MOV.U32 R6, RZ, RZ, R34 ;  /* 0x000000ffff060224 */ /* 0x001fe400078e0022 */
[----:B------:R-:W-:-:S05]  /*12fd0*/  @P0 IMAD.MOV.U32 R7, RZ, RZ, R35 ;  /* 0x000000ffff070224 */ /* 0x000fca00078e0023 */
[----:B------:R0:W4:Y:S01]  /*12fe0*/  @P0 LDG.E.U8 R168, desc[UR6][R6.64] ;  /* 0x0000000606a80981 */ /* 0x000122000c1e1100 */
[----:B------:R-:W-:Y:S02]  /*12ff0*/  ISETP.GT.AND P0, PT, R4, 0x3f, PT ;  /* 0x0000003f0400780c */ /* 0x000fe40003f04270 */
[--C-:B------:R-:W-:Y:S02]  /*13000*/  PRMT R244, R244, 0x3340, R16.reuse ;  /* 0x00003340f4f47816 */ /* 0x100fe40000000010 */
[----:B------:R-:W-:Y:S02]  /*13010*/  PRMT R16, RZ, 0x7610, R16 ;  /* 0x00007610ff107816 */ /* 0x000fe40000000010 */
[----:B------:R-:W-:Y:S02]  /*13020*/  LOP3.LUT R241, R241, 0xffff, RZ, 0xc0, !PT ;  /* 0x0000fffff1f17812 */ /* 0x000fe400078ec0ff */
[----:B------:R-:W-:Y:S02]  /*13030*/  LOP3.LUT R239, R239, 0xffff, RZ, 0xc0, !PT ;  /* 0x0000ffffefef7812 */ /* 0x000fe400078ec0ff */
[----:B------:R-:W-:-:S03]  /*13040*/  LOP3.LUT R237, R237, 0xffff, RZ, 0xc0, !PT ;  /* 0x0000ffffeded7812 */ /* 0x000fc600078ec0ff */
[----:B0-----:R-:W-:Y:S01]  /*13050*/  @P0 IMAD.MOV.U32 R7, RZ, RZ, R33 ;  /* 0x000000ffff070224 */ /* 0x001fe200078e0021 */
[----:B------:R-:W-:Y:S02]  /*13060*/  LOP3.LUT R164, R164, 0xffff, RZ, 0xc0, !PT ;  /* 0x0000ffffa4a47812 */ /* 0x000fe400078ec0ff */
[----:B------:R-:W-:Y:S02]  /*13070*/  LOP3.LUT R11, R11, 0xffff, RZ, 0xc0, !PT ;  /* 0x0000ffff0b0b7812 */ /* 0x000fe400078ec0ff */
[----:B------:R-:W-:Y:S01]  /*13080*/  LOP3.LUT R10, R10, 0xffff, RZ, 0xc0, !PT ;  /* 0x0000ffff0a0a7812 */ /* 0x000fe200078ec0ff */
[----:B------:R-:W-:Y:S01]  /*13090*/  @P0 IMAD.MOV.U32 R6, RZ, RZ, R31 ;  /* 0x000000ffff060224 */ /* 0x000fe200078e001f */
[----:B------:R-:W-:Y:S02]  /*130a0*/  LOP3.LUT R9, R9, 0xffff, RZ, 0xc0, !PT ;  /* 0x0000ffff09097812 */ /* 0x000fe400078ec0ff */
[----:B------:R-:W-:Y:S02]  /*130b0*/  LOP3.LUT R8, R8, 0xffff, RZ, 0xc0, !PT ;  /* 0x0000ffff08087812 */ /* 0x000fe400078ec0ff */
[----:B------:R0:W4:Y:S01]  /*130c0*/  @P0 LDG.E.U8 R16, desc[UR6][R6.64] ;  /* 0x0000000606100981 */ /* 0x000122000c1e1100 */
[----:B------:R-:W-:-:S02]  /*130d0*/  PRMT R239, R241, 0x3340, R239 ;  /* 0x00003340f1ef7816 */ /* 0x000fc400000000ef */
[----:B------:R-:W-:Y:S02]  /*130e0*/  PRMT R164, R237, 0x3340, R164 ;  /* 0x00003340eda47816 */ /* 0x000fe400000000a4 */
[----:B0-----:R-:W-:Y:S02]  /*130f0*/  PRMT R6, R11, 0x3340, R10 ;  /* 0x000033400b067816 */ /* 0x001fe4000000000a */
[----:B------:R-:W-:Y:S02]  /*13100*/  PRMT R11, R9, 0x3340, R8 ;  /* 0x00003340090b7816 */ /* 0x000fe40000000008 */
[--C-:B------:R-:W-:Y:S02]  /*13110*/  PRMT R10, R239, 0x5410, R164.reuse ;  /* 0x00005410ef0a7816 */ /* 0x100fe400000000a4 */
[----:B------:R-:W-:Y:S02]  /*13120*/  PRMT R11, R6, 0x5410, R11 ;  /* 0x00005410060b7816 */ /* 0x000fe4000000000b */
[----:B------:R-:W-:Y:S01]  /*13130*/  PRMT R164, RZ, 0x7610, R164 ;  /* 0x00007610ffa47816 */ /* 0x000fe200000000a4 */
[----:B--2---:R-:W-:-:S02]  /*13140*/  @P0 IMAD.MOV.U32 R7, RZ, RZ, R30 ;  /* 0x000000ffff070224 */ /* 0x004fc400078e001e */
[----:B---3--:R-:W-:-:S05]  /*13150*/  @P0 IMAD.MOV.U32 R6, RZ, RZ, R26 ;  /* 0x000000ffff060224 */ /* 0x008fca00078e001a */
[----:B------:R0:W2:Y:S02]  /*13160*/  @P0 LDG.E.U8 R164, desc[UR6][R6.64] ;  /* 0x0000000606a40981 */ /* 0x0000a4000c1e1100 */
[----:B0-----:R-:W-:Y:S02]  /*13170*/  LOP3.LUT R7, R15, 0xffff, RZ, 0xc0, !PT ;  /* 0x0000ffff0f077812 */ /* 0x001fe400078ec0ff */
[----:B------:R-:W3:Y:S01]  /*13180*/  LDL.LU R15, [R1+0x16f4] ;  /* 0x0016f400010f7983 */ /* 0x000ee20000300800 */
[----:B------:R-:W-:-:S03]  /*13190*/  LOP3.LUT R6, R3, 0xffff, RZ, 0xc0, !PT ;  /* 0x0000ffff03067812 */ /* 0x000fc600078ec0ff */
[----:B------:R-:W3:Y:S04]  /*131a0*/  LDL.LU R3, [R1+0x16f0] ;  /* 0x0016f00001037983 */ /* 0x000ee80000300800 */
[----:B------:R-:W2:Y:S01]  /*131b0*/  LDL R26, [R1+0xe5c] ;  /* 0x000e5c00011a7983 */ /* 0x000ea20000100800 */
[----:B------:R-:W-:Y:S02]  /*131c0*/  PRMT R8, R250, 0x5410, R248 ;  /* 0x00005410fa087816 */ /* 0x000fe400000000f8 */
[----:B------:R-:W-:Y:S01]  /*131d0*/  PRMT R9, R246, 0x5410, R244 ;  /* 0x00005410f6097816 */ /* 0x000fe200000000f4 */
[----:B------:R-:W-:Y:S01]  /*131e0*/  BAR.SYNC.DEFER_BLOCKING 0x0 ;  /* 0x0000000000007b1d */ /* 0x000fe20000010000 */
[----:B------:R-:W-:Y:S02]  /*131f0*/  LOP3.LUT R252, R252, 0xffff, RZ, 0xc0, !PT ;  /* 0x0000fffffcfc7812 */ /* 0x000fe400078ec0ff */
[----:B------:R-:W-:-:S02]  /*13200*/  LOP3.LUT R251, R251, 0xffff, RZ, 0xc0, !PT ;  /* 0x0000fffffbfb7812 */ /* 0x000fc400078ec0ff */
[----:B------:R-:W-:Y:S02]  /*13210*/  LOP3.LUT R249, R249, 0xffff, RZ, 0xc0, !PT ;  /* 0x0000fffff9f97812 */ /* 0x000fe400078ec0ff */
[----:B------:R-:W-:Y:S01]  /*13220*/  LOP3.LUT R247, R247, 0xffff, RZ, 0xc0, !PT ;  /* 0x0000fffff7f77812 */ /* 0x000fe200078ec0ff */
[----:B------:R-:W3:Y:S01]  /*13230*/  LDL R48, [R1+0xe28] ;  /* 0x000e280001307983 */ /* 0x000ee20000100800 */
[----:B------:R-:W-:Y:S02]  /*13240*/  LOP3.LUT R245, R245, 0xffff, RZ, 0xc0, !PT ;  /* 0x0000fffff5f57812 */ /* 0x000fe400078ec0ff */
[----:B------:R-:W-:Y:S01]  /*13250*/  LOP3.LUT R243, R243, 0xffff, RZ, 0xc0, !PT ;  /* 0x0000fffff3f37812 */ /* 0x000fe200078ec0ff */
[----:B------:R-:W3:Y:S01]  /*13260*/  LDL R47, [R1+0xa14] ;  /* 0x000a1400012f7983 */ /* 0x000ee20000100800 */
[----:B------:R-:W-:Y:S02]  /*13270*/  LOP3.LUT R242, R242, 0xffff, RZ, 0xc0, !PT ;  /* 0x0000fffff2f27812 */ /* 0x000fe400078ec0ff */
[----:B------:R-:W-:Y:S01]  /*13280*/  LOP3.LUT R240, R240, 0xffff, RZ, 0xc0, !PT ;  /* 0x0000fffff0f07812 */ /* 0x000fe200078ec0ff */
[----:B------:R-:W3:Y:S01]  /*13290*/  LDL R46, [R1+0xa18] ;  /* 0x000a1800012e7983 */ /* 0x000ee20000100800 */
[----:B------:R-:W-:-:S02]  /*132a0*/  LOP3.LUT R238, R238, 0xffff, RZ, 0xc0, !PT ;  /* 0x0000ffffeeee7812 */ /* 0x000fc400078ec0ff */
[----:B------:R-:W-:Y:S01]  /*132b0*/  LOP3.LUT R236, R236, 0xffff, RZ, 0xc0, !PT ;  /* 0x0000ffffecec7812 */ /* 0x000fe200078ec0ff */
[----:B------:R-:W3:Y:S01]  /*132c0*/  LDL R45, [R1+0x9f4] ;  /* 0x0009f400012d7983 */ /* 0x000ee20000100800 */
[----:B------:R-:W-:Y:S02]  /*132d0*/  LOP3.LUT R235, R235, 0xffff, RZ, 0xc0, !PT ;  /* 0x0000ffffebeb7812 */ /* 0x000fe400078ec0ff */
[----:B------:R-:W-:Y:S01]  /*132e0*/  LOP3.LUT R234, R234, 0xffff, RZ, 0xc0, !PT ;  /* 0x0000ffffeaea7812 */ /* 0x000fe200078ec0ff */
[----:B----4-:R0:W-:Y:S01]  /*132f0*/  STS.128 [R27+UR4], R8 ;  /* 0x000000081b007988 */ /* 0x0101e20008000c04 */
[----:B------:R-:W-:Y:S02]  /*13300*/  LOP3.LUT R231, R231, 0xffff, RZ, 0xc0, !PT ;  /* 0x0000ffffe7e77812 */ /* 0x000fe400078ec0ff */
[----:B------:R-:W-:Y:S01]  /*13310*/  PRMT R6, R6, 0x3340, R252 ;  /* 0x0000334006067816 */ /* 0x000fe200000000fc */
[----:B------:R-:W4:Y:S01]  /*13320*/  LDL R44, [R1+0x9f8] ;  /* 0x0009f800012c7983 */ /* 0x000f220000100800 */
[----:B------:R-:W-:-:S02]  /*13330*/  PRMT R249, R251, 0x3340, R249 ;  /* 0x00003340fbf97816 */ /* 0x000fc400000000f9 */
[----:B------:R-:W-:Y:S01]  /*13340*/  PRMT R242, R243, 0x3340, R242 ;  /* 0x00003340f3f27816 */ /* 0x000fe200000000f2 */
[----:B------:R-:W4:Y:S01]  /*13350*/  LDL R43, [R1+0x9d4] ;  /* 0x0009d400012b7983 */ /* 0x000f220000100800 */
[----:B------:R-:W-:Y:S02]  /*13360*/  PRMT R235, R236, 0x3340, R235 ;  /* 0x00003340eceb7816 */ /* 0x000fe400000000eb */
[----:B------:R-:W-:Y:S01]  /*13370*/  LOP3.LUT R232, R232, 0xffff, RZ, 0xc0, !PT ;  /* 0x0000ffffe8e87812 */ /* 0x000fe200078ec0ff */
[----:B------:R-:W4:Y:S01]  /*13380*/  LDL R42, [R1+0x9d8] ;  /* 0x0009d800012a7983 */ /* 0x000f220000100800 */
[----:B0-----:R-:W-:-:S03]  /*13390*/  LOP3.LUT R8, R151, 0xffff, RZ, 0xc0, !PT ;  /* 0x0000ffff97087812 */ /* 0x001fc600078ec0ff */
[----:B------:R-:W4:Y:S01]  /*133a0*/  LDL R41, [R1+0x9b4] ;  /* 0x0009b40001297983 */ /* 0x000f220000100800 */
[----:B------:R-:W-:Y:S02]  /*133b0*/  PRMT R9, R247, 0x3340, R245 ;  /* 0x00003340f7097816 */ /* 0x000fe400000000f5 */
[----:B------:R-:W-:Y:S01]  /*133c0*/  PRMT R8, R8, 0x3340, R7 ;  /* 0x0000334008087816 */ /* 0x000fe20000000007 */
[----:B------:R-:W4:Y:S01]  /*133d0*/  LDL R40, [R1+0x9b8] ;  /* 0x0009b80001287983 */ /* 0x000f220000100800 */
[----:B------:R-:W-:Y:S02]  /*133e0*/  PRMT R10, R240, 0x3340, R238 ;  /* 0x00003340f00a7816 */ /* 0x000fe400000000ee */
[----:B------:R-:W-:Y:S01]  /*133f0*/  PRMT R11, R234, 0x3340, R231 ;  /* 0x00003340ea0b7816 */ /* 0x000fe200000000e7 */
[----:B------:R-:W4:Y:S01]  /*13400*/  LDL R39, [R1+0x994] ;  /* 0x0009940001277983 */ /* 0x000f220000100800 */
[----:B------:R-:W-:Y:S02]  /*13410*/  PRMT R8, R8, 0x5410, R6 ;  /* 0x0000541008087816 */ /* 0x000fe40000000006 */
[----:B------:R-:W-:Y:S01]  /*13420*/  PRMT R9, R249, 0x5410, R9 ;  /* 0x00005410f9097816 */ /* 0x000fe20000000009 */
[----:B------:R-:W4:Y:S01]  /*13430*/  LDL R31, [R1+0x998] ;  /* 0x00099800011f7983 */ /* 0x000f220000100800 */
[----:B------:R-:W-:-:S02]  /*13440*/  PRMT R10, R242, 0x5410, R10 ;  /* 0x00005410f20a7816 */ /* 0x000fc4000000000a */
[----:B------:R-:W-:Y:S01]  /*13450*/  PRMT R11, R235, 0x5410, R11 ;  /* 0x00005410eb0b7816 */ /* 0x000fe2000000000b */
[----:B------:R-:W4:Y:S01]  /*13460*/  LDL R38, [R1+0x974] ;  /* 0x0009740001267983 */ /* 0x000f220000100800 */
[----:B------:R-:W-:Y:S02]  /*13470*/  LOP3.LUT R229, R229, 0xffff, RZ, 0xc0, !PT ;  /* 0x0000ffffe5e57812 */ /* 0x000fe400078ec0ff */
[----:B------:R-:W-:Y:S02]  /*13480*/  LOP3.LUT R227, R227, 0xffff, RZ, 0xc0, !PT ;  /* 0x0000ffffe3e37812 */ /* 0x000fe400078ec0ff */
[----:B------:R-:W-:Y:S02]  /*13490*/  LOP3.LUT R225, R225, 0xffff, RZ, 0xc0, !PT ;  /* 0x0000ffffe1e17812 */ /* 0x000fe400078ec0ff */
[----:B------:R-:W-:Y:S02]  /*134a0*/  LOP3.LUT R223, R223, 0xffff, RZ, 0xc0, !PT ;  /* 0x0000ffffdfdf7812 */ /* 0x000fe400078ec0ff */
[----:B------:R-:W-:-:S02]  /*134b0*/  LOP3.LUT R221, R221, 0xffff, RZ, 0xc0, !PT ;  /* 0x0000ffffdddd7812 */ /* 0x000fc400078ec0ff */
[----:B------:R-:W-:Y:S02]  /*134c0*/  LOP3.LUT R219, R219, 0xffff, RZ, 0xc0, !PT ;  /* 0x0000ffffdbdb7812 */ /* 0x000fe400078ec0ff */
        /* <DEDUP_REMOVED lines=8> */
[----:B------:R-:W-:Y:S01]  /*13550*/  LOP3.LUT R184, R184, 0xffff, RZ, 0xc0, !PT ;  /* 0x0000ffffb8b87812 */ /* 0x000fe200078ec0ff */
[----:B------:R0:W-:Y:S01]  /*13560*/  STS.128 [R27+UR4+0x2000], R8 ;  /* 0x002000081b007988 */ /* 0x0001e20008000c04 */
[----:B------:R-:W-:Y:S02]  /*13570*/  PRMT R229, R232, 0x3340, R229 ;  /* 0x00003340e8e57816 */ /* 0x000fe400000000e5 */
[----:B------:R-:W-:Y:S01]  /*13580*/  PRMT R221, R223, 0x3340, R221 ;  /* 0x00003340dfdd7816 */ /* 0x000fe200000000dd */
[----:B------:R-:W4:Y:S01]  /*13590*/  LDL R36, [R1+0x978] ;  /* 0x0009780001247983 */ /* 0x000f220000100800 */
[----:B------:R-:W-:-:S02]  /*135a0*/  PRMT R212, R214, 0x3340, R212 ;  /* 0x00003340d6d47816 */ /* 0x000fc400000000d4 */
[----:B------:R-:W-:Y:S01]  /*135b0*/  PRMT R195, R199, 0x3340, R195 ;  /* 0x00003340c7c37816 */ /* 0x000fe200000000c3 */
[----:B------:R-:W3:Y:S01]  /*135c0*/  LDL R37, [R1+0xe58] ;  /* 0x000e580001257983 */ /* 0x000ee20000100800 */
[----:B------:R-:W-:Y:S02]  /*135d0*/  LOP3.LUT R233, R233, 0xffff, RZ, 0xc0, !PT ;  /* 0x0000ffffe9e97812 */ /* 0x000fe400078ec0ff */
[----:B0-----:R-:W-:Y:S02]  /*135e0*/  PRMT R8, R227, 0x3340, R225 ;  /* 0x00003340e3087816 */ /* 0x001fe400000000e1 */
[----:B------:R-:W-:Y:S02]  /*135f0*/  PRMT R9, R219, 0x3340, R217 ;  /* 0x00003340db097816 */ /* 0x000fe400000000d9 */
[----:B------:R-:W-:Y:S02]  /*13600*/  PRMT R10, R207, 0x3340, R203 ;  /* 0x00003340cf0a7816 */ /* 0x000fe400000000cb */
[----:B------:R-:W-:-:S02]  /*13610*/  PRMT R11, R190, 0x3340, R184 ;  /* 0x00003340be0b7816 */ /* 0x000fc400000000b8 */
[----:B------:R-:W-:Y:S02]  /*13620*/  PRMT R8, R229, 0x5410, R8 ;  /* 0x00005410e5087816 */ /* 0x000fe40000000008 */
[----:B------:R-:W-:Y:S02]  /*13630*/  PRMT R9, R221, 0x5410, R9 ;  /* 0x00005410dd097816 */ /* 0x000fe40000000009 */
[----:B------:R-:W-:Y:S02]  /*13640*/  PRMT R10, R212, 0x5410, R10 ;  /* 0x00005410d40a7816 */ /* 0x000fe4000000000a */
[----:B------:R-:W-:Y:S02]  /*13650*/  PRMT R11, R195, 0x5410, R11 ;  /* 0x00005410c30b7816 */ /* 0x000fe4000000000b */
        /* <DEDUP_REMOVED lines=15> */
[----:B------:R-:W-:Y:S02]  /*13750*/  PRMT R230, R233, 0x3340, R230 ;  /* 0x00003340e9e67816 */ /* 0x000fe400000000e6 */
[----:B------:R-:W-:Y:S02]  /*13760*/  PRMT R222, R224, 0x3340, R222 ;  /* 0x00003340e0de7816 */ /* 0x000fe400000000de */
[----:B------:R-:W-:Y:S02]  /*13770*/  PRMT R211, R215, 0x3340, R211 ;  /* 0x00003340d7d37816 */ /* 0x000fe400000000d3 */
[----:B------:R-:W-:Y:S01]  /*13780*/  PRMT R198, R202, 0x3340, R198 ;  /* 0x00003340cac67816 */ /* 0x000fe200000000c6 */
[----:B--2---:R0:W-:Y:S02]  /*13790*/  STS.128 [R26+UR4], R8 ;  /* 0x000000081a007988 */ /* 0x0041e40008000c04 */
[----:B0-----:R-:W-:-:S02]  /*137a0*/  PRMT R8, R228, 0x3340, R226 ;  /* 0x00003340e4087816 */ /* 0x001fc400000000e2 */
[----:B------:R-:W-:Y:S02]  /*137b0*/  PRMT R9, R220, 0x3340, R218 ;  /* 0x00003340dc097816 */ /* 0x000fe400000000da */
[----:B------:R-:W-:Y:S02]  /*137c0*/  PRMT R10, R209, 0x3340, R206 ;  /* 0x00003340d10a7816 */ /* 0x000fe400000000ce */
[----:B------:R-:W-:Y:S02]  /*137d0*/  PRMT R11, R193, 0x3340, R187 ;  /* 0x00003340c10b7816 */ /* 0x000fe400000000bb */
[----:B------:R-:W-:Y:S02]  /*137e0*/  PRMT R8, R230, 0x5410, R8 ;  /* 0x00005410e6087816 */ /* 0x000fe40000000008 */
[----:B------:R-:W-:Y:S02]  /*137f0*/  PRMT R9, R222, 0x5410, R9 ;  /* 0x00005410de097816 */ /* 0x000fe40000000009 */
[----:B------:R-:W-:-:S02]  /*13800*/  PRMT R10, R211, 0x5410, R10 ;  /* 0x00005410d30a7816 */ /* 0x000fc4000000000a */
[----:B------:R-:W-:-:S05]  /*13810*/  PRMT R11, R198, 0x5410, R11 ;  /* 0x00005410c60b7816 */ /* 0x000fca000000000b */
[----:B------:R0:W-:Y:S04]  /*13820*/  STS.128 [R26+UR4+0x2000], R8 ;  /* 0x002000081a007988 */ /* 0x0001e80008000c04 */
[----:B0-----:R-:W2:Y:S04]  /*13830*/  LDL R10, [R1+0xe44] ;  /* 0x000e4400010a7983 */ /* 0x001ea80000100800 */
[----:B------:R-:W4:Y:S04]  /*13840*/  LDL R9, [R1+0xe48] ;  /* 0x000e480001097983 */ /* 0x000f280000100800 */
[----:B------:R-:W4:Y:S04]  /*13850*/  LDL R8, [R1+0xe2c] ;  /* 0x000e2c0001087983 */ /* 0x000f280000100800 */
[----:B------:R-:W2:Y:S04]  /*13860*/  LDL.LU R30, [R1+0x65c] ;  /* 0x00065c00011e7983 */ /* 0x000ea80000300800 */
[----:B------:R-:W4:Y:S01]  /*13870*/  LDL.LU R27, [R1+0x660] ;  /* 0x00066000011b7983 */ /* 0x000f220000300800 */
[----:B------:R-:W0:Y:S01]  /*13880*/  S2R R6, SR_TID.X ;  /* 0x0000000000067919 */ /* 0x000e220000002100 */
[----:B------:R-:W-:-:S02]  /*13890*/  LOP3.LUT R189, R189, 0xffff, RZ, 0xc0, !PT ;  /* 0x0000ffffbdbd7812 */ /* 0x000fc400078ec0ff */
[----:B------:R-:W-:Y:S01]  /*138a0*/  LOP3.LUT R183, R183, 0xffff, RZ, 0xc0, !PT ;  /* 0x0000ffffb7b77812 */ /* 0x000fe200078ec0ff */
[----:B------:R-:W4:Y:S01]  /*138b0*/  LDL R35, [R1+0x954] ;  /* 0x0009540001237983 */ /* 0x000f220000100800 */
[----:B------:R-:W-:Y:S02]  /*138c0*/  LOP3.LUT R179, R179, 0xffff, RZ, 0xc0, !PT ;  /* 0x0000ffffb3b37812 */ /* 0x000fe400078ec0ff */
[----:B------:R-:W-:Y:S01]  /*138d0*/  LOP3.LUT R175, R175, 0xffff, RZ, 0xc0, !PT ;  /* 0x0000ffffafaf7812 */ /* 0x000fe200078ec0ff */
[----:B------:R-:W4:Y:S01]  /*138e0*/  LDL R34, [R1+0x958] ;  /* 0x0009580001227983 */ /* 0x000f220000100800 */
[----:B------:R-:W-:Y:S02]  /*138f0*/  LOP3.LUT R171, R171, 0xffff, RZ, 0xc0, !PT ;  /* 0x0000ffffabab7812 */ /* 0x000fe400078ec0ff */
[----:B------:R-:W-:Y:S01]  /*13900*/  LOP3.LUT R167, R167, 0xffff, RZ, 0xc0, !PT ;  /* 0x0000ffffa7a77812 */ /* 0x000fe200078ec0ff */
[----:B------:R-:W4:Y:S01]  /*13910*/  LDL R33, [R1+0x934] ;  /* 0x0009340001217983 */ /* 0x000f220000100800 */
[----:B------:R-:W-:-:S02]  /*13920*/  LOP3.LUT R163, R163, 0xffff, RZ, 0xc0, !PT ;  /* 0x0000ffffa3a37812 */ /* 0x000fc400078ec0ff */
[----:B------:R-:W-:Y:S01]  /*13930*/  LOP3.LUT R160, R160, 0xffff, RZ, 0xc0, !PT ;  /* 0x0000ffffa0a07812 */ /* 0x000fe200078ec0ff */
        /* <DEDUP_REMOVED lines=8> */
[----:B0-----:R-:W-:Y:S02]  /*139c0*/  LOP3.LUT R6, R6, 0x3f, RZ, 0xc0, !PT ;  /* 0x0000003f06067812 */ /* 0x001fe400078ec0ff */
[----:B------:R-:W-:Y:S02]  /*139d0*/  LOP3.LUT R5, R5, 0xffff, RZ, 0xc0, !PT ;  /* 0x0000ffff05057812 */ /* 0x000fe400078ec0ff */
[----:B------:R-:W-:Y:S02]  /*139e0*/  ISETP.GE.AND P0, PT, R6, R4, PT ;  /* 0x000000040600720c */ /* 0x000fe40003f06270 */
[----:B------:R-:W-:-:S02]  /*139f0*/  PRMT R183, R189, 0x3340, R183 ;  /* 0x00003340bdb77816 */ /* 0x000fc400000000b7 */
[----:B------:R-:W-:Y:S02]  /*13a00*/  PRMT R4, R179, 0x3340, R175 ;  /* 0x00003340b3047816 */ /* 0x000fe400000000af */
[----:B------:R-:W-:Y:S02]  /*13a10*/  PRMT R167, R171, 0x3340, R167 ;  /* 0x00003340aba77816 */ /* 0x000fe400000000a7 */
[----:B------:R-:W-:Y:S02]  /*13a20*/  PRMT R160, R163, 0x3340, R160 ;  /* 0x00003340a3a07816 */ /* 0x000fe400000000a0 */
[----:B------:R-:W-:Y:S02]  /*13a30*/  PRMT R155, R157, 0x3340, R155 ;  /* 0x000033409d9b7816 */ /* 0x000fe4000000009b */
[----:B------:R-:W-:Y:S02]  /*13a40*/  PRMT R6, R153, 0x3340, R23 ;  /* 0x0000334099067816 */ /* 0x000fe40000000017 */
[----:B------:R-:W-:-:S02]  /*13a50*/  PRMT R19, R21, 0x3340, R19 ;  /* 0x0000334015137816 */ /* 0x000fc40000000013 */
[----:B------:R-:W-:Y:S02]  /*13a60*/  PRMT R7, R17, 0x3340, R5 ;  /* 0x0000334011077816 */ /* 0x000fe40000000005 */
[----:B------:R-:W-:Y:S02]  /*13a70*/  PRMT R4, R183, 0x5410, R4 ;  /* 0x00005410b7047816 */ /* 0x000fe40000000004 */
[----:B------:R-:W-:Y:S02]  /*13a80*/  PRMT R5, R167, 0x5410, R160 ;  /* 0x00005410a7057816 */ /* 0x000fe400000000a0 */
[----:B------:R-:W-:Y:S02]  /*13a90*/  PRMT R6, R155, 0x5410, R6 ;  /* 0x000054109b067816 */ /* 0x000fe40000000006 */
[----:B------:R-:W-:Y:S02]  /*13aa0*/  PRMT R7, R19, 0x5410, R7 ;  /* 0x0000541013077816 */ /* 0x000fe40000000007 */
[----:B------:R-:W-:-:S03]  /*13ab0*/  PRMT R49, RZ, 0x7610, R49 ;  /* 0x00007610ff317816 */ /* 0x000fc60000000031 */
[----:B---3--:R0:W-:Y:S01]  /*13ac0*/  STS.128 [R37+UR4], R4 ;  /* 0x0000000425007988 */ /* 0x0081e20008000c04 */
[----:B------:R-:W-:Y:S02]  /*13ad0*/  PRMT R62, RZ, 0x7610, R62 ;  /* 0x00007610ff3e7816 */ /* 0x000fe4000000003e */
[----:B------:R-:W-:Y:S02]  /*13ae0*/  PRMT R61, RZ, 0x7610, R61 ;  /* 0x00007610ff3d7816 */ /* 0x000fe4000000003d */
[----:B------:R-:W-:Y:S02]  /*13af0*/  PRMT R60, RZ, 0x7610, R60 ;  /* 0x00007610ff3c7816 */ /* 0x000fe4000000003c */
[----:B------:R-:W-:Y:S02]  /*13b00*/  PRMT R59, RZ, 0x7610, R59 ;  /* 0x00007610ff3b7816 */ /* 0x000fe4000000003b */
[----:B------:R-:W-:Y:S02]  /*13b10*/  PRMT R58, RZ, 0x7610, R58 ;  /* 0x00007610ff3a7816 */ /* 0x000fe4000000003a */
[----:B------:R-:W-:Y:S01]  /*13b20*/  PRMT R57, RZ, 0x7610, R57 ;  /* 0x00007610ff397816 */ /* 0x000fe20000000039 */
[----:B0-----:R-:W3:Y:S04]  /*13b30*/  LDL R7, [R1+0x8f8] ;  /* 0x0008f80001077983 */ /* 0x001ee80000100800 */
[----:B------:R-:W3:Y:S01]  /*13b40*/  LDL R6, [R1+0x8d4] ;  /* 0x0008d40001067983 */ /* 0x000ee20000100800 */
[----:B--2---:R-:W-:-:S02]  /*13b50*/  @!P0 IMAD.MOV.U32 R5, RZ, RZ, R30 ;  /* 0x000000ffff058224 */ /* 0x004fc400078e001e */
[----:B----4-:R-:W-:-:S05]  /*13b60*/  @!P0 IMAD.MOV.U32 R4, RZ, RZ, R27 ;  /* 0x000000ffff048224 */ /* 0x010fca00078e001b */
[----:B------:R0:W2:Y:S02]  /*13b70*/  @!P0 LDG.E.U8 R49, desc[UR6][R4.64] ;  /* 0x0000000604318981 */ /* 0x0000a4000c1e1100 */
[----:B0-----:R-:W-:Y:S02]  /*13b80*/  @!P0 IMAD.MOV.U32 R5, RZ, RZ, R10 ;  /* 0x000000ffff058224 */ /* 0x001fe400078e000a */
[----:B------:R-:W4:Y:S01]  /*13b90*/  LDL R10, [R1+0x914] ;  /* 0x00091400010a7983 */ /* 0x000f220000100800 */
[----:B------:R-:W-:-:S03]  /*13ba0*/  @!P0 IMAD.MOV.U32 R4, RZ, RZ, R9 ;  /* 0x000000ffff048224 */ /* 0x000fc600078e0009 */
[----:B------:R-:W3:Y:S04]  /*13bb0*/  LDL R9, [R1+0x918] ;  /* 0x0009180001097983 */ /* 0x000ee80000100800 */
[----:B------:R0:W2:Y:S02]  /*13bc0*/  @!P0 LDG.E.U8 R62, desc[UR6][R4.64] ;  /* 0x00000006043e8981 */ /* 0x0000a4000c1e1100 */
[----:B0-----:R-:W-:Y:S02]  /*13bd0*/  @!P0 IMAD.MOV.U32 R4, RZ, RZ, R8 ;  /* 0x000000ffff048224 */ /* 0x001fe400078e0008 */
[----:B------:R-:W-:Y:S01]  /*13be0*/  @!P0 IMAD.MOV.U32 R5, RZ, RZ, R48 ;  /* 0x000000ffff058224 */ /* 0x000fe200078e0030 */
[----:B------:R-:W2:Y:S04]  /*13bf0*/  LDL R8, [R1+0x8f4] ;  /* 0x0008f40001087983 */ /* 0x000ea80000100800 */
[----:B------:R0:W2:Y:S02]  /*13c00*/  @!P0 LDG.E.U8 R61, desc[UR6][R4.64] ;  /* 0x00000006043d8981 */ /* 0x0000a4000c1e1100 */
[----:B0-----:R-:W-:-:S02]  /*13c10*/  @!P0 IMAD.MOV.U32 R4, RZ, RZ, R46 ;  /* 0x000000ffff048224 */ /* 0x001fc400078e002e */
[----:B------:R-:W-:-:S05]  /*13c20*/  @!P0 IMAD.MOV.U32 R5, RZ, RZ, R47 ;  /* 0x000000ffff058224 */ /* 0x000fca00078e002f */
[----:B------:R0:W2:Y:S02]  /*13c30*/  @!P0 LDG.E.U8 R60, desc[UR6][R4.64] ;  /* 0x00000006043c8981 */ /* 0x0000a4000c1e1100 */
[----:B0-----:R-:W-:Y:S02]  /*13c40*/  @!P0 IMAD.MOV.U32 R4, RZ, RZ, R44 ;  /* 0x000000ffff048224 */ /* 0x001fe400078e002c */
[----:B------:R-:W-:-:S05]  /*13c50*/  @!P0 IMAD.MOV.U32 R5, RZ, RZ, R45 ;  /* 0x000000ffff058224 */ /* 0x000fca00078e002d */
[----:B------:R0:W2:Y:S02]  /*13c60*/  @!P0 LDG.E.U8 R59, desc[UR6][R4.64] ;  /* 0x00000006043b8981 */ /* 0x0000a4000c1e1100 */
[----:B0-----:R-:W-:Y:S02]  /*13c70*/  @!P0 IMAD.MOV.U32 R4, RZ, RZ, R42 ;  /* 0x000000ffff048224 */ /* 0x001fe400078e002a */
[----:B------:R-:W-:-:S05]  /*13c80*/  @!P0 IMAD.MOV.U32 R5, RZ, RZ, R43 ;  /* 0x000000ffff058224 */ /* 0x000fca00078e002b */
[----:B------:R0:W2:Y:S02]  /*13c90*/  @!P0 LDG.E.U8 R58, desc[UR6][R4.64] ;  /* 0x00000006043a8981 */ /* 0x0000a4000c1e1100 */
[----:B0-----:R-:W-:Y:S02]  /*13ca0*/  @!P0 IMAD.MOV.U32 R4, RZ, RZ, R40 ;  /* 0x000000ffff048224 */ /* 0x001fe400078e0028 */
[----:B------:R-:W-:-:S05]  /*13cb0*/  @!P0 IMAD.MOV.U32 R5, RZ, RZ, R41 ;  /* 0x000000ffff058224 */ /* 0x000fca00078e0029 */
[----:B------:R0:W2:Y:S01]  /*13cc0*/  @!P0 LDG.E.U8 R57, desc[UR6][R4.64] ;  /* 0x0000000604398981 */ /* 0x0000a2000c1e1100 */
[----:B------:R-:W-:Y:S01]  /*13cd0*/  PRMT R56, RZ, 0x7610, R56 ;  /* 0x00007610ff387816 */ /* 0x000fe20000000038 */
[----:B0-----:R-:W-:Y:S02]  /*13ce0*/  @!P0 IMAD.MOV.U32 R4, RZ, RZ, R31 ;  /* 0x000000ffff048224 */ /* 0x001fe400078e001f */
[----:B------:R-:W2:Y:S01]  /*13cf0*/  LDL.LU R31, [R1+0x8d8] ;  /* 0x0008d800011f7983 */ /* 0x000ea20000300800 */
[----:B------:R-:W-:Y:S01]  /*13d00*/  @!P0 IMAD.MOV.U32 R5, RZ, RZ, R39 ;  /* 0x000000ffff058224 */ /* 0x000fe200078e0027 */
[----:B------:R-:W-:Y:S02]  /*13d10*/  PRMT R55, RZ, 0x7610, R55 ;  /* 0x00007610ff377816 */ /* 0x000fe40000000037 */
[----:B------:R-:W-:Y:S01]  /*13d20*/  PRMT R54, RZ, 0x7610, R54 ;  /* 0x00007610ff367816 */ /* 0x000fe20000000036 */
[----:B------:R-:W2:Y:S04]  /*13d30*/  LDL R50, [R1+0x834] ;  /* 0x0008340001327983 */ /* 0x000ea80000100800 */
[----:B------:R0:W2:Y:S01]  /*13d40*/  @!P0 LDG.E.U8 R56, desc[UR6][R4.64] ;  /* 0x0000000604388981 */ /* 0x0000a2000c1e1100 */
[----:B------:R-:W-:-:S02]  /*13d50*/  PRMT R53, RZ, 0x7610, R53 ;  /* 0x00007610ff357816 */ /* 0x000fc40000000035 */
[----:B------:R-:W-:Y:S01]  /*13d60*/  PRMT R52, RZ, 0x7610, R52 ;  /* 0x00007610ff347816 */ /* 0x000fe20000000034 */
[----:B------:R-:W2:Y:S01]  /*13d70*/  LDL R48, [R1+0x838] ;  /* 0x0008380001307983 */ /* 0x000ea20000100800 */
[----:B------:R-:W-:-:S03]  /*13d80*/  PRMT R51, RZ, 0x7610, R51 ;  /* 0x00007610ff337816 */ /* 0x000fc60000000033 */
[----:B------:R-:W2:Y:S01]  /*13d90*/  LDL R47, [R1+0x814] ;  /* 0x00081400012f7983 */ /* 0x000ea20000100800 */
[----:B0-----:R-:W-:Y:S02]  /*13da0*/  @!P0 IMAD.MOV.U32 R4, RZ, RZ, R36 ;  /* 0x000000ffff048224 */ /* 0x001fe400078e0024 */
[----:B------:R-:W-:Y:S01]  /*13db0*/  @!P0 IMAD.MOV.U32 R5, RZ, RZ, R38 ;  /* 0x000000ffff058224 */ /* 0x000fe200078e0026 */
[----:B------:R-:W2:Y:S04]  /*13dc0*/  LDL R36, [R1+0x894] ;  /* 0x0008940001247983 */ /* 0x000ea80000100800 */
[----:B------:R0:W2:Y:S04]  /*13dd0*/  @!P0 LDG.E.U8 R55, desc[UR6][R4.64] ;  /* 0x0000000604378981 */ /* 0x0000a8000c1e1100 */
[----:B------:R-:W2:Y:S01]  /*13de0*/  LDL R46, [R1+0x818] ;  /* 0x00081800012e7983 */ /* 0x000ea20000100800 */
[----:B------:R-:W-:-:S03]  /*13df0*/  PRMT R252, RZ, 0x7610, R252 ;  /* 0x00007610fffc7816 */ /* 0x000fc600000000fc */
[----:B------:R-:W2:Y:S01]  /*13e00*/  LDL R45, [R1+0x7f4] ;  /* 0x0007f400012d7983 */ /* 0x000ea20000100800 */
[----:B0-----:R-:W-:Y:S02]  /*13e10*/  @!P0 IMAD.MOV.U32 R4, RZ, RZ, R34 ;  /* 0x000000ffff048224 */ /* 0x001fe400078e0022 */
[----:B------:R-:W-:Y:S01]  /*13e20*/  @!P0 IMAD.MOV.U32 R5, RZ, RZ, R35 ;  /* 0x000000ffff058224 */ /* 0x000fe200078e0023 */
[----:B------:R-:W2:Y:S04]  /*13e30*/  LDL R34, [R1+0x874] ;  /* 0x0008740001227983 */ /* 0x000ea80000100800 */
[----:B------:R-:W2:Y:S04]  /*13e40*/  LDL R35, [R1+0x898] ;  /* 0x0008980001237983 */ /* 0x000ea80000100800 */
[----:B------:R0:W2:Y:S01]  /*13e50*/  @!P0 LDG.E.U8 R54, desc[UR6][R4.64] ;  /* 0x0000000604368981 */ /* 0x0000a2000c1e1100 */
[----:B------:R-:W-:-:S03]  /*13e60*/  LOP3.LUT R216, R216, 0xffff, RZ, 0xc0, !PT ;  /* 0x0000ffffd8d87812 */ /* 0x000fc600078ec0ff */
[----:B------:R-:W2:Y:S01]  /*13e70*/  LDL R44, [R1+0x7f8] ;  /* 0x0007f800012c7983 */ /* 0x000ea20000100800 */
[----:B------:R-:W-:Y:S02]  /*13e80*/  LOP3.LUT R213, R213, 0xffff, RZ, 0xc0, !PT ;  /* 0x0000ffffd5d57812 */ /* 0x000fe400078ec0ff */
[----:B------:R-:W-:Y:S01]  /*13e90*/  LOP3.LUT R210, R210, 0xffff, RZ, 0xc0, !PT ;  /* 0x0000ffffd2d27812 */ /* 0x000fe200078ec0ff */
[----:B------:R-:W2:Y:S01]  /*13ea0*/  LDL R43, [R1+0x7d4] ;  /* 0x0007d400012b7983 */ /* 0x000ea20000100800 */
[----:B0-----:R-:W-:-:S03]  /*13eb0*/  @!P0 IMAD.MOV.U32 R5, RZ, RZ, R33 ;  /* 0x000000ffff058224 */ /* 0x001fc600078e0021 */
[----:B------:R-:W2:Y:S01]  /*13ec0*/  LDL R33, [R1+0x878] ;  /* 0x0008780001217983 */ /* 0x000ea20000100800 */
[----:B------:R-:W-:-:S03]  /*13ed0*/  @!P0 IMAD.MOV.U32 R4, RZ, RZ, R26 ;  /* 0x000000ffff048224 */ /* 0x000fc600078e001a */
[----:B------:R-:W2:Y:S04]  /*13ee0*/  LDL R26, [R1+0x854] ;  /* 0x00085400011a7983 */ /* 0x000ea80000100800 */
[----:B------:R4:W2:Y:S01]  /*13ef0*/  @!P0 LDG.E.U8 R53, desc[UR6][R4.64] ;  /* 0x0000000604358981 */ /* 0x0008a2000c1e1100 */
[----:B------:R-:W-:Y:S02]  /*13f00*/  LOP3.LUT R208, R208, 0xffff, RZ, 0xc0, !PT ;  /* 0x0000ffffd0d07812 */ /* 0x000fe400078ec0ff */
[----:B------:R-:W-:Y:S01]  /*13f10*/  LOP3.LUT R205, R205, 0xffff, RZ, 0xc0, !PT ;  /* 0x0000ffffcdcd7812 */ /* 0x000fe200078ec0ff */
[----:B------:R-:W2:Y:S01]  /*13f20*/  LDL R42, [R1+0x7d8] ;  /* 0x0007d800012a7983 */ /* 0x000ea20000100800 */
[----:B------:R-:W-:Y:S02]  /*13f30*/  LOP3.LUT R201, R201, 0xffff, RZ, 0xc0, !PT ;  /* 0x0000ffffc9c97812 */ /* 0x000fe400078ec0ff */
[----:B------:R-:W-:Y:S01]  /*13f40*/  LOP3.LUT R197, R197, 0xffff, RZ, 0xc0, !PT ;  /* 0x0000ffffc5c57812 */ /* 0x000fe200078ec0ff */
[----:B------:R-:W2:Y:S01]  /*13f50*/  LDL R41, [R1+0x7b4] ;  /* 0x0007b40001297983 */ /* 0x000ea20000100800 */
[----:B------:R-:W-:-:S02]  /*13f60*/  LOP3.LUT R192, R192, 0xffff, RZ, 0xc0, !PT ;  /* 0x0000ffffc0c07812 */ /* 0x000fc400078ec0ff */
[----:B------:R-:W-:Y:S01]  /*13f70*/  LOP3.LUT R186, R186, 0xffff, RZ, 0xc0, !PT ;  /* 0x0000ffffbaba7812 */ /* 0x000fe200078ec0ff */
[----:B------:R-:W2:Y:S01]  /*13f80*/  LDL R40, [R1+0x7b8] ;  /* 0x0007b80001287983 */ /* 0x000ea20000100800 */
[----:B------:R-:W-:Y:S02]  /*13f90*/  LOP3.LUT R181, R181, 0xffff, RZ, 0xc0, !PT ;  /* 0x0000ffffb5b57812 */ /* 0x000fe400078ec0ff */
[----:B------:R-:W-:Y:S01]  /*13fa0*/  LOP3.LUT R177, R177, 0xffff, RZ, 0xc0, !PT ;  /* 0x0000ffffb1b17812 */ /* 0x000fe200078ec0ff */
[----:B------:R-:W2:Y:S01]  /*13fb0*/  LDL R39, [R1+0x794] ;  /* 0x0007940001277983 */ /* 0x000ea20000100800 */
[----:B------:R-:W-:Y:S02]  /*13fc0*/  LOP3.LUT R173, R173, 0xffff, RZ, 0xc0, !PT ;  /* 0x0000ffffadad7812 */ /* 0x000fe400078ec0ff */
[----:B------:R-:W-:Y:S01]  /*13fd0*/  LOP3.LUT R169, R169, 0xffff, RZ, 0xc0, !PT ;  /* 0x0000ffffa9a97812 */ /* 0x000fe200078ec0ff */
[----:B------:R-:W2:Y:S01]  /*13fe0*/  LDL R38, [R1+0x774] ;  /* 0x0007740001267983 */ /* 0x000ea20000100800 */
[----:B----4-:R-:W-:-:S03]  /*13ff0*/  @!P0 IMAD.MOV.U32 R5, RZ, RZ, R10 ;  /* 0x000000ffff058224 */ /* 0x010fc600078e000a */
[----:B------:R-:W4:Y:S01]  /*14000*/  LDL R10, [R1+0x858] ;  /* 0x00085800010a7983 */ /* 0x000f220000100800 */
[----:B---3--:R-:W-:Y:S01]  /*14010*/  @!P0 IMAD.MOV.U32 R4, RZ, RZ, R9 ;  /* 0x000000ffff048224 */ /* 0x008fe200078e0009 */
[----:B------:R-:W-:Y:S02]  /*14020*/  LOP3.LUT R165, R165, 0xffff, RZ, 0xc0, !PT ;  /* 0x0000ffffa5a57812 */ /* 0x000fe400078ec0ff */
[----:B------:R-:W3:Y:S04]  /*14030*/  LDL R9, [R1+0x8b4] ;  /* 0x0008b40001097983 */ /* 0x000ee80000100800 */
[----:B------:R0:W3:Y:S01]  /*14040*/  @!P0 LDG.E.U8 R52, desc[UR6][R4.64] ;  /* 0x0000000604348981 */ /* 0x0000e2000c1e1100 */
[----:B------:R-:W-:Y:S01]  /*14050*/  LOP3.LUT R161, R161, 0xffff, RZ, 0xc0, !PT ;  /* 0x0000ffffa1a17812 */ /* 0x000fe200078ec0ff */
[----:B0-----:R-:W-:-:S02]  /*14060*/  @!P0 IMAD.MOV.U32 R4, RZ, RZ, R7 ;  /* 0x000000ffff048224 */ /* 0x001fc400078e0007 */
[----:B--2---:R-:W-:Y:S01]  /*14070*/  @!P0 IMAD.MOV.U32 R5, RZ, RZ, R8 ;  /* 0x000000ffff058224 */ /* 0x004fe200078e0008 */
[----:B------:R-:W-:Y:S01]  /*14080*/  LOP3.LUT R158, R158, 0xffff, RZ, 0xc0, !PT ;  /* 0x0000ffff9e9e7812 */ /* 0x000fe200078ec0ff */
[----:B------:R-:W3:Y:S04]  /*14090*/  LDL R8, [R1+0x8b8] ;  /* 0x0008b80001087983 */ /* 0x000ee80000100800 */
[----:B------:R0:W2:Y:S01]  /*140a0*/  @!P0 LDG.E.U8 R51, desc[UR6][R4.64] ;  /* 0x0000000604338981 */ /* 0x0000a2000c1e1100 */
[----:B------:R-:W-:Y:S02]  /*140b0*/  PRMT R213, R216, 0x3340, R213 ;  /* 0x00003340d8d57816 */ /* 0x000fe400000000d5 */
[----:B------:R-:W-:Y:S01]  /*140c0*/  PRMT R201, R205, 0x3340, R201 ;  /* 0x00003340cdc97816 */ /* 0x000fe200000000c9 */
[----:B0-----:R-:W-:Y:S01]  /*140d0*/  @!P0 IMAD.MOV.U32 R5, RZ, RZ, R6 ;  /* 0x000000ffff058224 */ /* 0x001fe200078e0006 */
[----:B------:R-:W-:-:S02]  /*140e0*/  PRMT R181, R186, 0x3340, R181 ;  /* 0x00003340bab57816 */ /* 0x000fc400000000b5 */
[----:B------:R-:W-:Y:S02]  /*140f0*/  PRMT R6, R177, 0x3340, R173 ;  /* 0x00003340b1067816 */ /* 0x000fe400000000ad */
[----:B------:R-:W-:Y:S02]  /*14100*/  PRMT R165, R169, 0x3340, R165 ;  /* 0x00003340a9a57816 */ /* 0x000fe400000000a5 */
[----:B------:R-:W-:Y:S02]  /*14110*/  PRMT R7, R161, 0x3340, R158 ;  /* 0x00003340a1077816 */ /* 0x000fe4000000009e */
[----:B------:R-:W-:Y:S02]  /*14120*/  PRMT R6, R181, 0x5410, R6 ;  /* 0x00005410b5067816 */ /* 0x000fe40000000006 */
[----:B------:R-:W-:Y:S02]  /*14130*/  PRMT R7, R165, 0x5410, R7 ;  /* 0x00005410a5077816 */ /* 0x000fe40000000007 */
[----:B------:R-:W-:-:S02]  /*14140*/  PRMT R250, RZ, 0x7610, R250 ;  /* 0x00007610fffa7816 */ /* 0x000fc400000000fa */
[----:B------:R-:W-:Y:S01]  /*14150*/  PRMT R249, RZ, 0x7610, R249 ;  /* 0x00007610fff97816 */ /* 0x000fe200000000f9 */
[----:B------:R-:W-:-:S05]  /*14160*/  @!P0 IMAD.MOV.U32 R4, RZ, RZ, R31 ;  /* 0x000000ffff048224 */ /* 0x000fca00078e001f */
[----:B------:R0:W2:Y:S02]  /*14170*/  @!P0 LDG.E.U8 R252, desc[UR6][R4.64] ;  /* 0x0000000604fc8981 */ /* 0x0000a4000c1e1100 */
[----:B0-----:R-:W-:Y:S02]  /*14180*/  PRMT R4, R210, 0x3340, R208 ;  /* 0x00003340d2047816 */ /* 0x001fe400000000d0 */
[----:B------:R-:W-:Y:S02]  /*14190*/  PRMT R5, R197, 0x3340, R192 ;  /* 0x00003340c5057816 */ /* 0x000fe400000000c0 */
[----:B------:R-:W-:Y:S02]  /*141a0*/  PRMT R4, R213, 0x5410, R4 ;  /* 0x00005410d5047816 */ /* 0x000fe40000000004 */
[----:B------:R-:W-:-:S05]  /*141b0*/  PRMT R5, R201, 0x5410, R5 ;  /* 0x00005410c9057816 */ /* 0x000fca0000000005 */
[----:B------:R0:W-:Y:S02]  /*141c0*/  STS.128 [R37+UR4+0x2000], R4 ;  /* 0x0020000425007988 */ /* 0x0001e40008000c04 */
[----:B0-----:R-:W-:Y:S02]  /*141d0*/  @!P0 IMAD.MOV.U32 R5, RZ, RZ, R36 ;  /* 0x000000ffff058224 */ /* 0x001fe400078e0024 */
[----:B------:R-:W2:Y:S04]  /*141e0*/  LDL R37, [R1+0x778] ;  /* 0x0007780001257983 */ /* 0x000ea80000100800 */
[----:B------:R-:W2:Y:S01]  /*141f0*/  LDL R36, [R1+0x798] ;  /* 0x0007980001247983 */ /* 0x000ea20000100800 */
[----:B------:R-:W-:-:S03]  /*14200*/  @!P0 IMAD.MOV.U32 R4, RZ, RZ, R35 ;  /* 0x000000ffff048224 */ /* 0x000fc600078e0023 */
[----:B------:R-:W2:Y:S04]  /*14210*/  LDL R35, [R1+0x754] ;  /* 0x0007540001237983 */ /* 0x000ea80000100800 */
[----:B------:R0:W2:Y:S01]  /*14220*/  @!P0 LDG.E.U8 R250, desc[UR6][R4.64] ;  /* 0x0000000604fa8981 */ /* 0x0000a2000c1e1100 */
[----:B------:R-:W-:Y:S02]  /*14230*/  PRMT R248, RZ, 0x7610, R248 ;  /* 0x00007610fff87816 */ /* 0x000fe400000000f8 */
[----:B------:R-:W-:Y:S01]  /*14240*/  PRMT R247, RZ, 0x7610, R247 ;  /* 0x00007610fff77816 */ /* 0x000fe200000000f7 */
[----:B------:R-:W2:Y:S01]  /*14250*/  LDL R7, [R1+0x6f8] ;  /* 0x0006f80001077983 */ /* 0x000ea20000100800 */
[----:B------:R-:W-:Y:S02]  /*14260*/  PRMT R246, RZ, 0x7610, R246 ;  /* 0x00007610fff67816 */ /* 0x000fe400000000f6 */
[----:B------:R-:W-:Y:S01]  /*14270*/  PRMT R245, RZ, 0x7610, R245 ;  /* 0x00007610fff57816 */ /* 0x000fe200000000f5 */
[----:B------:R-:W2:Y:S01]  /*14280*/  LDL R6, [R1+0x6d8] ;  /* 0x0006d80001067983 */ /* 0x000ea20000100800 */
[----:B0-----:R-:W-:-:S02]  /*14290*/  @!P0 IMAD.MOV.U32 R4, RZ, RZ, R33 ;  /* 0x000000ffff048224 */ /* 0x001fc400078e0021 */
[----:B------:R-:W-:Y:S01]  /*142a0*/  @!P0 IMAD.MOV.U32 R5, RZ, RZ, R34 ;  /* 0x000000ffff058224 */ /* 0x000fe200078e0022 */
[----:B------:R-:W2:Y:S04]  /*142b0*/  LDL R33, [R1+0x734] ;  /* 0x0007340001217983 */ /* 0x000ea80000100800 */
[----:B------:R-:W2:Y:S04]  /*142c0*/  LDL R34, [R1+0x758] ;  /* 0x0007580001227983 */ /* 0x000ea80000100800 */
[----:B------:R0:W2:Y:S02]  /*142d0*/  @!P0 LDG.E.U8 R249, desc[UR6][R4.64] ;  /* 0x0000000604f98981 */ /* 0x0000a4000c1e1100 */
[----:B0-----:R-:W-:-:S02]  /*142e0*/  @!P0 IMAD.MOV.U32 R5, RZ, RZ, R26 ;  /* 0x000000ffff058224 */ /* 0x001fc400078e001a */
[----:B------:R-:W2:Y:S01]  /*142f0*/  LDL R26, [R1+0x738] ;  /* 0x00073800011a7983 */ /* 0x000ea20000100800 */
[----:B----4-:R-:W-:-:S03]  /*14300*/  @!P0 IMAD.MOV.U32 R4, RZ, RZ, R10 ;  /* 0x000000ffff048224 */ /* 0x010fc600078e000a */
[----:B------:R-:W4:Y:S04]  /*14310*/  LDL R10, [R1+0x714] ;  /* 0x00071400010a7983 */ /* 0x000f280000100800 */
[----:B------:R0:W4:Y:S02]  /*14320*/  @!P0 LDG.E.U8 R248, desc[UR6][R4.64] ;  /* 0x0000000604f88981 */ /* 0x000124000c1e1100 */
[----:B0-----:R-:W-:Y:S02]  /*14330*/  @!P0 IMAD.MOV.U32 R4, RZ, RZ, R48 ;  /* 0x000000ffff048224 */ /* 0x001fe400078e0030 */
[----:B------:R-:W-:-:S05]  /*14340*/  @!P0 IMAD.MOV.U32 R5, RZ, RZ, R50 ;  /* 0x000000ffff058224 */ /* 0x000fca00078e0032 */
[----:B------:R0:W4:Y:S02]  /*14350*/  @!P0 LDG.E.U8 R247, desc[UR6][R4.64] ;  /* 0x0000000604f78981 */ /* 0x000124000c1e1100 */
[----:B0-----:R-:W-:Y:S02]  /*14360*/  @!P0 IMAD.MOV.U32 R4, RZ, RZ, R46 ;  /* 0x000000ffff048224 */ /* 0x001fe400078e002e */
[----:B------:R-:W-:-:S05]  /*14370*/  @!P0 IMAD.MOV.U32 R5, RZ, RZ, R47 ;  /* 0x000000ffff058224 */ /* 0x000fca00078e002f */
[----:B------:R0:W4:Y:S01]  /*14380*/  @!P0 LDG.E.U8 R246, desc[UR6][R4.64] ;  /* 0x0000000604f68981 */ /* 0x000122000c1e1100 */
[----:B------:R-:W-:Y:S01]  /*14390*/  PRMT R244, RZ, 0x7610, R244 ;  /* 0x00007610fff47816 */ /* 0x000fe200000000f4 */
[----:B0-----:R-:W-:Y:S02]  /*143a0*/  @!P0 IMAD.MOV.U32 R4, RZ, RZ, R44 ;  /* 0x000000ffff048224 */ /* 0x001fe400078e002c */
[----:B------:R-:W-:-:S05]  /*143b0*/  @!P0 IMAD.MOV.U32 R5, RZ, RZ, R45 ;  /* 0x000000ffff058224 */ /* 0x000fca00078e002d */
[----:B------:R0:W4:Y:S01]  /*143c0*/  @!P0 LDG.E.U8 R245, desc[UR6][R4.64] ;  /* 0x0000000604f58981 */ /* 0x000122000c1e1100 */
[----:B------:R-:W-:Y:S02]  /*143d0*/  PRMT R243, RZ, 0x7610, R243 ;  /* 0x00007610fff37816 */ /* 0x000fe400000000f3 */
[----:B------:R-:W-:Y:S02]  /*143e0*/  PRMT R251, RZ, 0x7610, R251 ;  /* 0x00007610fffb7816 */ /* 0x000fe400000000fb */
[----:B------:R-:W-:-:S04]  /*143f0*/  PRMT R242, RZ, 0x7610, R242 ;  /* 0x00007610fff27816 */ /* 0x000fc800000000f2 */
[----:B---3--:R-:W3:Y:S01]  /*14400*/  @!P0 LDG.E.U8 R251, desc[UR6][R8.64] ;  /* 0x0000000608fb8981 */ /* 0x008ee2000c1e1100 */
[----:B0-----:R-:W-:Y:S02]  /*14410*/  @!P0 IMAD.MOV.U32 R4, RZ, RZ, R42 ;  /* 0x000000ffff048224 */ /* 0x001fe400078e002a */
[----:B------:R-:W-:-:S05]  /*14420*/  @!P0 IMAD.MOV.U32 R5, RZ, RZ, R43 ;  /* 0x000000ffff058224 */ /* 0x000fca00078e002b */
[----:B------:R0:W3:Y:S01]  /*14430*/  @!P0 LDG.E.U8 R244, desc[UR6][R4.64] ;  /* 0x0000000604f48981 */ /* 0x0000e2000c1e1100 */
[----:B------:R-:W-:-:S03]  /*14440*/  PRMT R241, RZ, 0x7610, R241 ;  /* 0x00007610fff17816 */ /* 0x000fc600000000f1 */
[----:B------:R-:W3:Y:S01]  /*14450*/  LDL R9, [R1+0x718] ;  /* 0x0007180001097983 */ /* 0x000ee20000100800 */
[----:B------:R-:W-:-:S03]  /*14460*/  PRMT R240, RZ, 0x7610, R240 ;  /* 0x00007610fff07816 */ /* 0x000fc600000000f0 */
[----:B------:R-:W3:Y:S01]  /*14470*/  LDL R8, [R1+0x6f4] ;  /* 0x0006f40001087983 */ /* 0x000ee20000100800 */
[----:B0-----:R-:W-:Y:S02]  /*14480*/  @!P0 IMAD.MOV.U32 R4, RZ, RZ, R40 ;  /* 0x000000ffff048224 */ /* 0x001fe400078e0028 */
[----:B------:R-:W-:-:S05]  /*14490*/  @!P0 IMAD.MOV.U32 R5, RZ, RZ, R41 ;  /* 0x000000ffff058224 */ /* 0x000fca00078e0029 */
[----:B------:R0:W3:Y:S02]  /*144a0*/  @!P0 LDG.E.U8 R243, desc[UR6][R4.64] ;  /* 0x0000000604f38981 */ /* 0x0000e4000c1e1100 */
[----:B0-----:R-:W-:Y:S01]  /*144b0*/  @!P0 IMAD.MOV.U32 R5, RZ, RZ, R39 ;  /* 0x000000ffff058224 */ /* 0x001fe200078e0027 */
[----:B------:R-:W-:Y:S01]  /*144c0*/  PRMT R239, RZ, 0x7610, R239 ;  /* 0x00007610ffef7816 */ /* 0x000fe200000000ef */
[----:B------:R-:W-:Y:S02]  /*144d0*/  IMAD.MOV.U32 R151, RZ, RZ, R0 ;  /* 0x000000ffff977224 */ /* 0x000fe400078e0000 */
[----:B--2---:R-:W-:Y:S02]  /*144e0*/  @!P0 IMAD.MOV.U32 R4, RZ, RZ, R36 ;  /* 0x000000ffff048224 */ /* 0x004fe400078e0024 */
[----:B------:R-:W2:Y:S04]  /*144f0*/  LDL.LU R36, [R1+0x6d4] ;  /* 0x0006d40001247983 */ /* 0x000ea80000300800 */
[----:B------:R0:W2:Y:S04]  /*14500*/  @!P0 LDG.E.U8 R242, desc[UR6][R4.64] ;  /* 0x0000000604f28981 */ /* 0x0000a8000c1e1100 */
[----:B------:R-:W2:Y:S04]  /*14510*/  LDL R67, [R1+0xa0c] ;  /* 0x000a0c0001437983 */ /* 0x000ea80000100800 */
[----:B------:R-:W2:Y:S01]  /*14520*/  LDL R66, [R1+0xa10] ;  /* 0x000a100001427983 */ /* 0x000ea20000100800 */
[----:B0-----:R-:W-:-:S02]  /*14530*/  @!P0 IMAD.MOV.U32 R4, RZ, RZ, R37 ;  /* 0x000000ffff048224 */ /* 0x001fc400078e0025 */
[----:B------:R-:W-:Y:S01]  /*14540*/  @!P0 IMAD.MOV.U32 R5, RZ, RZ, R38 ;  /* 0x000000ffff058224 */ /* 0x000fe200078e0026 */
[----:B------:R-:W2:Y:S04]  /*14550*/  LDL R37, [R1+0xa34] ;  /* 0x000a340001257983 */ /* 0x000ea80000100800 */
        /* <DEDUP_REMOVED lines=12> */
[----:B------:R4:W2:Y:S02]  /*14620*/  @!P0 LDG.E.U8 R239, desc[UR6][R4.64] ;  /* 0x0000000604ef8981 */ /* 0x0008a4000c1e1100 */
[----:B----4-:R-:W-:Y:S02]  /*14630*/  @!P0 IMAD.MOV.U32 R5, RZ, RZ, R10 ;  /* 0x000000ffff058224 */ /* 0x010fe400078e000a */
[----:B------:R-:W4:Y:S04]  /*14640*/  LDL R10, [R1+0xa30] ;  /* 0x000a3000010a7983 */ /* 0x000f280000100800 */
[----:B------:R-:W4:Y:S04]  /*14650*/  LDL.LU R45, [R1+0x678] ;  /* 0x00067800012d7983 */ /* 0x000f280000300800 */
[----:B------:R-:W4:Y:S04]  /*14660*/  LDL.LU R44, [R1+0x6b4] ;  /* 0x0006b400012c7983 */ /* 0x000f280000300800 */
[----:B------:R-:W4:Y:S04]  /*14670*/  LDL.LU R41, [R1+0x698] ;  /* 0x0006980001297983 */ /* 0x000f280000300800 */
[----:B------:R-:W4:Y:S04]  /*14680*/  LDL.LU R33, [R1+0x6b8] ;  /* 0x0006b80001217983 */ /* 0x000f280000300800 */
[----:B------:R-:W4:Y:S01]  /*14690*/  LDL.LU R26, [R1+0x694] ;  /* 0x00069400011a7983 */ /* 0x000f220000300800 */
[----:B------:R-:W-:-:S02]  /*146a0*/  PRMT R238, RZ, 0x7610, R238 ;  /* 0x00007610ffee7816 */ /* 0x000fc400000000ee */
[----:B------:R-:W-:Y:S01]  /*146b0*/  PRMT R237, RZ, 0x7610, R237 ;  /* 0x00007610ffed7816 */ /* 0x000fe200000000ed */
[----:B------:R-:W4:Y:S01]  /*146c0*/  LDL R63, [R1+0x9cc] ;  /* 0x0009cc00013f7983 */ /* 0x000f220000100800 */
[----:B------:R-:W-:-:S03]  /*146d0*/  PRMT R236, RZ, 0x7610, R236 ;  /* 0x00007610ffec7816 */ /* 0x000fc600000000ec */
[----:B------:R-:W4:Y:S01]  /*146e0*/  LDL R50, [R1+0x9d0] ;  /* 0x0009d00001327983 */ /* 0x000f220000100800 */
[----:B------:R-:W-:Y:S02]  /*146f0*/  LOP3.LUT R194, R194, 0xffff, RZ, 0xc0, !PT ;  /* 0x0000ffffc2c27812 */ /* 0x000fe400078ec0ff */
        /* <DEDUP_REMOVED lines=22> */
[----:B---3--:R-:W-:-:S05]  /*14860*/  @!P0 IMAD.MOV.U32 R4, RZ, RZ, R9 ;  /* 0x000000ffff048224 */ /* 0x008fca00078e0009 */
[----:B------:R0:W3:Y:S02]  /*14870*/  @!P0 LDG.E.U8 R238, desc[UR6][R4.64] ;  /* 0x0000000604ee8981 */ /* 0x0000e4000c1e1100 */
[----:B0-----:R-:W-:Y:S02]  /*14880*/  @!P0 IMAD.MOV.U32 R4, RZ, RZ, R7 ;  /* 0x000000ffff048224 */ /* 0x001fe400078e0007 */
[----:B------:R-:W-:-:S05]  /*14890*/  @!P0 IMAD.MOV.U32 R5, RZ, RZ, R8 ;  /* 0x000000ffff058224 */ /* 0x000fca00078e0008 */
[----:B------:R0:W3:Y:S01]  /*148a0*/  @!P0 LDG.E.U8 R237, desc[UR6][R4.64] ;  /* 0x0000000604ed8981 */ /* 0x0000e2000c1e1100 */
[----:B------:R-:W-:Y:S02]  /*148b0*/  PRMT R188, R194, 0x3340, R188 ;  /* 0x00003340c2bc7816 */ /* 0x000fe400000000bc */
[----:B------:R-:W-:Y:S01]  /*148c0*/  PRMT R170, R174, 0x3340, R170 ;  /* 0x00003340aeaa7816 */ /* 0x000fe200000000aa */
[----:B0-----:R-:W-:Y:S01]  /*148d0*/  @!P0 IMAD.MOV.U32 R4, RZ, RZ, R6 ;  /* 0x000000ffff048224 */ /* 0x001fe200078e0006 */
[----:B------:R-:W-:Y:S02]  /*148e0*/  PRMT R156, R159, 0x3340, R156 ;  /* 0x000033409f9c7816 */ /* 0x000fe4000000009c */
[----:B------:R-:W-:Y:S02]  /*148f0*/  PRMT R6, R154, 0x3340, R152 ;  /* 0x000033409a067816 */ /* 0x000fe40000000098 */
[----:B------:R-:W-:Y:S02]  /*14900*/  PRMT R20, R22, 0x3340, R20 ;  /* 0x0000334016147816 */ /* 0x000fe40000000014 */
[----:B------:R-:W-:-:S02]  /*14910*/  PRMT R7, R18, 0x3340, R16 ;  /* 0x0000334012077816 */ /* 0x000fc40000000010 */
[----:B------:R-:W-:Y:S02]  /*14920*/  PRMT R6, R156, 0x5410, R6 ;  /* 0x000054109c067816 */ /* 0x000fe40000000006 */
[----:B------:R-:W-:Y:S02]  /*14930*/  PRMT R7, R20, 0x5410, R7 ;  /* 0x0000541014077816 */ /* 0x000fe40000000007 */
[----:B------:R-:W-:Y:S02]  /*14940*/  PRMT R234, RZ, 0x7610, R234 ;  /* 0x00007610ffea7816 */ /* 0x000fe400000000ea */
[----:B------:R-:W-:Y:S01]  /*14950*/  PRMT R233, RZ, 0x7610, R233 ;  /* 0x00007610ffe97816 */ /* 0x000fe200000000e9 */
[----:B--2---:R-:W-:-:S05]  /*14960*/  @!P0 IMAD.MOV.U32 R5, RZ, RZ, R36 ;  /* 0x000000ffff058224 */ /* 0x004fca00078e0024 */
[----:B------:R0:W2:Y:S02]  /*14970*/  @!P0 LDG.E.U8 R236, desc[UR6][R4.64] ;  /* 0x0000000604ec8981 */ /* 0x0000a4000c1e1100 */
[----:B0-----:R-:W-:Y:S02]  /*14980*/  PRMT R4, R182, 0x3340, R178 ;  /* 0x00003340b6047816 */ /* 0x001fe400000000b2 */
[----:B------:R-:W-:Y:S02]  /*14990*/  PRMT R5, R166, 0x3340, R162 ;  /* 0x00003340a6057816 */ /* 0x000fe400000000a2 */
[----:B------:R-:W-:Y:S02]  /*149a0*/  PRMT R4, R188, 0x5410, R4 ;  /* 0x00005410bc047816 */ /* 0x000fe40000000004 */
[----:B------:R-:W-:Y:S02]  /*149b0*/  PRMT R5, R170, 0x5410, R5 ;  /* 0x00005410aa057816 */ /* 0x000fe40000000005 */
[----:B------:R-:W-:-:S02]  /*149c0*/  PRMT R232, RZ, 0x7610, R232 ;  /* 0x00007610ffe87816 */ /* 0x000fc400000000e8 */
[----:B------:R-:W-:Y:S01]  /*149d0*/  PRMT R235, RZ, 0x7610, R235 ;  /* 0x00007610ffeb7816 */ /* 0x000fe200000000eb */
[----:B------:R0:W-:Y:S04]  /*149e0*/  STS.128 [R0+UR4], R4 ;  /* 0x0000000400007988 */ /* 0x0001e80008000c04 */
[----:B0-----:R-:W3:Y:S04]  /*149f0*/  LDL R7, [R1+0x8cc] ;  /* 0x0008cc0001077983 */ /* 0x001ee80000100800 */
[----:B------:R-:W2:Y:S01]  /*14a00*/  LDL R6, [R1+0x8d0] ;  /* 0x0008d00001067983 */ /* 0x000ea20000100800 */
[----:B----4-:R-:W-:-:S02]  /*14a10*/  @!P0 IMAD.MOV.U32 R4, RZ, RZ, R41 ;  /* 0x000000ffff048224 */ /* 0x010fc400078e0029 */
[----:B------:R-:W-:-:S05]  /*14a20*/  @!P0 IMAD.MOV.U32 R5, RZ, RZ, R26 ;  /* 0x000000ffff058224 */ /* 0x000fca00078e001a */
[----:B------:R0:W4:Y:S02]  /*14a30*/  @!P0 LDG.E.U8 R234, desc[UR6][R4.64] ;  /* 0x0000000604ea8981 */ /* 0x000124000c1e1100 */
[----:B0-----:R-:W-:Y:S02]  /*14a40*/  @!P0 IMAD.MOV.U32 R4, RZ, RZ, R45 ;  /* 0x000000ffff048224 */ /* 0x001fe400078e002d */
[----:B------:R-:W-:Y:S02]  /*14a50*/  @!P0 IMAD.MOV.U32 R5, RZ, RZ, R38 ;  /* 0x000000ffff058224 */ /* 0x000fe400078e0026 */
[----:B------:R-:W3:Y:S04]  /*14a60*/  LDL R38, [R1+0x950] ;  /* 0x0009500001267983 */ /* 0x000ee80000100800 */
[----:B------:R0:W4:Y:S01]  /*14a70*/  @!P0 LDG.E.U8 R233, desc[UR6][R4.64] ;  /* 0x0000000604e98981 */ /* 0x000122000c1e1100 */
[----:B------:R-:W-:-:S02]  /*14a80*/  @!P0 IMAD.MOV.U32 R8, RZ, RZ, R33 ;  /* 0x000000ffff088224 */ /* 0x000fc400078e0021 */
[----:B------:R-:W-:-:S05]  /*14a90*/  @!P0 IMAD.MOV.U32 R9, RZ, RZ, R44 ;  /* 0x000000ffff098224 */ /* 0x000fca00078e002c */
[----:B------:R-:W4:Y:S01]  /*14aa0*/  @!P0 LDG.E.U8 R235, desc[UR6][R8.64] ;  /* 0x0000000608eb8981 */ /* 0x000f22000c1e1100 */
[----:B0-----:R-:W-:Y:S02]  /*14ab0*/  @!P0 IMAD.MOV.U32 R4, RZ, RZ, R35 ;  /* 0x000000ffff048224 */ /* 0x001fe400078e0023 */
[----:B------:R-:W-:Y:S01]  /*14ac0*/  @!P0 IMAD.MOV.U32 R5, RZ, RZ, R37 ;  /* 0x000000ffff058224 */ /* 0x000fe200078e0025 */
[----:B------:R-:W2:Y:S04]  /*14ad0*/  LDL R35, [R1+0x930] ;  /* 0x0009300001237983 */ /* 0x000ea80000100800 */
[----:B------:R-:W4:Y:S04]  /*14ae0*/  LDL R37, [R1+0x92c] ;  /* 0x00092c0001257983 */ /* 0x000f280000100800 */
[----:B------:R0:W4:Y:S04]  /*14af0*/  @!P0 LDG.E.U8 R232, desc[UR6][R4.64] ;  /* 0x0000000604e88981 */ /* 0x000128000c1e1100 */
[----:B------:R-:W4:Y:S04]  /*14b00*/  LDL R9, [R1+0x8ec] ;  /* 0x0008ec0001097983 */ /* 0x000f280000100800 */
[----:B------:R-:W4:Y:S01]  /*14b10*/  LDL R8, [R1+0x8f0] ;  /* 0x0008f00001087983 */ /* 0x000f220000100800 */
[----:B0-----:R-:W-:-:S02]  /*14b20*/  @!P0 IMAD.MOV.U32 R4, RZ, RZ, R10 ;  /* 0x000000ffff048224 */ /* 0x001fc400078e000a */
[----:B------:R-:W-:Y:S01]  /*14b30*/  @!P0 IMAD.MOV.U32 R5, RZ, RZ, R34 ;  /* 0x000000ffff058224 */ /* 0x000fe200078e0022 */
[----:B------:R-:W4:Y:S04]  /*14b40*/  LDL R10, [R1+0x910] ;  /* 0x00091000010a7983 */ /* 0x000f280000100800 */
[----:B------:R-:W4:Y:S01]  /*14b50*/  LDL R34, [R1+0x90c] ;  /* 0x00090c0001227983 */ /* 0x000f220000100800 */
[----:B------:R-:W-:Y:S02]  /*14b60*/  PRMT R231, RZ, 0x7610, R231 ;  /* 0x00007610ffe77816 */ /* 0x000fe400000000e7 */
[----:B------:R-:W-:-:S04]  /*14b70*/  PRMT R230, RZ, 0x7610, R230 ;  /* 0x00007610ffe67816 */ /* 0x000fc800000000e6 */
[----:B------:R0:W4:Y:S01]  /*14b80*/  @!P0 LDG.E.U8 R231, desc[UR6][R4.64] ;  /* 0x0000000604e78981 */ /* 0x000122000c1e1100 */
[----:B------:R-:W-:Y:S01]  /*14b90*/  PRMT R229, RZ, 0x7610, R229 ;  /* 0x00007610ffe57816 */ /* 0x000fe200000000e5 */
[----:B0-----:R-:W-:Y:S02]  /*14ba0*/  @!P0 IMAD.MOV.U32 R4, RZ, RZ, R66 ;  /* 0x000000ffff048224 */ /* 0x001fe400078e0042 */
[----:B------:R-:W-:-:S05]  /*14bb0*/  @!P0 IMAD.MOV.U32 R5, RZ, RZ, R67 ;  /* 0x000000ffff058224 */ /* 0x000fca00078e0043 */
        /* <DEDUP_REMOVED lines=15> */
[----:B------:R-:W-:Y:S01]  /*14cb0*/  @!P0 IMAD.MOV.U32 R5, RZ, RZ, R46 ;  /* 0x000000ffff058224 */ /* 0x000fe200078e002e */
[----:B------:R-:W-:Y:S02]  /*14cc0*/  PRMT R224, RZ, 0x7610, R224 ;  /* 0x00007610ffe07816 */ /* 0x000fe400000000e0 */
[----:B------:R-:W-:Y:S02]  /*14cd0*/  PRMT R223, RZ, 0x7610, R223 ;  /* 0x00007610ffdf7816 */ /* 0x000fe400000000df */
[----:B------:R-:W-:Y:S01]  /*14ce0*/  PRMT R222, RZ, 0x7610, R222 ;  /* 0x00007610ffde7816 */ /* 0x000fe200000000de */
[----:B------:R0:W4:Y:S01]  /*14cf0*/  @!P0 LDG.E.U8 R226, desc[UR6][R4.64] ;  /* 0x0000000604e28981 */ /* 0x000122000c1e1100 */
[----:B------:R-:W-:-:S02]  /*14d00*/  PRMT R221, RZ, 0x7610, R221 ;  /* 0x00007610ffdd7816 */ /* 0x000fc400000000dd */
[----:B------:R-:W-:Y:S01]  /*14d10*/  PRMT R220, RZ, 0x7610, R220 ;  /* 0x00007610ffdc7816 */ /* 0x000fe200000000dc */
[----:B------:R-:W-:Y:S01]  /*14d20*/  IMAD.MOV.U32 R150, RZ, RZ, R151 ;  /* 0x000000ffff967224 */ /* 0x000fe200078e0097 */
[----:B------:R-:W-:Y:S01]  /*14d30*/  LOP3.LUT R204, R204, 0xffff, RZ, 0xc0, !PT ;  /* 0x0000ffffcccc7812 */ /* 0x000fe200078ec0ff */
[----:B------:R-:W4:Y:S01]  /*14d40*/  LDL R46, [R1+0x80c] ;  /* 0x00080c00012e7983 */ /* 0x000f220000100800 */
[----:B0-----:R-:W-:Y:S01]  /*14d50*/  @!P0 IMAD.MOV.U32 R4, RZ, RZ, R40 ;  /* 0x000000ffff048224 */ /* 0x001fe200078e0028 */
[----:B------:R-:W-:Y:S01]  /*14d60*/  LOP3.LUT R200, R200, 0xffff, RZ, 0xc0, !PT ;  /* 0x0000ffffc8c87812 */ /* 0x000fe200078ec0ff */
[----:B------:R-:W-:Y:S01]  /*14d70*/  @!P0 IMAD.MOV.U32 R5, RZ, RZ, R42 ;  /* 0x000000ffff058224 */ /* 0x000fe200078e002a */
[----:B------:R-:W-:Y:S01]  /*14d80*/  LOP3.LUT R196, R196, 0xffff, RZ, 0xc0, !PT ;  /* 0x0000ffffc4c47812 */ /* 0x000fe200078ec0ff */
[----:B------:R-:W4:Y:S04]  /*14d90*/  LDL R43, [R1+0x810] ;  /* 0x00081000012b7983 */ /* 0x000f280000100800 */
[----:B------:R0:W4:Y:S02]  /*14da0*/  @!P0 LDG.E.U8 R225, desc[UR6][R4.64] ;  /* 0x0000000604e18981 */ /* 0x000124000c1e1100 */
[----:B0-----:R-:W-:-:S02]  /*14db0*/  @!P0 IMAD.MOV.U32 R5, RZ, RZ, R39 ;  /* 0x000000ffff058224 */ /* 0x001fc400078e0027 */
[----:B---3--:R-:W-:-:S05]  /*14dc0*/  @!P0 IMAD.MOV.U32 R4, RZ, RZ, R38 ;  /* 0x000000ffff048224 */ /* 0x008fca00078e0026 */
[----:B------:R2:W3:Y:S02]  /*14dd0*/  @!P0 LDG.E.U8 R224, desc[UR6][R4.64] ;  /* 0x0000000604e08981 */ /* 0x0004e4000c1e1100 */
[----:B--2---:R-:W-:Y:S02]  /*14de0*/  @!P0 IMAD.MOV.U32 R4, RZ, RZ, R35 ;  /* 0x000000ffff048224 */ /* 0x004fe400078e0023 */
[----:B------:R-:W2:Y:S01]  /*14df0*/  LDL R35, [R1+0x86c] ;  /* 0x00086c0001237983 */ /* 0x000ea20000100800 */
[----:B----4-:R-:W-:-:S03]  /*14e00*/  @!P0 IMAD.MOV.U32 R5, RZ, RZ, R37 ;  /* 0x000000ffff058224 */ /* 0x010fc600078e0025 */
[----:B------:R-:W4:Y:S04]  /*14e10*/  LDL R37, [R1+0x88c] ;  /* 0x00088c0001257983 */ /* 0x000f280000100800 */
[----:B------:R0:W3:Y:S02]  /*14e20*/  @!P0 LDG.E.U8 R223, desc[UR6][R4.64] ;  /* 0x0000000604df8981 */ /* 0x0000e4000c1e1100 */
[----:B0-----:R-:W-:Y:S02]  /*14e30*/  @!P0 IMAD.MOV.U32 R4, RZ, RZ, R10 ;  /* 0x000000ffff048224 */ /* 0x001fe400078e000a */
[----:B------:R-:W-:Y:S02]  /*14e40*/  @!P0 IMAD.MOV.U32 R5, RZ, RZ, R34 ;  /* 0x000000ffff058224 */ /* 0x000fe400078e0022 */
[----:B------:R-:W3:Y:S04]  /*14e50*/  LDL R34, [R1+0x84c] ;  /* 0x00084c0001227983 */ /* 0x000ee80000100800 */
[----:B------:R0:W3:Y:S02]  /*14e60*/  @!P0 LDG.E.U8 R222, desc[UR6][R4.64] ;  /* 0x0000000604de8981 */ /* 0x0000e4000c1e1100 */
[----:B0-----:R-:W-:-:S02]  /*14e70*/  @!P0 IMAD.MOV.U32 R4, RZ, RZ, R8 ;  /* 0x000000ffff048224 */ /* 0x001fc400078e0008 */
[----:B------:R-:W-:-:S05]  /*14e80*/  @!P0 IMAD.MOV.U32 R5, RZ, RZ, R9 ;  /* 0x000000ffff058224 */ /* 0x000fca00078e0009 */
[----:B------:R0:W3:Y:S02]  /*14e90*/  @!P0 LDG.E.U8 R221, desc[UR6][R4.64] ;  /* 0x0000000604dd8981 */ /* 0x0000e4000c1e1100 */
[----:B0-----:R-:W-:Y:S02]  /*14ea0*/  @!P0 IMAD.MOV.U32 R4, RZ, RZ, R6 ;  /* 0x000000ffff048224 */ /* 0x001fe400078e0006 */
[----:B------:R-:W-:-:S05]  /*14eb0*/  @!P0 IMAD.MOV.U32 R5, RZ, RZ, R7 ;  /* 0x000000ffff058224 */ /* 0x000fca00078e0007 */
[----:B------:R0:W3:Y:S02]  /*14ec0*/  @!P0 LDG.E.U8 R220, desc[UR6][R4.64] ;  /* 0x0000000604dc8981 */ /* 0x0000e4000c1e1100 */
[----:B0-----:R-:W-:Y:S02]  /*14ed0*/  LOP3.LUT R5, R28, 0xffff, RZ, 0xc0, !PT ;  /* 0x0000ffff1c057812 */ /* 0x001fe400078ec0ff */
[----:B------:R-:W-:Y:S01]  /*14ee0*/  LOP3.LUT R4, R12, 0xffff, RZ, 0xc0, !PT ;  /* 0x0000ffff0c047812 */ /* 0x000fe200078ec0ff */
[----:B------:R-:W2:Y:S04]  /*14ef0*/  LDL R28, [R1+0x8ac] ;  /* 0x0008ac00011c7983 */ /* 0x000ea80000100800 */
[----:B------:R-:W3:Y:S01]  /*14f00*/  LDL R12, [R1+0x8b0] ;  /* 0x0008b000010c7983 */ /* 0x000ee20000100800 */
[----:B------:R-:W-:-:S02]  /*14f10*/  PRMT R9, R5, 0x3340, R4 ;  /* 0x0000334005097816 */ /* 0x000fc40000000004 */
[----:B------:R-:W-:Y:S02]  /*14f20*/  LOP3.LUT R5, R25, 0xffff, RZ, 0xc0, !PT ;  /* 0x0000ffff19057812 */ /* 0x000fe400078ec0ff */
[----:B------:R-:W3:Y:S01]  /*14f30*/  LDL R25, [R1+0x890] ;  /* 0x0008900001197983 */ /* 0x000ee20000100800 */
[----:B------:R-:W-:-:S03]  /*14f40*/  LOP3.LUT R4, R24, 0xffff, RZ, 0xc0, !PT ;  /* 0x0000ffff18047812 */ /* 0x000fc600078ec0ff */
[----:B------:R-:W3:Y:S01]  /*14f50*/  LDL R24, [R1+0x870] ;  /* 0x0008700001187983 */ /* 0x000ee20000100800 */
[----:B------:R-:W-:-:S03]  /*14f60*/  LOP3.LUT R7, R32, 0xffff, RZ, 0xc0, !PT ;  /* 0x0000ffff20077812 */ /* 0x000fc600078ec0ff */
[----:B------:R-:W3:Y:S01]  /*14f70*/  LDL R32, [R1+0x850] ;  /* 0x0008500001207983 */ /* 0x000ee20000100800 */
[----:B------:R-:W-:Y:S01]  /*14f80*/  LOP3.LUT R6, R29, 0xffff, RZ, 0xc0, !PT ;  /* 0x0000ffff1d067812 */ /* 0x000fe200078ec0ff */
[----:B------:R-:W-:Y:S02]  /*14f90*/  IMAD.MOV.U32 R151, RZ, RZ, R14 ;  /* 0x000000ffff977224 */ /* 0x000fe400078e000e */
[----:B------:R-:W3:Y:S01]  /*14fa0*/  LDL R29, [R1+0x82c] ;  /* 0x00082c00011d7983 */ /* 0x000ee20000100800 */
[----:B------:R-:W-:-:S03]  /*14fb0*/  LOP3.LUT R191, R191, 0xffff, RZ, 0xc0, !PT ;  /* 0x0000ffffbfbf7812 */ /* 0x000fc600078ec0ff */
[----:B------:R-:W3:Y:S01]  /*14fc0*/  LDL R14, [R1+0x830] ;  /* 0x00083000010e7983 */ /* 0x000ee20000100800 */
[----:B------:R-:W-:Y:S02]  /*14fd0*/  LOP3.LUT R185, R185, 0xffff, RZ, 0xc0, !PT ;  /* 0x0000ffffb9b97812 */ /* 0x000fe400078ec0ff */
[----:B------:R-:W-:Y:S02]  /*14fe0*/  LOP3.LUT R180, R180, 0xffff, RZ, 0xc0, !PT ;  /* 0x0000ffffb4b47812 */ /* 0x000fe400078ec0ff */
[----:B------:R-:W-:Y:S02]  /*14ff0*/  LOP3.LUT R176, R176, 0xffff, RZ, 0xc0, !PT ;  /* 0x0000ffffb0b07812 */ /* 0x000fe400078ec0ff */
[----:B------:R-:W-:Y:S02]  /*15000*/  LOP3.LUT R172, R172, 0xffff, RZ, 0xc0, !PT ;  /* 0x0000ffffacac7812 */ /* 0x000fe400078ec0ff */
[----:B------:R-:W-:Y:S02]  /*15010*/  LOP3.LUT R168, R168, 0xffff, RZ, 0xc0, !PT ;  /* 0x0000ffffa8a87812 */ /* 0x000fe400078ec0ff */
[----:B------:R-:W-:-:S02]  /*15020*/  LOP3.LUT R164, R164, 0xffff, RZ, 0xc0, !PT ;  /* 0x0000ffffa4a47812 */ /* 0x000fc400078ec0ff */
        /* <DEDUP_REMOVED lines=10> */
[----:B------:R-:W-:Y:S01]  /*150d0*/  PRMT R7, R172, 0x5410, R7 ;  /* 0x00005410ac077816 */ /* 0x000fe20000000007 */
[----:B------:R-:W-:Y:S02]  /*150e0*/  IMAD.MOV.U32 R148, RZ, RZ, R3 ;  /* 0x000000ffff947224 */ /* 0x000fe400078e0003 */
[----:B------:R-:W-:-:S02]  /*150f0*/  IMAD.MOV.U32 R149, RZ, RZ, R2 ;  /* 0x000000ffff957224 */ /* 0x000fc400078e0002 */
[----:B------:R4:W-:Y:S01]  /*15100*/  STS.128 [R0+UR4+0x2000], R4 ;  /* 0x0020000400007988 */ /* 0x0009e20008000c04 */
[----:B------:R-:W-:Y:S01]  /*15110*/  PRMT R218, RZ, 0x7610, R218 ;  /* 0x00007610ffda7816 */ /* 0x000fe200000000da */
[----:B----4-:R-:W-:Y:S02]  /*15120*/  @!P0 IMAD.MOV.U32 R5, RZ, RZ, R37 ;  /* 0x000000ffff058224 */ /* 0x010fe400078e0025 */
[----:B--2---:R-:W-:Y:S02]  /*15130*/  @!P0 IMAD.MOV.U32 R9, RZ, RZ, R28 ;  /* 0x000000ffff098224 */ /* 0x004fe400078e001c */
[----:B------:R-:W2:Y:S01]  /*15140*/  LDL R28, [R1+0x7ec] ;  /* 0x0007ec00011c7983 */ /* 0x000ea20000100800 */
[----:B---3--:R-:W-:-:S03]  /*15150*/  @!P0 IMAD.MOV.U32 R8, RZ, RZ, R12 ;  /* 0x000000ffff088224 */ /* 0x008fc600078e000c */
[----:B------:R-:W3:Y:S04]  /*15160*/  LDL R12, [R1+0x7f0] ;  /* 0x0007f000010c7983 */ /* 0x000ee80000100800 */
[----:B------:R-:W4:Y:S01]  /*15170*/  LDL.LU R3, [R1+0x6c8] ;  /* 0x0006c80001037983 */ /* 0x000f220000300800 */
[----:B------:R-:W-:-:S03]  /*15180*/  @!P0 IMAD.MOV.U32 R4, RZ, RZ, R25 ;  /* 0x000000ffff048224 */ /* 0x000fc600078e0019 */
[----:B------:R-:W4:Y:S04]  /*15190*/  LDL.LU R2, [R1+0x6ec] ;  /* 0x0006ec0001027983 */ /* 0x000f280000300800 */
[----:B------:R-:W4:Y:S04]  /*151a0*/  LDL.LU R0, [R1+0x6c0] ;  /* 0x0006c00001007983 */ /* 0x000f280000300800 */
[----:B------:R-:W4:Y:S04]  /*151b0*/  LDL R42, [R1+0x7cc] ;  /* 0x0007cc00012a7983 */ /* 0x000f280000100800 */
[----:B------:R-:W4:Y:S04]  /*151c0*/  LDL R25, [R1+0x7d0] ;  /* 0x0007d00001197983 */ /* 0x000f280000100800 */
[----:B------:R-:W4:Y:S04]  /*151d0*/  LDL R40, [R1+0x7ac] ;  /* 0x0007ac0001287983 */ /* 0x000f280000100800 */
[----:B------:R-:W4:Y:S04]  /*151e0*/  LDL R39, [R1+0x7b0] ;  /* 0x0007b00001277983 */ /* 0x000f280000100800 */
[----:B------:R0:W4:Y:S01]  /*151f0*/  @!P0 LDG.E.U8 R218, desc[UR6][R4.64] ;  /* 0x0000000604da8981 */ /* 0x000122000c1e1100 */
[----:B------:R-:W-:-:S02]  /*15200*/  PRMT R217, RZ, 0x7610, R217 ;  /* 0x00007610ffd97816 */ /* 0x000fc400000000d9 */
[----:B------:R-:W-:Y:S01]  /*15210*/  PRMT R216, RZ, 0x7610, R216 ;  /* 0x00007610ffd87816 */ /* 0x000fe200000000d8 */
[----:B------:R-:W4:Y:S01]  /*15220*/  LDL R38, [R1+0x78c] ;  /* 0x00078c0001267983 */ /* 0x000f220000100800 */
[----:B------:R-:W-:-:S03]  /*15230*/  PRMT R215, RZ, 0x7610, R215 ;  /* 0x00007610ffd77816 */ /* 0x000fc600000000d7 */
[----:B------:R-:W4:Y:S01]  /*15240*/  LDL R37, [R1+0x76c] ;  /* 0x00076c0001257983 */ /* 0x000f220000100800 */
[----:B0-----:R-:W-:-:S03]  /*15250*/  @!P0 IMAD.MOV.U32 R4, RZ, RZ, R24 ;  /* 0x000000ffff048224 */ /* 0x001fc600078e0018 */
[----:B------:R-:W4:Y:S01]  /*15260*/  LDL R24, [R1+0x790] ;  /* 0x0007900001187983 */ /* 0x000f220000100800 */
[----:B------:R-:W-:-:S03]  /*15270*/  @!P0 IMAD.MOV.U32 R5, RZ, RZ, R35 ;  /* 0x000000ffff058224 */ /* 0x000fc600078e0023 */
[----:B------:R-:W4:Y:S04]  /*15280*/  LDL R35, [R1+0x770] ;  /* 0x0007700001237983 */ /* 0x000f280000100800 */
[----:B------:R0:W4:Y:S02]  /*15290*/  @!P0 LDG.E.U8 R217, desc[UR6][R4.64] ;  /* 0x0000000604d98981 */ /* 0x000124000c1e1100 */
[----:B0-----:R-:W-:Y:S02]  /*152a0*/  @!P0 IMAD.MOV.U32 R4, RZ, RZ, R32 ;  /* 0x000000ffff048224 */ /* 0x001fe400078e0020 */
[----:B------:R-:W-:Y:S01]  /*152b0*/  @!P0 IMAD.MOV.U32 R5, RZ, RZ, R34 ;  /* 0x000000ffff058224 */ /* 0x000fe200078e0022 */
[----:B------:R-:W-:Y:S01]  /*152c0*/  PRMT R214, RZ, 0x7610, R214 ;  /* 0x00007610ffd67816 */ /* 0x000fe200000000d6 */
[----:B------:R-:W4:Y:S04]  /*152d0*/  LDL R34, [R1+0x74c] ;  /* 0x00074c0001227983 */ /* 0x000f280000100800 */
[----:B------:R0:W4:Y:S04]  /*152e0*/  @!P0 LDG.E.U8 R216, desc[UR6][R4.64] ;  /* 0x0000000604d88981 */ /* 0x000128000c1e1100 */
[----:B------:R-:W4:Y:S01]  /*152f0*/  LDL R32, [R1+0x750] ;  /* 0x0007500001207983 */ /* 0x000f220000100800 */
[----:B0-----:R-:W-:-:S02]  /*15300*/  @!P0 IMAD.MOV.U32 R4, RZ, RZ, R14 ;  /* 0x000000ffff048224 */ /* 0x001fc400078e000e */
[----:B------:R-:W-:Y:S01]  /*15310*/  @!P0 IMAD.MOV.U32 R5, RZ, RZ, R29 ;  /* 0x000000ffff058224 */ /* 0x000fe200078e001d */
[----:B------:R-:W-:Y:S01]  /*15320*/  PRMT R213, RZ, 0x7610, R213 ;  /* 0x00007610ffd57816 */ /* 0x000fe200000000d5 */
[----:B------:R-:W4:Y:S04]  /*15330*/  LDL R14, [R1+0x730] ;  /* 0x00073000010e7983 */ /* 0x000f280000100800 */
[----:B------:R0:W4:Y:S04]  /*15340*/  @!P0 LDG.E.U8 R215, desc[UR6][R4.64] ;  /* 0x0000000604d78981 */ /* 0x000128000c1e1100 */
[----:B------:R-:W4:Y:S01]  /*15350*/  LDL R29, [R1+0x72c] ;  /* 0x00072c00011d7983 */ /* 0x000f220000100800 */
[----:B0-----:R-:W-:-:S02]  /*15360*/  @!P0 IMAD.MOV.U32 R4, RZ, RZ, R43 ;  /* 0x000000ffff048224 */ /* 0x001fc400078e002b */
[----:B------:R-:W-:-:S05]  /*15370*/  @!P0 IMAD.MOV.U32 R5, RZ, RZ, R46 ;  /* 0x000000ffff058224 */ /* 0x000fca00078e002e */
[----:B------:R2:W4:Y:S01]  /*15380*/  @!P0 LDG.E.U8 R214, desc[UR6][R4.64] ;  /* 0x0000000604d68981 */ /* 0x000522000c1e1100 */
[----:B------:R-:W-:Y:S02]  /*15390*/  PRMT R212, RZ, 0x7610, R212 ;  /* 0x00007610ffd47816 */ /* 0x000fe400000000d4 */
[----:B------:R-:W-:Y:S01]  /*153a0*/  PRMT R211, RZ, 0x7610, R211 ;  /* 0x00007610ffd37816 */ /* 0x000fe200000000d3 */
[----:B--2---:R-:W-:Y:S02]  /*153b0*/  @!P0 IMAD.MOV.U32 R5, RZ, RZ, R28 ;  /* 0x000000ffff058224 */ /* 0x004fe400078e001c */
[----:B------:R-:W2:Y:S01]  /*153c0*/  LDL R28, [R1+0x70c] ;  /* 0x00070c00011c7983 */ /* 0x000ea20000100800 */
[----:B---3--:R-:W-:-:S03]  /*153d0*/  @!P0 IMAD.MOV.U32 R4, RZ, RZ, R12 ;  /* 0x000000ffff048224 */ /* 0x008fc600078e000c */
[----:B------:R-:W3:Y:S04]  /*153e0*/  LDL R12, [R1+0x710] ;  /* 0x00071000010c7983 */ /* 0x000ee80000100800 */
[----:B------:R4:W3:Y:S02]  /*153f0*/  @!P0 LDG.E.U8 R213, desc[UR6][R4.64] ;  /* 0x0000000604d58981 */ /* 0x0008e4000c1e1100 */
[----:B----4-:R-:W-:Y:S02]  /*15400*/  @!P0 IMAD.MOV.U32 R5, RZ, RZ, R42 ;  /* 0x000000ffff058224 */ /* 0x010fe400078e002a */
[----:B------:R-:W-:Y:S02]  /*15410*/  @!P0 IMAD.MOV.U32 R4, RZ, RZ, R25 ;  /* 0x000000ffff048224 */ /* 0x000fe400078e0019 */
[----:B------:R-:W4:Y:S04]  /*15420*/  LDL R25, [R1+0x6f0] ;  /* 0x0006f00001197983 */ /* 0x000f280000100800 */
[----:B------:R0:W4:Y:S02]  /*15430*/  @!P0 LDG.E.U8 R212, desc[UR6][R4.64] ;  /* 0x0000000604d48981 */ /* 0x000124000c1e1100 */
[----:B0-----:R-:W-:-:S02]  /*15440*/  @!P0 IMAD.MOV.U32 R4, RZ, RZ, R39 ;  /* 0x000000ffff048224 */ /* 0x001fc400078e0027 */
[----:B------:R-:W-:-:S05]  /*15450*/  @!P0 IMAD.MOV.U32 R5, RZ, RZ, R40 ;  /* 0x000000ffff058224 */ /* 0x000fca00078e0028 */
[----:B------:R0:W4:Y:S02]  /*15460*/  @!P0 LDG.E.U8 R211, desc[UR6][R4.64] ;  /* 0x0000000604d38981 */ /* 0x000124000c1e1100 */
[----:B0-----:R-:W-:Y:S02]  /*15470*/  @!P0 IMAD.MOV.U32 R4, RZ, RZ, R24 ;  /* 0x000000ffff048224 */ /* 0x001fe400078e0018 */
[----:B------:R-:W4:Y:S01]  /*15480*/  LDL R24, [R1+0x6d0] ;  /* 0x0006d00001187983 */ /* 0x000f220000100800 */
[----:B------:R-:W-:Y:S01]  /*15490*/  PRMT R210, RZ, 0x7610, R210 ;  /* 0x00007610ffd27816 */ /* 0x000fe200000000d2 */
[----:B------:R-:W-:Y:S01]  /*154a0*/  @!P0 IMAD.MOV.U32 R5, RZ, RZ, R38 ;  /* 0x000000ffff058224 */ /* 0x000fe200078e0026 */
[----:B------:R-:W-:Y:S01]  /*154b0*/  PRMT R209, RZ, 0x7610, R209 ;  /* 0x00007610ffd17816 */ /* 0x000fe200000000d1 */
[----:B------:R-:W4:Y:S04]  /*154c0*/  LDL.LU R38, [R1+0x6cc] ;  /* 0x0006cc0001267983 */ /* 0x000f280000300800 */
[----:B------:R0:W4:Y:S01]  /*154d0*/  @!P0 LDG.E.U8 R210, desc[UR6][R4.64] ;  /* 0x0000000604d28981 */ /* 0x000122000c1e1100 */
[----:B------:R-:W-:-:S03]  /*154e0*/  PRMT R208, RZ, 0x7610, R208 ;  /* 0x00007610ffd07816 */ /* 0x000fc600000000d0 */
[----:B------:R-:W4:Y:S01]  /*154f0*/  LDL.LU R47, [R1+0x6ac] ;  /* 0x0006ac00012f7983 */ /* 0x000f220000300800 */
[----:B0-----:R-:W-:Y:S02]  /*15500*/  @!P0 IMAD.MOV.U32 R4, RZ, RZ, R35 ;  /* 0x000000ffff048224 */ /* 0x001fe400078e0023 */
[----:B------:R-:W-:Y:S01]  /*15510*/  @!P0 IMAD.MOV.U32 R5, RZ, RZ, R37 ;  /* 0x000000ffff058224 */ /* 0x000fe200078e0025 */
[----:B------:R-:W4:Y:S04]  /*15520*/  LDL.LU R35, [R1+0x6b0] ;  /* 0x0006b00001237983 */ /* 0x000f280000300800 */
[----:B------:R0:W4:Y:S01]  /*15530*/  @!P0 LDG.E.U8 R209, desc[UR6][R4.64] ;  /* 0x0000000604d18981 */ /* 0x000122000c1e1100 */
[----:B------:R-:W-:Y:S01]  /*15540*/  PRMT R207, RZ, 0x7610, R207 ;  /* 0x00007610ffcf7816 */ /* 0x000fe200000000cf */
[----:B0-----:R-:W-:-:S02]  /*15550*/  @!P0 IMAD.MOV.U32 R4, RZ, RZ, R32 ;  /* 0x000000ffff048224 */ /* 0x001fc400078e0020 */
[----:B------:R-:W-:-:S05]  /*15560*/  @!P0 IMAD.MOV.U32 R5, RZ, RZ, R34 ;  /* 0x000000ffff058224 */ /* 0x000fca00078e0022 */
[----:B------:R0:W4:Y:S01]  /*15570*/  @!P0 LDG.E.U8 R208, desc[UR6][R4.64] ;  /* 0x0000000604d08981 */ /* 0x000122000c1e1100 */
[----:B------:R-:W-:Y:S01]  /*15580*/  PRMT R206, RZ, 0x7610, R206 ;  /* 0x00007610ffce7816 */ /* 0x000fe200000000ce */
[----:B0-----:R-:W-:Y:S02]  /*15590*/  @!P0 IMAD.MOV.U32 R4, RZ, RZ, R14 ;  /* 0x000000ffff048224 */ /* 0x001fe400078e000e */
[----:B------:R-:W-:Y:S01]  /*155a0*/  @!P0 IMAD.MOV.U32 R5, RZ, RZ, R29 ;  /* 0x000000ffff058224 */ /* 0x000fe200078e001d */
[----:B------:R-:W4:Y:S04]  /*155b0*/  LDL.LU R14, [R1+0x68c] ;  /* 0x00068c00010e7983 */ /* 0x000f280000300800 */
[----:B------:R-:W4:Y:S04]  /*155c0*/  LDL.LU R43, [R1+0x690] ;  /* 0x00069000012b7983 */ /* 0x000f280000300800 */
[----:B------:R2:W4:Y:S04]  /*155d0*/  @!P0 LDG.E.U8 R207, desc[UR6][R4.64] ;  /* 0x0000000604cf8981 */ /* 0x000528000c1e1100 */
[----:B------:R-:W4:Y:S01]  /*155e0*/  LDL.LU R29, [R1+0x66c] ;  /* 0x00066c00011d7983 */ /* 0x000f220000300800 */
[----:B------:R-:W-:Y:S01]  /*155f0*/  PRMT R205, RZ, 0x7610, R205 ;  /* 0x00007610ffcd7816 */ /* 0x000fe200000000cd */
[----:B--2---:R-:W-:-:S02]  /*15600*/  @!P0 IMAD.MOV.U32 R5, RZ, RZ, R28 ;  /* 0x000000ffff058224 */ /* 0x004fc400078e001c */
[----:B---3--:R-:W-:Y:S02]  /*15610*/  @!P0 IMAD.MOV.U32 R4, RZ, RZ, R12 ;  /* 0x000000ffff048224 */ /* 0x008fe400078e000c */
[----:B------:R-:W2:Y:S04]  /*15620*/  LDL.LU R12, [R1+0x670] ;  /* 0x00067000010c7983 */ /* 0x000ea80000300800 */
[----:B------:R0:W3:Y:S04]  /*15630*/  @!P0 LDG.E.U8 R206, desc[UR6][R4.64] ;  /* 0x0000000604ce8981 */ /* 0x0000e8000c1e1100 */
[----:B------:R-:W3:Y:S04]  /*15640*/  LDL R48, [R1+0xe38] ;  /* 0x000e380001307983 */ /* 0x000ee80000100800 */
[----:B------:R-:W3:Y:S01]  /*15650*/  LDL R46, [R1+0xe3c] ;  /* 0x000e3c00012e7983 */ /* 0x000ee20000100800 */
[----:B0-----:R-:W-:-:S02]  /*15660*/  @!P0 IMAD.MOV.U32 R5, RZ, RZ, R2 ;  /* 0x000000ffff058224 */ /* 0x001fc400078e0002 */
[----:B----4-:R-:W-:Y:S01]  /*15670*/  @!P0 IMAD.MOV.U32 R4, RZ, RZ, R25 ;  /* 0x000000ffff048224 */ /* 0x010fe200078e0019 */
[----:B------:R0:W-:Y:S04]  /*15680*/  STL [R1+0x1268], R2 ;  /* 0x0012680201007387 */ /* 0x0001e80000100800 */
[----:B------:R1:W4:Y:S04]  /*15690*/  @!P0 LDG.E.U8 R205, desc[UR6][R4.64] ;  /* 0x0000000604cd8981 */ /* 0x000328000c1e1100 */
[----:B------:R-:W4:Y:S01]  /*156a0*/  LDL R34, [R1+0xa24] ;  /* 0x000a240001227983 */ /* 0x000f220000100800 */
[----:B------:R-:W-:-:S03]  /*156b0*/  IMAD.MOV.U32 R147, RZ, RZ, R148 ;  /* 0x000000ffff937224 */ /* 0x000fc600078e0094 */
[----:B------:R-:W4:Y:S01]  /*156c0*/  LDL R28, [R1+0xa04] ;  /* 0x000a0400011c7983 */ /* 0x000f220000100800 */
[----:B------:R-:W-:Y:S02]  /*156d0*/  PRMT R204, RZ, 0x7610, R204 ;  /* 0x00007610ffcc7816 */ /* 0x000fe400000000cc */
[----:B------:R-:W-:Y:S01]  /*156e0*/  PRMT R203, RZ, 0x7610, R203 ;  /* 0x00007610ffcb7816 */ /* 0x000fe200000000cb */
[----:B------:R-:W4:Y:S04]  /*156f0*/  LDL R42, [R1+0x9e4] ;  /* 0x0009e400012a7983 */ /* 0x000f280000100800 */
[----:B------:R-:W4:Y:S01]  /*15700*/  LDL R25, [R1+0x9e8] ;  /* 0x0009e80001197983 */ /* 0x000f220000100800 */
[----:B------:R-:W-:-:S03]  /*15710*/  PRMT R202, RZ, 0x7610, R202 ;  /* 0x00007610ffca7816 */ /* 0x000fc600000000ca */
[----:B------:R-:W4:Y:S04]  /*15720*/  LDL R40, [R1+0x9c4] ;  /* 0x0009c40001287983 */ /* 0x000f280000100800 */
[----:B------:R-:W4:Y:S01]  /*15730*/  LDL R32, [R1+0x9c8] ;  /* 0x0009c80001207983 */ /* 0x000f220000100800 */
[----:B-1----:R-:W-:Y:S01]  /*15740*/  @!P0 IMAD.MOV.U32 R4, RZ, RZ, R24 ;  /* 0x000000ffff048224 */ /* 0x002fe200078e0018 */
[----:B------:R-:W-:Y:S02]  /*15750*/  PRMT R201, RZ, 0x7610, R201 ;  /* 0x00007610ffc97816 */ /* 0x000fe400000000c9 */
[----:B------:R-:W4:Y:S01]  /*15760*/  LDL R24, [R1+0xa28] ;  /* 0x000a280001187983 */ /* 0x000f220000100800 */
[----:B------:R-:W-:-:S03]  /*15770*/  IMAD.MOV.U32 R148, RZ, RZ, R13 ;  /* 0x000000ffff947224 */ /* 0x000fc600078e000d */
[----:B------:R-:W4:Y:S01]  /*15780*/  LDL R13, [R1+0xa08] ;  /* 0x000a0800010d7983 */ /* 0x000f220000100800 */
[----:B------:R-:W-:-:S03]  /*15790*/  @!P0 IMAD.MOV.U32 R5, RZ, RZ, R38 ;  /* 0x000000ffff058224 */ /* 0x000fc600078e0026 */
[----:B------:R-:W4:Y:S04]  /*157a0*/  LDL R39, [R1+0x9a4] ;  /* 0x0009a40001277983 */ /* 0x000f280000100800 */
[----:B------:R1:W4:Y:S04]  /*157b0*/  @!P0 LDG.E.U8 R204, desc[UR6][R4.64] ;  /* 0x0000000604cc8981 */ /* 0x000328000c1e1100 */
[----:B------:R-:W4:Y:S01]  /*157c0*/  LDL R37, [R1+0x9a8] ;  /* 0x0009a80001257983 */ /* 0x000f220000100800 */
[----:B------:R-:W-:-:S03]  /*157d0*/  PRMT R200, RZ, 0x7610, R200 ;  /* 0x00007610ffc87816 */ /* 0x000fc600000000c8 */
[----:B0-----:R-:W4:Y:S01]  /*157e0*/  LDL.LU R2, [R1+0x6fc] ;  /* 0x0006fc0001027983 */ /* 0x001f220000300800 */
[----:B-1----:R-:W-:Y:S02]  /*157f0*/  @!P0 IMAD.MOV.U32 R4, RZ, RZ, R35 ;  /* 0x000000ffff048224 */ /* 0x002fe400078e0023 */
[----:B------:R-:W-:Y:S01]  /*15800*/  @!P0 IMAD.MOV.U32 R5, RZ, RZ, R47 ;  /* 0x000000ffff058224 */ /* 0x000fe200078e002f */
[----:B------:R-:W-:Y:S01]  /*15810*/  PRMT R199, RZ, 0x7610, R199 ;  /* 0x00007610ffc77816 */ /* 0x000fe200000000c7 */
[----:B------:R-:W4:Y:S04]  /*15820*/  LDL R63, [R1+0x7c4] ;  /* 0x0007c400013f7983 */ /* 0x000f280000100800 */
[----:B------:R0:W4:Y:S01]  /*15830*/  @!P0 LDG.E.U8 R203, desc[UR6][R4.64] ;  /* 0x0000000604cb8981 */ /* 0x000122000c1e1100 */
[----:B------:R-:W-:-:S02]  /*15840*/  PRMT R198, RZ, 0x7610, R198 ;  /* 0x00007610ffc67816 */ /* 0x000fc400000000c6 */
[----:B------:R-:W-:Y:S01]  /*15850*/  PRMT R197, RZ, 0x7610, R197 ;  /* 0x00007610ffc57816 */ /* 0x000fe200000000c5 */
[----:B------:R-:W4:Y:S01]  /*15860*/  LDL R50, [R1+0x7c8] ;  /* 0x0007c80001327983 */ /* 0x000f220000100800 */
[----:B0-----:R-:W-:Y:S02]  /*15870*/  @!P0 IMAD.MOV.U32 R5, RZ, RZ, R14 ;  /* 0x000000ffff058224 */ /* 0x001fe400078e000e */
[----:B------:R-:W-:-:S05]  /*15880*/  @!P0 IMAD.MOV.U32 R4, RZ, RZ, R43 ;  /* 0x000000ffff048224 */ /* 0x000fca00078e002b */
[----:B------:R0:W4:Y:S02]  /*15890*/  @!P0 LDG.E.U8 R202, desc[UR6][R4.64] ;  /* 0x0000000604ca8981 */ /* 0x000124000c1e1100 */
[----:B0-----:R-:W-:Y:S02]  /*158a0*/  @!P0 IMAD.MOV.U32 R5, RZ, RZ, R29 ;  /* 0x000000ffff058224 */ /* 0x001fe400078e001d */
[----:B--2---:R-:W-:-:S05]  /*158b0*/  @!P0 IMAD.MOV.U32 R4, RZ, RZ, R12 ;  /* 0x000000ffff048224 */ /* 0x004fca00078e000c */
[----:B------:R3:W2:Y:S02]  /*158c0*/  @!P0 LDG.E.U8 R201, desc[UR6][R4.64] ;  /* 0x0000000604c98981 */ /* 0x0006a4000c1e1100 */
[----:B---3--:R-:W-:Y:S02]  /*158d0*/  @!P0 IMAD.MOV.U32 R4, RZ, RZ, R46 ;  /* 0x000000ffff048224 */ /* 0x008fe400078e002e */
[----:B------:R-:W-:Y:S01]  /*158e0*/  @!P0 IMAD.MOV.U32 R5, RZ, RZ, R48 ;  /* 0x000000ffff058224 */ /* 0x000fe200078e0030 */
[----:B------:R-:W3:Y:S04]  /*158f0*/  LDL R46, [R1+0x988] ;  /* 0x00098800012e7983 */ /* 0x000ee80000100800 */
[----:B------:R-:W2:Y:S04]  /*15900*/  LDL R48, [R1+0x984] ;  /* 0x0009840001307983 */ /* 0x000ea80000100800 */
[----:B------:R4:W2:Y:S02]  /*15910*/  @!P0 LDG.E.U8 R200, desc[UR6][R4.64] ;  /* 0x0000000604c88981 */ /* 0x0008a4000c1e1100 */
[----:B----4-:R-:W-:-:S02]  /*15920*/  @!P0 IMAD.MOV.U32 R4, RZ, RZ, R24 ;  /* 0x000000ffff048224 */ /* 0x010fc400078e0018 */
[----:B------:R-:W4:Y:S01]  /*15930*/  LDL R24, [R1+0x968] ;  /* 0x0009680001187983 */ /* 0x000f220000100800 */
[----:B------:R-:W-:-:S03]  /*15940*/  @!P0 IMAD.MOV.U32 R5, RZ, RZ, R34 ;  /* 0x000000ffff058224 */ /* 0x000fc600078e0022 */
[----:B------:R-:W4:Y:S04]  /*15950*/  LDL R34, [R1+0x964] ;  /* 0x0009640001227983 */ /* 0x000f280000100800 */
[----:B------:R0:W4:Y:S02]  /*15960*/  @!P0 LDG.E.U8 R199, desc[UR6][R4.64] ;  /* 0x0000000604c78981 */ /* 0x000124000c1e1100 */
[----:B0-----:R-:W-:Y:S02]  /*15970*/  @!P0 IMAD.MOV.U32 R4, RZ, RZ, R13 ;  /* 0x000000ffff048224 */ /* 0x001fe400078e000d */
[----:B------:R-:W4:Y:S01]  /*15980*/  LDL R13, [R1+0x948] ;  /* 0x00094800010d7983 */ /* 0x000f220000100800 */
[----:B------:R-:W-:-:S03]  /*15990*/  @!P0 IMAD.MOV.U32 R5, RZ, RZ, R28 ;  /* 0x000000ffff058224 */ /* 0x000fc600078e001c */
[----:B------:R-:W4:Y:S04]  /*159a0*/  LDL R28, [R1+0x944] ;  /* 0x00094400011c7983 */ /* 0x000f280000100800 */
[----:B------:R0:W4:Y:S01]  /*159b0*/  @!P0 LDG.E.U8 R198, desc[UR6][R4.64] ;  /* 0x0000000604c68981 */ /* 0x000122000c1e1100 */
[----:B------:R-:W-:Y:S01]  /*159c0*/  PRMT R196, RZ, 0x7610, R196 ;  /* 0x00007610ffc47816 */ /* 0x000fe200000000c4 */
[----:B0-----:R-:W-:Y:S02]  /*159d0*/  @!P0 IMAD.MOV.U32 R4, RZ, RZ, R25 ;  /* 0x000000ffff048224 */ /* 0x001fe400078e0019 */
[----:B------:R-:W-:Y:S01]  /*159e0*/  @!P0 IMAD.MOV.U32 R5, RZ, RZ, R42 ;  /* 0x000000ffff058224 */ /* 0x000fe200078e002a */
[----:B------:R-:W4:Y:S04]  /*159f0*/  LDL R25, [R1+0x928] ;  /* 0x0009280001197983 */ /* 0x000f280000100800 */
[----:B------:R-:W4:Y:S04]  /*15a00*/  LDL R42, [R1+0x924] ;  /* 0x00092400012a7983 */ /* 0x000f280000100800 */
[----:B------:R0:W4:Y:S01]  /*15a10*/  @!P0 LDG.E.U8 R197, desc[UR6][R4.64] ;  /* 0x0000000604c58981 */ /* 0x000122000c1e1100 */
[----:B------:R-:W-:Y:S01]  /*15a20*/  PRMT R195, RZ, 0x7610, R195 ;  /* 0x00007610ffc37816 */ /* 0x000fe200000000c3 */
[----:B0-----:R-:W-:-:S02]  /*15a30*/  @!P0 IMAD.MOV.U32 R4, RZ, RZ, R32 ;  /* 0x000000ffff048224 */ /* 0x001fc400078e0020 */
        /* <DEDUP_REMOVED lines=9> */
[----:B------:R3:W4:Y:S02]  /*15ad0*/  @!P0 LDG.E.U8 R195, desc[UR6][R4.64] ;  /* 0x0000000604c38981 */ /* 0x000724000c1e1100 */
[----:B---3--:R-:W-:-:S02]  /*15ae0*/  @!P0 IMAD.MOV.U32 R4, RZ, RZ, R46 ;  /* 0x000000ffff048224 */ /* 0x008fc400078e002e */
[----:B------:R-:W3:Y:S01]  /*15af0*/  LDL R46, [R1+0x8c8] ;  /* 0x0008c800012e7983 */ /* 0x000ee20000100800 */
[----:B--2---:R-:W-:-:S03]  /*15b00*/  @!P0 IMAD.MOV.U32 R5, RZ, RZ, R48 ;  /* 0x000000ffff058224 */ /* 0x004fc600078e0030 */
[----:B------:R-:W2:Y:S04]  /*15b10*/  LDL R48, [R1+0x8c4] ;  /* 0x0008c40001307983 */ /* 0x000ea80000100800 */
[----:B------:R4:W2:Y:S02]  /*15b20*/  @!P0 LDG.E.U8 R194, desc[UR6][R4.64] ;  /* 0x0000000604c28981 */ /* 0x0008a4000c1e1100 */
[----:B----4-:R-:W-:Y:S02]  /*15b30*/  @!P0 IMAD.MOV.U32 R4, RZ, RZ, R24 ;  /* 0x000000ffff048224 */ /* 0x010fe400078e0018 */
[----:B------:R-:W4:Y:S01]  /*15b40*/  LDL R24, [R1+0x8a8] ;  /* 0x0008a80001187983 */ /* 0x000f220000100800 */
[----:B------:R-:W-:Y:S01]  /*15b50*/  PRMT R193, RZ, 0x7610, R193 ;  /* 0x00007610ffc17816 */ /* 0x000fe200000000c1 */
[----:B------:R-:W-:-:S02]  /*15b60*/  @!P0 IMAD.MOV.U32 R5, RZ, RZ, R34 ;  /* 0x000000ffff058224 */ /* 0x000fc400078e0022 */
[----:B------:R-:W4:Y:S04]  /*15b70*/  LDL R34, [R1+0x8a4] ;  /* 0x0008a40001227983 */ /* 0x000f280000100800 */
[----:B------:R0:W4:Y:S02]  /*15b80*/  @!P0 LDG.E.U8 R193, desc[UR6][R4.64] ;  /* 0x0000000604c18981 */ /* 0x000124000c1e1100 */
[----:B0-----:R-:W-:Y:S02]  /*15b90*/  @!P0 IMAD.MOV.U32 R4, RZ, RZ, R13 ;  /* 0x000000ffff048224 */ /* 0x001fe400078e000d */
[----:B------:R-:W4:Y:S01]  /*15ba0*/  LDL R13, [R1+0x888] ;  /* 0x00088800010d7983 */ /* 0x000f220000100800 */
[----:B------:R-:W-:-:S03]  /*15bb0*/  @!P0 IMAD.MOV.U32 R5, RZ, RZ, R28 ;  /* 0x000000ffff058224 */ /* 0x000fc600078e001c */
[----:B------:R-:W4:Y:S01]  /*15bc0*/  LDL R28, [R1+0x884] ;  /* 0x00088400011c7983 */ /* 0x000f220000100800 */
[----:B------:R-:W-:Y:S02]  /*15bd0*/  PRMT R192, RZ, 0x7610, R192 ;  /* 0x00007610ffc07816 */ /* 0x000fe400000000c0 */
[----:B------:R-:W-:-:S04]  /*15be0*/  PRMT R191, RZ, 0x7610, R191 ;  /* 0x00007610ffbf7816 */ /* 0x000fc800000000bf */
        /* <DEDUP_REMOVED lines=11> */
[----:B------:R0:W4:Y:S04]  /*15ca0*/  @!P0 LDG.E.U8 R190, desc[UR6][R4.64] ;  /* 0x0000000604be8981 */ /* 0x000128000c1e1100 */
[----:B------:R-:W4:Y:S01]  /*15cb0*/  LDL R40, [R1+0x844] ;  /* 0x0008440001287983 */ /* 0x000f220000100800 */
[----:B------:R-:W-:Y:S01]  /*15cc0*/  PRMT R188, RZ, 0x7610, R188 ;  /* 0x00007610ffbc7816 */ /* 0x000fe200000000bc */
[----:B0-----:R-:W-:-:S02]  /*15cd0*/  @!P0 IMAD.MOV.U32 R4, RZ, RZ, R37 ;  /* 0x000000ffff048224 */ /* 0x001fc400078e0025 */
[----:B------:R-:W4:Y:S01]  /*15ce0*/  LDL R37, [R1+0x828] ;  /* 0x0008280001257983 */ /* 0x000f220000100800 */
[----:B------:R-:W-:-:S03]  /*15cf0*/  @!P0 IMAD.MOV.U32 R5, RZ, RZ, R39 ;  /* 0x000000ffff058224 */ /* 0x000fc600078e0027 */
[----:B------:R-:W4:Y:S04]  /*15d00*/  LDL R39, [R1+0x824] ;  /* 0x0008240001277983 */ /* 0x000f280000100800 */
[----:B------:R3:W4:Y:S02]  /*15d10*/  @!P0 LDG.E.U8 R189, desc[UR6][R4.64] ;  /* 0x0000000604bd8981 */ /* 0x000724000c1e1100 */
[----:B---3--:R-:W-:Y:S01]  /*15d20*/  @!P0 IMAD.MOV.U32 R4, RZ, RZ, R46 ;  /* 0x000000ffff048224 */ /* 0x008fe200078e002e */
[----:B------:R-:W-:Y:S01]  /*15d30*/  PRMT R187, RZ, 0x7610, R187 ;  /* 0x00007610ffbb7816 */ /* 0x000fe200000000bb */
[----:B------:R-:W3:Y:S01]  /*15d40*/  LDL R46, [R1+0x784] ;  /* 0x00078400012e7983 */ /* 0x000ee20000100800 */
[----:B--2---:R-:W-:Y:S01]  /*15d50*/  @!P0 IMAD.MOV.U32 R5, RZ, RZ, R48 ;  /* 0x000000ffff058224 */ /* 0x004fe200078e0030 */
[----:B------:R-:W-:-:S02]  /*15d60*/  PRMT R186, RZ, 0x7610, R186 ;  /* 0x00007610ffba7816 */ /* 0x000fc400000000ba */
[----:B------:R-:W2:Y:S04]  /*15d70*/  LDL R48, [R1+0x7a4] ;  /* 0x0007a40001307983 */ /* 0x000ea80000100800 */
[----:B------:R4:W3:Y:S02]  /*15d80*/  @!P0 LDG.E.U8 R188, desc[UR6][R4.64] ;  /* 0x0000000604bc8981 */ /* 0x0008e4000c1e1100 */
[----:B----4-:R-:W-:Y:S02]  /*15d90*/  @!P0 IMAD.MOV.U32 R4, RZ, RZ, R24 ;  /* 0x000000ffff048224 */ /* 0x010fe400078e0018 */
[----:B------:R-:W4:Y:S01]  /*15da0*/  LDL R24, [R1+0x808] ;  /* 0x0008080001187983 */ /* 0x000f220000100800 */
[----:B------:R-:W-:-:S03]  /*15db0*/  @!P0 IMAD.MOV.U32 R5, RZ, RZ, R34 ;  /* 0x000000ffff058224 */ /* 0x000fc600078e0022 */
[----:B------:R-:W2:Y:S04]  /*15dc0*/  LDL R34, [R1+0x804] ;  /* 0x0008040001227983 */ /* 0x000ea80000100800 */
[----:B------:R0:W3:Y:S02]  /*15dd0*/  @!P0 LDG.E.U8 R187, desc[UR6][R4.64] ;  /* 0x0000000604bb8981 */ /* 0x0000e4000c1e1100 */
[----:B0-----:R-:W-:Y:S02]  /*15de0*/  @!P0 IMAD.MOV.U32 R4, RZ, RZ, R13 ;  /* 0x000000ffff048224 */ /* 0x001fe400078e000d */
[----:B------:R-:W3:Y:S01]  /*15df0*/  LDL R13, [R1+0x7e8] ;  /* 0x0007e800010d7983 */ /* 0x000ee20000100800 */
[----:B------:R-:W-:-:S03]  /*15e00*/  @!P0 IMAD.MOV.U32 R5, RZ, RZ, R28 ;  /* 0x000000ffff058224 */ /* 0x000fc600078e001c */
[----:B------:R-:W3:Y:S01]  /*15e10*/  LDL R28, [R1+0x7e4] ;  /* 0x0007e400011c7983 */ /* 0x000ee20000100800 */
[----:B------:R-:W-:-:S03]  /*15e20*/  PRMT R185, RZ, 0x7610, R185 ;  /* 0x00007610ffb97816 */ /* 0x000fc600000000b9 */
[----:B------:R0:W3:Y:S01]  /*15e30*/  @!P0 LDG.E.U8 R186, desc[UR6][R4.64] ;  /* 0x0000000604ba8981 */ /* 0x0000e2000c1e1100 */
[----:B------:R-:W-:Y:S01]  /*15e40*/  PRMT R184, RZ, 0x7610, R184 ;  /* 0x00007610ffb87816 */ /* 0x000fe200000000b8 */
[----:B0-----:R-:W-:Y:S02]  /*15e50*/  @!P0 IMAD.MOV.U32 R4, RZ, RZ, R25 ;  /* 0x000000ffff048224 */ /* 0x001fe400078e0019 */
[----:B------:R-:W3:Y:S01]  /*15e60*/  LDL R25, [R1+0x7a8] ;  /* 0x0007a80001197983 */ /* 0x000ee20000100800 */
[----:B------:R-:W-:-:S03]  /*15e70*/  @!P0 IMAD.MOV.U32 R5, RZ, RZ, R42 ;  /* 0x000000ffff058224 */ /* 0x000fc600078e002a */
[----:B------:R-:W3:Y:S04]  /*15e80*/  LDL R42, [R1+0x764] ;  /* 0x00076400012a7983 */ /* 0x000ee80000100800 */
[----:B------:R0:W3:Y:S02]  /*15e90*/  @!P0 LDG.E.U8 R185, desc[UR6][R4.64] ;  /* 0x0000000604b98981 */ /* 0x0000e4000c1e1100 */
[----:B0-----:R-:W-:Y:S02]  /*15ea0*/  @!P0 IMAD.MOV.U32 R4, RZ, RZ, R32 ;  /* 0x000000ffff048224 */ /* 0x001fe400078e0020 */
[----:B------:R-:W3:Y:S01]  /*15eb0*/  LDL R32, [R1+0x788] ;  /* 0x0007880001207983 */ /* 0x000ee20000100800 */
[----:B------:R-:W-:Y:S01]  /*15ec0*/  PRMT R183, RZ, 0x7610, R183 ;  /* 0x00007610ffb77816 */ /* 0x000fe200000000b7 */
[----:B------:R-:W-:-:S02]  /*15ed0*/  @!P0 IMAD.MOV.U32 R5, RZ, RZ, R40 ;  /* 0x000000ffff058224 */ /* 0x000fc400078e0028 */
[----:B------:R-:W3:Y:S04]  /*15ee0*/  LDL R40, [R1+0x768] ;  /* 0x0007680001287983 */ /* 0x000ee80000100800 */
[----:B------:R0:W3:Y:S02]  /*15ef0*/  @!P0 LDG.E.U8 R184, desc[UR6][R4.64] ;  /* 0x0000000604b88981 */ /* 0x0000e4000c1e1100 */
[----:B0-----:R-:W-:Y:S02]  /*15f00*/  @!P0 IMAD.MOV.U32 R4, RZ, RZ, R37 ;  /* 0x000000ffff048224 */ /* 0x001fe400078e0025 */
[----:B------:R-:W-:Y:S01]  /*15f10*/  @!P0 IMAD.MOV.U32 R5, RZ, RZ, R39 ;  /* 0x000000ffff058224 */ /* 0x000fe200078e0027 */
[----:B------:R-:W3:Y:S04]  /*15f20*/  LDL R37, [R1+0x748] ;  /* 0x0007480001257983 */ /* 0x000ee80000100800 */
[----:B------:R-:W3:Y:S04]  /*15f30*/  LDL R39, [R1+0x744] ;  /* 0x0007440001277983 */ /* 0x000ee80000100800 */
[----:B------:R4:W3:Y:S02]  /*15f40*/  @!P0 LDG.E.U8 R183, desc[UR6][R4.64] ;  /* 0x0000000604b78981 */ /* 0x0008e4000c1e1100 */
[----:B----4-:R-:W-:-:S02]  /*15f50*/  @!P0 IMAD.MOV.U32 R4, RZ, RZ, R24 ;  /* 0x000000ffff048224 */ /* 0x010fc400078e0018 */
[----:B------:R-:W4:Y:S01]  /*15f60*/  LDL R24, [R1+0x728] ;  /* 0x0007280001187983 */ /* 0x000f220000100800 */
[----:B------:R-:W-:Y:S01]  /*15f70*/  PRMT R182, RZ, 0x7610, R182 ;  /* 0x00007610ffb67816 */ /* 0x000fe200000000b6 */
[----:B--2---:R-:W-:Y:S02]  /*15f80*/  @!P0 IMAD.MOV.U32 R5, RZ, RZ, R34 ;  /* 0x000000ffff058224 */ /* 0x004fe400078e0022 */
[----:B------:R-:W2:Y:S04]  /*15f90*/  LDL R34, [R1+0x724] ;  /* 0x0007240001227983 */ /* 0x000ea80000100800 */
[----:B------:R3:W2:Y:S02]  /*15fa0*/  @!P0 LDG.E.U8 R182, desc[UR6][R4.64] ;  /* 0x0000000604b68981 */ /* 0x0006a4000c1e1100 */
[----:B---3--:R-:W-:-:S02]  /*15fb0*/  @!P0 IMAD.MOV.U32 R4, RZ, RZ, R13 ;  /* 0x000000ffff048224 */ /* 0x008fc400078e000d */
[----:B------:R-:W3:Y:S01]  /*15fc0*/  LDL R13, [R1+0x708] ;  /* 0x00070800010d7983 */ /* 0x000ee20000100800 */
[----:B------:R-:W-:Y:S01]  /*15fd0*/  PRMT R181, RZ, 0x7610, R181 ;  /* 0x00007610ffb57816 */ /* 0x000fe200000000b5 */
[----:B------:R-:W-:Y:S01]  /*15fe0*/  @!P0 IMAD.MOV.U32 R5, RZ, RZ, R28 ;  /* 0x000000ffff058224 */ /* 0x000fe200078e001c */
[----:B------:R-:W-:Y:S01]  /*15ff0*/  PRMT R180, RZ, 0x7610, R180 ;  /* 0x00007610ffb47816 */ /* 0x000fe200000000b4 */
[----:B------:R-:W3:Y:S04]  /*16000*/  LDL R28, [R1+0x704] ;  /* 0x00070400011c7983 */ /* 0x000ee80000100800 */
[----:B------:R0:W3:Y:S01]  /*16010*/  @!P0 LDG.E.U8 R181, desc[UR6][R4.64] ;  /* 0x0000000604b58981 */ /* 0x0000e2000c1e1100 */
[----:B------:R-:W-:Y:S01]  /*16020*/  PRMT R179, RZ, 0x7610, R179 ;  /* 0x00007610ffb37816 */ /* 0x000fe200000000b3 */
[----:B0-----:R-:W-:-:S02]  /*16030*/  @!P0 IMAD.MOV.U32 R4, RZ, RZ, R50 ;  /* 0x000000ffff048224 */ /* 0x001fc400078e0032 */
[----:B------:R-:W-:-:S05]  /*16040*/  @!P0 IMAD.MOV.U32 R5, RZ, RZ, R63 ;  /* 0x000000ffff058224 */ /* 0x000fca00078e003f */
[----:B------:R0:W3:Y:S01]  /*16050*/  @!P0 LDG.E.U8 R180, desc[UR6][R4.64] ;  /* 0x0000000604b48981 */ /* 0x0000e2000c1e1100 */
[----:B------:R-:W-:Y:S01]  /*16060*/  PRMT R178, RZ, 0x7610, R178 ;  /* 0x00007610ffb27816 */ /* 0x000fe200000000b2 */
[----:B0-----:R-:W-:Y:S02]  /*16070*/  @!P0 IMAD.MOV.U32 R4, RZ, RZ, R25 ;  /* 0x000000ffff048224 */ /* 0x001fe400078e0019 */
[----:B------:R-:W-:Y:S01]  /*16080*/  @!P0 IMAD.MOV.U32 R5, RZ, RZ, R48 ;  /* 0x000000ffff058224 */ /* 0x000fe200078e0030 */
[----:B------:R-:W3:Y:S04]  /*16090*/  LDL R25, [R1+0x6e8] ;  /* 0x0006e80001197983 */ /* 0x000ee80000100800 */
[----:B------:R0:W3:Y:S01]  /*160a0*/  @!P0 LDG.E.U8 R179, desc[UR6][R4.64] ;  /* 0x0000000604b38981 */ /* 0x0000e2000c1e1100 */
[----:B------:R-:W-:Y:S01]  /*160b0*/  PRMT R177, RZ, 0x7610, R177 ;  /* 0x00007610ffb17816 */ /* 0x000fe200000000b1 */
[----:B0-----:R-:W-:-:S02]  /*160c0*/  @!P0 IMAD.MOV.U32 R4, RZ, RZ, R32 ;  /* 0x000000ffff048224 */ /* 0x001fc400078e0020 */
[----:B------:R-:W-:Y:S01]  /*160d0*/  @!P0 IMAD.MOV.U32 R5, RZ, RZ, R46 ;  /* 0x000000ffff058224 */ /* 0x000fe200078e002e */
[----:B------:R-:W3:Y:S04]  /*160e0*/  LDL.LU R32, [R1+0x6e4] ;  /* 0x0006e40001207983 */ /* 0x000ee80000300800 */
[----:B------:R0:W3:Y:S01]  /*160f0*/  @!P0 LDG.E.U8 R178, desc[UR6][R4.64] ;  /* 0x0000000604b28981 */ /* 0x0000e2000c1e1100 */
[----:B------:R-:W-:Y:S01]  /*16100*/  PRMT R176, RZ, 0x7610, R176 ;  /* 0x00007610ffb07816 */ /* 0x000fe200000000b0 */
[----:B0-----:R-:W-:Y:S02]  /*16110*/  @!P0 IMAD.MOV.U32 R4, RZ, RZ, R40 ;  /* 0x000000ffff048224 */ /* 0x001fe400078e0028 */
[----:B------:R-:W-:Y:S01]  /*16120*/  @!P0 IMAD.MOV.U32 R5, RZ, RZ, R42 ;  /* 0x000000ffff058224 */ /* 0x000fe200078e002a */
[----:B------:R-:W3:Y:S04]  /*16130*/  LDL.LU R40, [R1+0x6c4] ;  /* 0x0006c40001287983 */ /* 0x000ee80000300800 */
[----:B------:R0:W3:Y:S04]  /*16140*/  @!P0 LDG.E.U8 R177, desc[UR6][R4.64] ;  /* 0x0000000604b18981 */ /* 0x0000e8000c1e1100 */
[----:B------:R-:W3:Y:S01]  /*16150*/  LDL.LU R46, [R1+0x6a4] ;  /* 0x0006a400012e7983 */ /* 0x000ee20000300800 */
[----:B0-----:R-:W-:-:S02]  /*16160*/  @!P0 IMAD.MOV.U32 R4, RZ, RZ, R37 ;  /* 0x000000ffff048224 */ /* 0x001fc400078e0025 */
[----:B------:R-:W-:Y:S01]  /*16170*/  @!P0 IMAD.MOV.U32 R5, RZ, RZ, R39 ;  /* 0x000000ffff058224 */ /* 0x000fe200078e0027 */
[----:B------:R-:W3:Y:S04]  /*16180*/  LDL.LU R37, [R1+0x6a8] ;  /* 0x0006a80001257983 */ /* 0x000ee80000300800 */
[----:B------:R4:W3:Y:S02]  /*16190*/  @!P0 LDG.E.U8 R176, desc[UR6][R4.64] ;  /* 0x0000000604b08981 */ /* 0x0008e4000c1e1100 */
[----:B----4-:R-:W-:Y:S02]  /*161a0*/  @!P0 IMAD.MOV.U32 R4, RZ, RZ, R24 ;  /* 0x000000ffff048224 */ /* 0x010fe400078e0018 */
[----:B------:R-:W4:Y:S01]  /*161b0*/  LDL R24, [R1+0x684] ;  /* 0x0006840001187983 */ /* 0x000f220000100800 */
[----:B------:R-:W-:Y:S01]  /*161c0*/  PRMT R175, RZ, 0x7610, R175 ;  /* 0x00007610ffaf7816 */ /* 0x000fe200000000af */
[----:B--2---:R-:W-:-:S02]  /*161d0*/  @!P0 IMAD.MOV.U32 R5, RZ, RZ, R34 ;  /* 0x000000ffff058224 */ /* 0x004fc400078e0022 */
[----:B------:R-:W2:Y:S04]  /*161e0*/  LDL.LU R48, [R1+0x688] ;  /* 0x0006880001307983 */ /* 0x000ea80000300800 */
[----:B------:R3:W2:Y:S04]  /*161f0*/  @!P0 LDG.E.U8 R175, desc[UR6][R4.64] ;  /* 0x0000000604af8981 */ /* 0x0006a8000c1e1100 */
[----:B------:R-:W2:Y:S01]  /*16200*/  LDL R64, [R1+0x664] ;  /* 0x0006640001407983 */ /* 0x000ea20000100800 */
[----:B---3--:R-:W-:-:S03]  /*16210*/  @!P0 IMAD.MOV.U32 R4, RZ, RZ, R13 ;  /* 0x000000ffff048224 */ /* 0x008fc600078e000d */
[----:B------:R-:W3:Y:S04]  /*16220*/  LDL.LU R13, [R1+0x668] ;  /* 0x00066800010d7983 */ /* 0x000ee80000300800 */
[----:B------:R-:W3:Y:S04]  /*16230*/  LDL R50, [R1+0xe30] ;  /* 0x000e300001327983 */ /* 0x000ee80000100800 */
[----:B------:R-:W3:Y:S04]  /*16240*/  LDL R34, [R1+0xe34] ;  /* 0x000e340001227983 */ /* 0x000ee80000100800 */
[----:B------:R-:W3:Y:S04]  /*16250*/  LDL R67, [R1+0xa1c] ;  /* 0x000a1c0001437983 */ /* 0x000ee80000100800 */
[----:B------:R-:W3:Y:S01]  /*16260*/  LDL R66, [R1+0xa20] ;  /* 0x000a200001427983 */ /* 0x000ee20000100800 */
[----:B------:R-:W-:Y:S01]  /*16270*/  PRMT R174, RZ, 0x7610, R174 ;  /* 0x00007610ffae7816 */ /* 0x000fe200000000ae */
[----:B------:R-:W-:-:S02]  /*16280*/  @!P0 IMAD.MOV.U32 R5, RZ, RZ, R28 ;  /* 0x000000ffff058224 */ /* 0x000fc400078e001c */
[----:B------:R-:W3:Y:S01]  /*16290*/  LDL R63, [R1+0x9fc] ;  /* 0x0009fc00013f7983 */ /* 0x000ee20000100800 */
[----:B------:R-:W-:-:S03]  /*162a0*/  PRMT R173, RZ, 0x7610, R173 ;  /* 0x00007610ffad7816 */ /* 0x000fc600000000ad */
[----:B------:R0:W3:Y:S01]  /*162b0*/  @!P0 LDG.E.U8 R174, desc[UR6][R4.64] ;  /* 0x0000000604ae8981 */ /* 0x0000e2000c1e1100 */
[----:B------:R-:W-:-:S03]  /*162c0*/  PRMT R172, RZ, 0x7610, R172 ;  /* 0x00007610ffac7816 */ /* 0x000fc600000000ac */
[----:B------:R-:W3:Y:S01]  /*162d0*/  LDL R42, [R1+0xa00] ;  /* 0x000a0000012a7983 */ /* 0x000ee20000100800 */
[----:B------:R-:W-:-:S03]  /*162e0*/  PRMT R171, RZ, 0x7610, R171 ;  /* 0x00007610ffab7816 */ /* 0x000fc600000000ab */
[----:B------:R-:W3:Y:S01]  /*162f0*/  LDL R39, [R1+0x9dc] ;  /* 0x0009dc0001277983 */ /* 0x000ee20000100800 */
[----:B0-----:R-:W-:-:S03]  /*16300*/  @!P0 IMAD.MOV.U32 R4, RZ, RZ, R25 ;  /* 0x000000ffff048224 */ /* 0x001fc600078e0019 */
[----:B------:R-:W3:Y:S01]  /*16310*/  LDL R25, [R1+0x9e0] ;  /* 0x0009e00001197983 */ /* 0x000ee20000100800 */
[----:B------:R-:W-:-:S05]  /*16320*/  @!P0 IMAD.MOV.U32 R5, RZ, RZ, R32 ;  /* 0x000000ffff058224 */ /* 0x000fca00078e0020 */
[----:B------:R0:W3:Y:S02]  /*16330*/  @!P0 LDG.E.U8 R173, desc[UR6][R4.64] ;  /* 0x0000000604ad8981 */ /* 0x0000e4000c1e1100 */
[----:B0-----:R-:W-:Y:S02]  /*16340*/  @!P0 IMAD.MOV.U32 R4, RZ, RZ, R3 ;  /* 0x000000ffff048224 */ /* 0x001fe400078e0003 */
[----:B------:R-:W-:-:S05]  /*16350*/  @!P0 IMAD.MOV.U32 R5, RZ, RZ, R40 ;  /* 0x000000ffff058224 */ /* 0x000fca00078e0028 */
[----:B------:R0:W3:Y:S04]  /*16360*/  @!P0 LDG.E.U8 R172, desc[UR6][R4.64] ;  /* 0x0000000604ac8981 */ /* 0x0000e8000c1e1100 */
[----:B------:R1:W-:Y:S01]  /*16370*/  STL [R1+0x126c], R3 ;  /* 0x00126c0301007387 */ /* 0x0003e20000100800 */
[----:B0-----:R-:W-:Y:S02]  /*16380*/  @!P0 IMAD.MOV.U32 R5, RZ, RZ, R46 ;  /* 0x000000ffff058224 */ /* 0x001fe400078e002e */
[----:B------:R-:W-:Y:S01]  /*16390*/  @!P0 IMAD.MOV.U32 R4, RZ, RZ, R37 ;  /* 0x000000ffff048224 */ /* 0x000fe200078e0025 */
[----:B-1----:R-:W3:Y:S04]  /*163a0*/  LDL.LU R3, [R1+0x6e0] ;  /* 0x0006e00001037983 */ /* 0x002ee80000300800 */
[----:B------:R4:W3:Y:S04]  /*163b0*/  @!P0 LDG.E.U8 R171, desc[UR6][R4.64] ;  /* 0x0000000604ab8981 */ /* 0x0008e8000c1e1100 */
[----:B------:R-:W3:Y:S01]  /*163c0*/  LDL R28, [R1+0x9bc] ;  /* 0x0009bc00011c7983 */ /* 0x000ee20000100800 */
[----:B------:R-:W-:-:S02]  /*163d0*/  PRMT R170, RZ, 0x7610, R170 ;  /* 0x00007610ffaa7816 */ /* 0x000fc400000000aa */
[----:B------:R-:W-:Y:S01]  /*163e0*/  PRMT R169, RZ, 0x7610, R169 ;  /* 0x00007610ffa97816 */ /* 0x000fe200000000a9 */
[----:B------:R-:W3:Y:S01]  /*163f0*/  LDL R65, [R1+0x99c] ;  /* 0x00099c0001417983 */ /* 0x000ee20000100800 */
[----:B------:R-:W-:Y:S02]  /*16400*/  PRMT R168, RZ, 0x7610, R168 ;  /* 0x00007610ffa87816 */ /* 0x000fe400000000a8 */
[----:B------:R-:W-:Y:S01]  /*16410*/  PRMT R167, RZ, 0x7610, R167 ;  /* 0x00007610ffa77816 */ /* 0x000fe200000000a7 */
[----:B------:R-:W3:Y:S01]  /*16420*/  LDL R70, [R1+0x77c] ;  /* 0x00077c0001467983 */ /* 0x000ee20000100800 */
[----:B------:R-:W-:Y:S02]  /*16430*/  PRMT R166, RZ, 0x7610, R166 ;  /* 0x00007610ffa67816 */ /* 0x000fe400000000a6 */
[----:B------:R-:W-:Y:S01]  /*16440*/  PRMT R165, RZ, 0x7610, R165 ;  /* 0x00007610ffa57816 */ /* 0x000fe200000000a5 */
[----:B------:R-:W3:Y:S01]  /*16450*/  LDL R69, [R1+0x780] ;  /* 0x0007800001457983 */ /* 0x000ee20000100800 */
[----:B------:R-:W-:-:S02]  /*16460*/  PRMT R164, RZ, 0x7610, R164 ;  /* 0x00007610ffa47816 */ /* 0x000fc400000000a4 */
[----:B------:R-:W-:Y:S01]  /*16470*/  PRMT R163, RZ, 0x7610, R163 ;  /* 0x00007610ffa37816 */ /* 0x000fe200000000a3 */
[----:B------:R-:W3:Y:S01]  /*16480*/  LDL R68, [R1+0x75c] ;  /* 0x00075c0001447983 */ /* 0x000ee20000100800 */
[----:B----4-:R-:W-:-:S03]  /*16490*/  @!P0 IMAD.MOV.U32 R5, RZ, RZ, R24 ;  /* 0x000000ffff058224 */ /* 0x010fc600078e0018 */
[----:B------:R-:W4:Y:S01]  /*164a0*/  LDL R24, [R1+0x9c0] ;  /* 0x0009c00001187983 */ /* 0x000f220000100800 */
[----:B--2---:R-:W-:-:S05]  /*164b0*/  @!P0 IMAD.MOV.U32 R4, RZ, RZ, R48 ;  /* 0x000000ffff048224 */ /* 0x004fca00078e0030 */
[----:B------:R0:W2:Y:S02]  /*164c0*/  @!P0 LDG.E.U8 R170, desc[UR6][R4.64] ;  /* 0x0000000604aa8981 */ /* 0x0000a4000c1e1100 */
[----:B0-----:R-:W-:Y:S02]  /*164d0*/  @!P0 IMAD.MOV.U32 R5, RZ, RZ, R64 ;  /* 0x000000ffff058224 */ /* 0x001fe400078e0040 */
[----:B---3--:R-:W-:Y:S01]  /*164e0*/  @!P0 IMAD.MOV.U32 R4, RZ, RZ, R13 ;  /* 0x000000ffff048224 */ /* 0x008fe200078e000d */
[----:B------:R-:W3:Y:S04]  /*164f0*/  LDL R64, [R1+0x9a0] ;  /* 0x0009a00001407983 */ /* 0x000ee80000100800 */
[----:B------:R0:W2:Y:S02]  /*16500*/  @!P0 LDG.E.U8 R169, desc[UR6][R4.64] ;  /* 0x0000000604a98981 */ /* 0x0000a4000c1e1100 */
[----:B0-----:R-:W-:-:S02]  /*16510*/  @!P0 IMAD.MOV.U32 R5, RZ, RZ, R50 ;  /* 0x000000ffff058224 */ /* 0x001fc400078e0032 */
[----:B------:R-:W2:Y:S01]  /*16520*/  LDL R50, [R1+0x97c] ;  /* 0x00097c0001327983 */ /* 0x000ea20000100800 */
[----:B------:R-:W-:-:S03]  /*16530*/  @!P0 IMAD.MOV.U32 R4, RZ, RZ, R34 ;  /* 0x000000ffff048224 */ /* 0x000fc600078e0022 */
[----:B------:R-:W2:Y:S04]  /*16540*/  LDL R34, [R1+0x980] ;  /* 0x0009800001227983 */ /* 0x000ea80000100800 */
[----:B------:R0:W2:Y:S02]  /*16550*/  @!P0 LDG.E.U8 R168, desc[UR6][R4.64] ;  /* 0x0000000604a88981 */ /* 0x0000a4000c1e1100 */
[----:B0-----:R-:W-:Y:S02]  /*16560*/  @!P0 IMAD.MOV.U32 R4, RZ, RZ, R66 ;  /* 0x000000ffff048224 */ /* 0x001fe400078e0042 */
[----:B------:R-:W-:Y:S01]  /*16570*/  @!P0 IMAD.MOV.U32 R5, RZ, RZ, R67 ;  /* 0x000000ffff058224 */ /* 0x000fe200078e0043 */
[----:B------:R-:W2:Y:S04]  /*16580*/  LDL R66, [R1+0x960] ;  /* 0x0009600001427983 */ /* 0x000ea80000100800 */
[----:B------:R-:W2:Y:S04]  /*16590*/  LDL R67, [R1+0x95c] ;  /* 0x00095c0001437983 */ /* 0x000ea80000100800 */
        /* <DEDUP_REMOVED lines=17> */
[----:B------:R-:W4:Y:S01]  /*166b0*/  LDL R65, [R1+0x8dc] ;  /* 0x0008dc0001417983 */ /* 0x000f220000100800 */
[----:B---3--:R-:W-:-:S03]  /*166c0*/  @!P0 IMAD.MOV.U32 R4, RZ, RZ, R64 ;  /* 0x000000ffff048224 */ /* 0x008fc600078e0040 */
[----:B------:R-:W3:Y:S04]  /*166d0*/  LDL R64, [R1+0x8e0] ;  /* 0x0008e00001407983 */ /* 0x000ee80000100800 */
[----:B------:R2:W3:Y:S02]  /*166e0*/  @!P0 LDG.E.U8 R163, desc[UR6][R4.64] ;  /* 0x0000000604a38981 */ /* 0x0004e4000c1e1100 */
[----:B--2---:R-:W-:Y:S02]  /*166f0*/  @!P0 IMAD.MOV.U32 R5, RZ, RZ, R50 ;  /* 0x000000ffff058224 */ /* 0x004fe400078e0032 */
[----:B------:R-:W2:Y:S01]  /*16700*/  LDL R50, [R1+0x8bc] ;  /* 0x0008bc0001327983 */ /* 0x000ea20000100800 */
[----:B------:R-:W-:Y:S01]  /*16710*/  PRMT R162, RZ, 0x7610, R162 ;  /* 0x00007610ffa27816 */ /* 0x000fe200000000a2 */
[----:B------:R-:W-:-:S02]  /*16720*/  @!P0 IMAD.MOV.U32 R4, RZ, RZ, R34 ;  /* 0x000000ffff048224 */ /* 0x000fc400078e0022 */
[----:B------:R-:W2:Y:S01]  /*16730*/  LDL R34, [R1+0x8c0] ;  /* 0x0008c00001227983 */ /* 0x000ea20000100800 */
[----:B------:R-:W-:-:S03]  /*16740*/  PRMT R161, RZ, 0x7610, R161 ;  /* 0x00007610ffa17816 */ /* 0x000fc600000000a1 */
[----:B------:R0:W2:Y:S02]  /*16750*/  @!P0 LDG.E.U8 R162, desc[UR6][R4.64] ;  /* 0x0000000604a28981 */ /* 0x0000a4000c1e1100 */
[----:B0-----:R-:W-:Y:S02]  /*16760*/  @!P0 IMAD.MOV.U32 R4, RZ, RZ, R66 ;  /* 0x000000ffff048224 */ /* 0x001fe400078e0042 */
[----:B------:R-:W2:Y:S01]  /*16770*/  LDL R66, [R1+0x8a0] ;  /* 0x0008a00001427983 */ /* 0x000ea20000100800 */
[----:B------:R-:W-:-:S03]  /*16780*/  @!P0 IMAD.MOV.U32 R5, RZ, RZ, R67 ;  /* 0x000000ffff058224 */ /* 0x000fc600078e0043 */
[----:B------:R-:W2:Y:S04]  /*16790*/  LDL R67, [R1+0x89c] ;  /* 0x00089c0001437983 */ /* 0x000ea80000100800 */
[----:B------:R0:W2:Y:S02]  /*167a0*/  @!P0 LDG.E.U8 R161, desc[UR6][R4.64] ;  /* 0x0000000604a18981 */ /* 0x0000a4000c1e1100 */
[----:B0-----:R-:W-:Y:S02]  /*167b0*/  @!P0 IMAD.MOV.U32 R5, RZ, RZ, R63 ;  /* 0x000000ffff058224 */ /* 0x001fe400078e003f */
        /* <DEDUP_REMOVED lines=13> */
[----:B----4-:R-:W-:-:S03]  /*16890*/  @!P0 IMAD.MOV.U32 R4, RZ, RZ, R24 ;  /* 0x000000ffff048224 */ /* 0x010fc600078e0018 */
[----:B------:R-:W4:Y:S01]  /*168a0*/  LDL R24, [R1+0x840] ;  /* 0x0008400001187983 */ /* 0x000f220000100800 */
[----:B------:R-:W-:Y:S02]  /*168b0*/  PRMT R158, RZ, 0x7610, R158 ;  /* 0x00007610ff9e7816 */ /* 0x000fe4000000009e */
[----:B------:R-:W-:-:S04]  /*168c0*/  PRMT R157, RZ, 0x7610, R157 ;  /* 0x00007610ff9d7816 */ /* 0x000fc8000000009d */
[----:B------:R0:W4:Y:S02]  /*168d0*/  @!P0 LDG.E.U8 R158, desc[UR6][R4.64] ;  /* 0x00000006049e8981 */ /* 0x000124000c1e1100 */
[----:B0-----:R-:W-:Y:S02]  /*168e0*/  @!P0 IMAD.MOV.U32 R5, RZ, RZ, R65 ;  /* 0x000000ffff058224 */ /* 0x001fe400078e0041 */
[----:B---3--:R-:W-:Y:S01]  /*168f0*/  @!P0 IMAD.MOV.U32 R4, RZ, RZ, R64 ;  /* 0x000000ffff048224 */ /* 0x008fe200078e0040 */
[----:B------:R-:W3:Y:S04]  /*16900*/  LDL R65, [R1+0x81c] ;  /* 0x00081c0001417983 */ /* 0x000ee80000100800 */
[----:B------:R-:W3:Y:S04]  /*16910*/  LDL R64, [R1+0x820] ;  /* 0x0008200001407983 */ /* 0x000ee80000100800 */
[----:B------:R2:W3:Y:S02]  /*16920*/  @!P0 LDG.E.U8 R157, desc[UR6][R4.64] ;  /* 0x00000006049d8981 */ /* 0x0004e4000c1e1100 */
[----:B--2---:R-:W-:-:S02]  /*16930*/  @!P0 IMAD.MOV.U32 R5, RZ, RZ, R50 ;  /* 0x000000ffff058224 */ /* 0x004fc400078e0032 */
[----:B------:R-:W2:Y:S01]  /*16940*/  LDL R50, [R1+0x7fc] ;  /* 0x0007fc0001327983 */ /* 0x000ea20000100800 */
[----:B------:R-:W-:Y:S01]  /*16950*/  PRMT R156, RZ, 0x7610, R156 ;  /* 0x00007610ff9c7816 */ /* 0x000fe2000000009c */
[----:B------:R-:W-:Y:S01]  /*16960*/  @!P0 IMAD.MOV.U32 R4, RZ, RZ, R34 ;  /* 0x000000ffff048224 */ /* 0x000fe200078e0022 */
[----:B------:R-:W-:Y:S01]  /*16970*/  PRMT R155, RZ, 0x7610, R155 ;  /* 0x00007610ff9b7816 */ /* 0x000fe2000000009b */
[----:B------:R-:W2:Y:S04]  /*16980*/  LDL R34, [R1+0x800] ;  /* 0x0008000001227983 */ /* 0x000ea80000100800 */
[----:B------:R0:W2:Y:S02]  /*16990*/  @!P0 LDG.E.U8 R156, desc[UR6][R4.64] ;  /* 0x00000006049c8981 */ /* 0x0000a4000c1e1100 */
[----:B0-----:R-:W-:-:S02]  /*169a0*/  @!P0 IMAD.MOV.U32 R4, RZ, RZ, R66 ;  /* 0x000000ffff048224 */ /* 0x001fc400078e0042 */
[----:B------:R-:W-:Y:S01]  /*169b0*/  @!P0 IMAD.MOV.U32 R5, RZ, RZ, R67 ;  /* 0x000000ffff058224 */ /* 0x000fe200078e0043 */
[----:B------:R-:W-:Y:S01]  /*169c0*/  PRMT R154, RZ, 0x7610, R154 ;  /* 0x00007610ff9a7816 */ /* 0x000fe2000000009a */
[----:B------:R-:W2:Y:S04]  /*169d0*/  LDL R67, [R1+0x760] ;  /* 0x0007600001437983 */ /* 0x000ea80000100800 */
[----:B------:R0:W2:Y:S01]  /*169e0*/  @!P0 LDG.E.U8 R155, desc[UR6][R4.64] ;  /* 0x00000006049b8981 */ /* 0x0000a2000c1e1100 */
[----:B------:R-:W-:Y:S02]  /*169f0*/  PRMT R153, RZ, 0x7610, R153 ;  /* 0x00007610ff997816 */ /* 0x000fe40000000099 */
[----:B------:R-:W-:Y:S01]  /*16a00*/  PRMT R152, RZ, 0x7610, R152 ;  /* 0x00007610ff987816 */ /* 0x000fe20000000098 */
[----:B------:R-:W2:Y:S01]  /*16a10*/  LDL R66, [R1+0x73c] ;  /* 0x00073c0001427983 */ /* 0x000ea20000100800 */
[----:B0-----:R-:W-:-:S03]  /*16a20*/  @!P0 IMAD.MOV.U32 R5, RZ, RZ, R63 ;  /* 0x000000ffff058224 */ /* 0x001fc600078e003f */
[----:B------:R-:W2:Y:S01]  /*16a30*/  LDL R63, [R1+0x7dc] ;  /* 0x0007dc00013f7983 */ /* 0x000ea20000100800 */
[----:B------:R-:W-:-:S03]  /*16a40*/  @!P0 IMAD.MOV.U32 R4, RZ, RZ, R42 ;  /* 0x000000ffff048224 */ /* 0x000fc600078e002a */
[----:B------:R-:W2:Y:S04]  /*16a50*/  LDL R42, [R1+0x7e0] ;  /* 0x0007e000012a7983 */ /* 0x000ea80000100800 */
        /* <DEDUP_REMOVED lines=10> */
[----:B------:R-:W-:-:S03]  /*16b00*/  PRMT R23, RZ, 0x7610, R23 ;  /* 0x00007610ff177816 */ /* 0x000fc60000000017 */
[----:B------:R3:W4:Y:S02]  /*16b10*/  @!P0 LDG.E.U8 R152, desc[UR6][R4.64] ;  /* 0x0000000604988981 */ /* 0x000724000c1e1100 */
[----:B---3--:R-:W-:Y:S02]  /*16b20*/  @!P0 IMAD.MOV.U32 R5, RZ, RZ, R65 ;  /* 0x000000ffff058224 */ /* 0x008fe400078e0041 */
[----:B------:R-:W3:Y:S01]  /*16b30*/  LDL R65, [R1+0x740] ;  /* 0x0007400001417983 */ /* 0x000ee20000100800 */
[----:B------:R-:W-:Y:S01]  /*16b40*/  @!P0 IMAD.MOV.U32 R4, RZ, RZ, R64 ;  /* 0x000000ffff048224 */ /* 0x000fe200078e0040 */
[----:B------:R-:W-:Y:S02]  /*16b50*/  PRMT R22, RZ, 0x7610, R22 ;  /* 0x00007610ff167816 */ /* 0x000fe40000000016 */
[----:B------:R-:W3:Y:S04]  /*16b60*/  LDL R64, [R1+0x71c] ;  /* 0x00071c0001407983 */ /* 0x000ee80000100800 */
[----:B------:R2:W3:Y:S02]  /*16b70*/  @!P0 LDG.E.U8 R23, desc[UR6][R4.64] ;  /* 0x0000000604178981 */ /* 0x0004e4000c1e1100 */
[----:B--2---:R-:W-:-:S02]  /*16b80*/  @!P0 IMAD.MOV.U32 R5, RZ, RZ, R50 ;  /* 0x000000ffff058224 */ /* 0x004fc400078e0032 */
[----:B------:R-:W2:Y:S01]  /*16b90*/  LDL R50, [R1+0x720] ;  /* 0x0007200001327983 */ /* 0x000ea20000100800 */
[----:B------:R-:W-:-:S03]  /*16ba0*/  @!P0 IMAD.MOV.U32 R4, RZ, RZ, R34 ;  /* 0x000000ffff048224 */ /* 0x000fc600078e0022 */
[----:B------:R-:W2:Y:S04]  /*16bb0*/  LDL.LU R34, [R1+0x6dc] ;  /* 0x0006dc0001227983 */ /* 0x000ea80000300800 */
[----:B------:R0:W2:Y:S01]  /*16bc0*/  @!P0 LDG.E.U8 R22, desc[UR6][R4.64] ;  /* 0x0000000604168981 */ /* 0x0000a2000c1e1100 */
[----:B------:R-:W-:Y:S02]  /*16bd0*/  PRMT R21, RZ, 0x7610, R21 ;  /* 0x00007610ff157816 */ /* 0x000fe40000000015 */
[----:B------:R-:W-:Y:S01]  /*16be0*/  PRMT R20, RZ, 0x7610, R20 ;  /* 0x00007610ff147816 */ /* 0x000fe20000000014 */
[----:B0-----:R-:W-:Y:S02]  /*16bf0*/  @!P0 IMAD.MOV.U32 R5, RZ, RZ, R63 ;  /* 0x000000ffff058224 */ /* 0x001fe400078e003f */
[----:B------:R-:W2:Y:S01]  /*16c00*/  LDL R63, [R1+0x700] ;  /* 0x00070000013f7983 */ /* 0x000ea20000100800 */
[----:B------:R-:W-:-:S03]  /*16c10*/  @!P0 IMAD.MOV.U32 R4, RZ, RZ, R42 ;  /* 0x000000ffff048224 */ /* 0x000fc600078e002a */
[----:B------:R-:W2:Y:S04]  /*16c20*/  LDL.LU R42, [R1+0x6bc] ;  /* 0x0006bc00012a7983 */ /* 0x000ea80000300800 */
[----:B------:R0:W2:Y:S02]  /*16c30*/  @!P0 LDG.E.U8 R21, desc[UR6][R4.64] ;  /* 0x0000000604158981 */ /* 0x0000a4000c1e1100 */
[----:B0-----:R-:W-:Y:S02]  /*16c40*/  @!P0 IMAD.MOV.U32 R4, RZ, RZ, R25 ;  /* 0x000000ffff048224 */ /* 0x001fe400078e0019 */
[----:B------:R-:W-:Y:S02]  /*16c50*/  @!P0 IMAD.MOV.U32 R5, RZ, RZ, R39 ;  /* 0x000000ffff058224 */ /* 0x000fe400078e0027 */
[----:B------:R-:W2:Y:S04]  /*16c60*/  LDL.LU R39, [R1+0x6a0] ;  /* 0x0006a00001277983 */ /* 0x000ea80000300800 */
[----:B------:R-:W2:Y:S04]  /*16c70*/  LDL.LU R25, [R1+0x69c] ;  /* 0x00069c0001197983 */ /* 0x000ea80000300800 */
[----:B------:R0:W2:Y:S02]  /*16c80*/  @!P0 LDG.E.U8 R20, desc[UR6][R4.64] ;  /* 0x0000000604148981 */ /* 0x0000a4000c1e1100 */
[----:B0-----:R-:W-:-:S02]  /*16c90*/  @!P0 IMAD.MOV.U32 R5, RZ, RZ, R28 ;  /* 0x000000ffff058224 */ /* 0x001fc400078e001c */
[----:B------:R-:W2:Y:S01]  /*16ca0*/  LDL.LU R28, [R1+0x67c] ;  /* 0x00067c00011c7983 */ /* 0x000ea20000300800 */
[----:B------:R-:W-:-:S06]  /*16cb0*/  PRMT R219, RZ, 0x7610, R219 ;  /* 0x00007610ffdb7816 */ /* 0x000fcc00000000db */
[----:B------:R-:W2:Y:S01]  /*16cc0*/  @!P0 LDG.E.U8 R219, desc[UR6][R8.64] ;  /* 0x0000000608db8981 */ /* 0x000ea2000c1e1100 */
[----:B----4-:R-:W-:-:S03]  /*16cd0*/  @!P0 IMAD.MOV.U32 R4, RZ, RZ, R24 ;  /* 0x000000ffff048224 */ /* 0x010fc600078e0018 */
[----:B------:R-:W4:Y:S01]  /*16ce0*/  LDL.LU R24, [R1+0x680] ;  /* 0x0006800001187983 */ /* 0x000f220000300800 */
        /* <DEDUP_REMOVED lines=10> */
[----:B------:R3:W4:Y:S02]  /*16d90*/  @!P0 LDG.E.U8 R17, desc[UR6][R4.64] ;  /* 0x0000000604118981 */ /* 0x000724000c1e1100 */
[----:B---3--:R-:W-:Y:S02]  /*16da0*/  @!P0 IMAD.MOV.U32 R4, RZ, RZ, R65 ;  /* 0x000000ffff048224 */ /* 0x008fe400078e0041 */
[----:B------:R-:W-:-:S05]  /*16db0*/  @!P0 IMAD.MOV.U32 R5, RZ, RZ, R66 ;  /* 0x000000ffff058224 */ /* 0x000fca00078e0042 */
[----:B------:R2:W3:Y:S02]  /*16dc0*/  @!P0 LDG.E.U8 R16, desc[UR6][R4.64] ;  /* 0x0000000604108981 */ /* 0x0004e4000c1e1100 */
[----:B--2---:R-:W-:Y:S02]  /*16dd0*/  @!P0 IMAD.MOV.U32 R4, RZ, RZ, R50 ;  /* 0x000000ffff048224 */ /* 0x004fe400078e0032 */
[----:B------:R-:W0:Y:S01]  /*16de0*/  S2R R50, SR_TID.X ;  /* 0x0000000000327919 */ /* 0x000e220000002100 */
[----:B------:R-:W-:Y:S01]  /*16df0*/  PRMT R11, RZ, 0x7610, R11 ;  /* 0x00007610ff0b7816 */ /* 0x000fe2000000000b */
[----:B------:R-:W-:Y:S01]  /*16e00*/  @!P0 IMAD.MOV.U32 R5, RZ, RZ, R64 ;  /* 0x000000ffff058224 */ /* 0x000fe200078e0040 */
[----:B------:R-:W1:Y:S01]  /*16e10*/  S2R R146, SR_TID.X ;  /* 0x0000000000927919 */ /* 0x000e620000002100 */
[----:B------:R-:W-:-:S03]  /*16e20*/  PRMT R10, RZ, 0x7610, R10 ;  /* 0x00007610ff0a7816 */ /* 0x000fc6000000000a */
[----:B------:R2:W3:Y:S01]  /*16e30*/  @!P0 LDG.E.U8 R11, desc[UR6][R4.64] ;  /* 0x00000006040b8981 */ /* 0x0004e2000c1e1100 */
[----:B------:R-:W-:Y:S01]  /*16e40*/  PRMT R9, RZ, 0x7610, R9 ;  /* 0x00007610ff097816 */ /* 0x000fe20000000009 */
[----:B--2---:R-:W-:Y:S02]  /*16e50*/  @!P0 IMAD.MOV.U32 R4, RZ, RZ, R63 ;  /* 0x000000ffff048224 */ /* 0x004fe400078e003f */
[----:B------:R-:W-:-:S05]  /*16e60*/  @!P0 IMAD.MOV.U32 R5, RZ, RZ, R2 ;  /* 0x000000ffff058224 */ /* 0x000fca00078e0002 */
[----:B------:R2:W3:Y:S01]  /*16e70*/  @!P0 LDG.E.U8 R10, desc[UR6][R4.64] ;  /* 0x00000006040a8981 */ /* 0x0004e2000c1e1100 */
[----:B0-----:R-:W-:-:S05]  /*16e80*/  LOP3.LUT R50, R50, 0x7f, RZ, 0xc0, !PT ;  /* 0x0000007f32327812 */ /* 0x001fca00078ec0ff */
[----:B------:R-:W-:Y:S01]  /*16e90*/  STS.U8 [R50+UR4+0x4000], R62 ;  /* 0x0040003e32007988 */ /* 0x000fe20008000004 */
[----:B--2---:R-:W-:-:S03]  /*16ea0*/  @!P0 IMAD.MOV.U32 R4, RZ, RZ, R3 ;  /* 0x000000ffff048224 */ /* 0x004fc600078e0003 */
[----:B------:R-:W-:Y:S01]  /*16eb0*/  STS.U8 [R50+UR4+0x4200], R61 ;  /* 0x0042003d32007988 */ /* 0x000fe20008000004 */
[----:B------:R-:W-:-:S03]  /*16ec0*/  @!P0 IMAD.MOV.U32 R5, RZ, RZ, R34 ;  /* 0x000000ffff058224 */ /* 0x000fc600078e0022 */
[----:B------:R-:W-:Y:S04]  /*16ed0*/  STS.U8 [R50+UR4+0x4400], R60 ;  /* 0x0044003c32007988 */ /* 0x000fe80008000004 */
[----:B------:R-:W-:Y:S04]  /*16ee0*/  STS.U8 [R50+UR4+0x4600], R59 ;  /* 0x0046003b32007988 */ /* 0x000fe80008000004 */
[----:B------:R-:W-:Y:S01]  /*16ef0*/  STS.U8 [R50+UR4+0x4800], R58 ;  /* 0x0048003a32007988 */ /* 0x000fe20008000004 */
[----:B------:R-:W-:-:S03]  /*16f00*/  PRMT R8, RZ, 0x7610, R8 ;  /* 0x00007610ff087816 */ /* 0x000fc60000000008 */
[----:B------:R-:W-:Y:S04]  /*16f10*/  STS.U8 [R50+UR4+0x4a00], R57 ;  /* 0x004a003932007988 */ /* 0x000fe80008000004 */
[----:B------:R-:W-:Y:S04]  /*16f20*/  STS.U8 [R50+UR4+0x4c00], R56 ;  /* 0x004c003832007988 */ /* 0x000fe80008000004 */
[----:B------:R-:W-:Y:S04]  /*16f30*/  STS.U8 [R50+UR4+0x4e00], R55 ;  /* 0x004e003732007988 */ /* 0x000fe80008000004 */
[----:B------:R0:W2:Y:S04]  /*16f40*/  @!P0 LDG.E.U8 R9, desc[UR6][R4.64] ;  /* 0x0000000604098981 */ /* 0x0000a8000c1e1100 */
[----:B------:R-:W-:Y:S04]  /*16f50*/  STS.U8 [R50+UR4+0x5000], R54 ;  /* 0x0050003632007988 */ /* 0x000fe80008000004 */
[----:B------:R-:W-:Y:S01]  /*16f60*/  STS.U8 [R50+UR4+0x5200], R53 ;  /* 0x0052003532007988 */ /* 0x000fe20008000004 */
[----:B0-----:R-:W-:-:S02]  /*16f70*/  @!P0 IMAD.MOV.U32 R4, RZ, RZ, R0 ;  /* 0x000000ffff048224 */ /* 0x001fc400078e0000 */
[----:B------:R-:W-:Y:S01]  /*16f80*/  @!P0 IMAD.MOV.U32 R5, RZ, RZ, R42 ;  /* 0x000000ffff058224 */ /* 0x000fe200078e002a */
        /* <DEDUP_REMOVED lines=14> */
[----:B------:R-:W-:Y:S01]  /*17070*/  STS.U8 [R50+UR4+0x6600], R245 ;  /* 0x006600f532007988 */ /* 0x000fe20008000004 */
[----:B-1----:R-:W-:-:S03]  /*17080*/  LOP3.LUT R146, R146, 0x7f, RZ, 0xc0, !PT ;  /* 0x0000007f92927812 */ /* 0x002fc600078ec0ff */
[----:B------:R0:W2:Y:S04]  /*17090*/  @!P0 LDG.E.U8 R7, desc[UR6][R4.64] ;  /* 0x0000000604078981 */ /* 0x0000a8000c1e1100 */
[----:B------:R-:W-:Y:S04]  /*170a0*/  STS.U8 [R50+UR4+0x6800], R244 ;  /* 0x006800f432007988 */ /* 0x000fe80008000004 */
[----:B------:R-:W-:Y:S01]  /*170b0*/  STS.U8 [R50+UR4+0x6a00], R243 ;  /* 0x006a00f332007988 */ /* 0x000fe20008000004 */
[----:B0-----:R-:W-:-:S03]  /*170c0*/  @!P0 IMAD.MOV.U32 R5, RZ, RZ, R28 ;  /* 0x000000ffff058224 */ /* 0x001fc600078e001c */
[----:B------:R-:W-:Y:S04]  /*170d0*/  STS.U8 [R50+UR4+0x6c00], R242 ;  /* 0x006c00f232007988 */ /* 0x000fe80008000004 */
        /* <DEDUP_REMOVED lines=8> */
[----:B------:R-:W-:Y:S01]  /*17160*/  STS.U8 [R50+UR4+0x7e00], R233 ;  /* 0x007e00e932007988 */ /* 0x000fe20008000004 */
[----:B----4-:R-:W-:-:S05]  /*17170*/  @!P0 IMAD.MOV.U32 R4, RZ, RZ, R24 ;  /* 0x000000ffff048224 */ /* 0x010fca00078e0018 */
[----:B------:R0:W4:Y:S02]  /*17180*/  @!P0 LDG.E.U8 R6, desc[UR6][R4.64] ;  /* 0x0000000604068981 */ /* 0x000124000c1e1100 */
[----:B0-----:R-:W-:-:S05]  /*17190*/  LOP3.LUT R4, R146, 0x10, RZ, 0x3c, !PT ;  /* 0x0000001092047812 */ /* 0x001fca00078e3cff */
        /* <DEDUP_REMOVED lines=31> */
[----:B------:R0:W-:Y:S02]  /*17390*/  STS.U8 [R4+UR4+0x7e80], R201 ;  /* 0x007e80c904007988 */ /* 0x0001e40008000004 */
        /* <DEDUP_REMOVED lines=28> */
[----:B------:R-:W-:-:S03]  /*17560*/  IMAD.MOV.U32 R248, RZ, RZ, R25 ;  /* 0x000000fffff87224 */ /* 0x000fc600078e0019 */
        /* <DEDUP_REMOVED lines=8> */
[----:B------:R0:W-:Y:S01]  /*175f0*/  STS.U8 [R4+UR4+0x7f00], R169 ;  /* 0x007f00a904007988 */ /* 0x0001e20008000004 */
[----:B------:R-:W-:-:S03]  /*17600*/  IMAD.MOV.U32 R229, RZ, RZ, R31 ;  /* 0x000000ffffe57224 */ /* 0x000fc600078e001f */
[----:B------:R-:W3:Y:S01]  /*17610*/  LDL.LU.64 R24, [R1] ;  /* 0x0000000001187983 */ /* 0x000ee20000300a00 */
[----:B------:R-:W-:-:S03]  /*17620*/  IMAD.MOV.U32 R5, RZ, RZ, R30 ;  /* 0x000000ffff057224 */ /* 0x000fc600078e001e */
[----:B------:R-:W2:Y:S01]  /*17630*/  LDL.LU.64 R26, [R1+0x8] ;  /* 0x00000800011a7983 */ /* 0x000ea20000300a00 */
[----:B0-----:R-:W-:-:S03]  /*17640*/  IMAD.MOV.U32 R4, RZ, RZ, R29 ;  /* 0x000000ffff047224 */ /* 0x001fc600078e001d */
[----:B------:R-:W4:Y:S01]  /*17650*/  LDL.LU.64 R28, [R1+0x10] ;  /* 0x00001000011c7983 */ /* 0x000f220000300a00 */
[----:B------:R-:W-:Y:S02]  /*17660*/  IMAD.MOV.U32 R231, RZ, RZ, R33 ;  /* 0x000000ffffe77224 */ /* 0x000fe400078e0021 */
[----:B------:R-:W-:Y:S01]  /*17670*/  IMAD.MOV.U32 R230, RZ, RZ, R32 ;  /* 0x000000ffffe67224 */ /* 0x000fe200078e0020 */
[----:B------:R-:W3:Y:S01]  /*17680*/  LDL.LU.64 R30, [R1+0x18] ;  /* 0x00001800011e7983 */ /* 0x000ee20000300a00 */
[----:B------:R-:W-:Y:S02]  /*17690*/  IMAD.MOV.U32 R233, RZ, RZ, R35 ;  /* 0x000000ffffe97224 */ /* 0x000fe400078e0023 */
[----:B------:R-:W-:Y:S01]  /*176a0*/  IMAD.MOV.U32 R232, RZ, RZ, R34 ;  /* 0x000000ffffe87224 */ /* 0x000fe200078e0022 */
[----:B------:R-:W2:Y:S01]  /*176b0*/  LDL.LU.64 R32, [R1+0x20] ;  /* 0x0000200001207983 */ /* 0x000ea20000300a00 */
[----:B------:R-:W-:Y:S01]  /*176c0*/  IMAD.MOV.U32 R235, RZ, RZ, R37 ;  /* 0x000000ffffeb7224 */ /* 0x000fe200078e0025 */
[----:B------:R-:W-:Y:S01]  /*176d0*/  LOP3.LUT R202, R50, 0x30, RZ, 0x3c, !PT ;  /* 0x0000003032ca7812 */ /* 0x000fe200078e3cff */
[----:B------:R-:W-:Y:S01]  /*176e0*/  IMAD.MOV.U32 R234, RZ, RZ, R36 ;  /* 0x000000ffffea7224 */ /* 0x000fe200078e0024 */
[----:B------:R-:W4:Y:S01]  /*176f0*/  LDL.LU.64 R34, [R1+0x28] ;  /* 0x0000280001227983 */ /* 0x000f220000300a00 */
[----:B------:R-:W-:-:S02]  /*17700*/  IMAD.MOV.U32 R237, RZ, RZ, R39 ;  /* 0x000000ffffed7224 */ /* 0x000fc400078e0027 */
[----:B------:R-:W-:Y:S01]  /*17710*/  IMAD.MOV.U32 R236, RZ, RZ, R38 ;  /* 0x000000ffffec7224 */ /* 0x000fe200078e0026 */
[----:B------:R-:W3:Y:S01]  /*17720*/  LDL.LU.64 R36, [R1+0x30] ;  /* 0x0000300001247983 */ /* 0x000ee20000300a00 */
[----:B------:R-:W-:Y:S02]  /*17730*/  IMAD.MOV.U32 R239, RZ, RZ, R41 ;  /* 0x000000ffffef7224 */ /* 0x000fe400078e0029 */
[----:B------:R-:W-:Y:S01]  /*17740*/  IMAD.MOV.U32 R238, RZ, RZ, R40 ;  /* 0x000000ffffee7224 */ /* 0x000fe200078e0028 */
[----:B------:R-:W2:Y:S01]  /*17750*/  LDL.LU.64 R38, [R1+0x38] ;  /* 0x0000380001267983 */ /* 0x000ea20000300a00 */
[----:B------:R-:W-:Y:S02]  /*17760*/  IMAD.MOV.U32 R241, RZ, RZ, R43 ;  /* 0x000000fffff17224 */ /* 0x000fe400078e002b */
        /* <DEDUP_REMOVED lines=8> */
[----:B------:R-:W-:-:S03]  /*177f0*/  IMAD.MOV.U32 R250, RZ, RZ, R48 ;  /* 0x000000fffffa7224 */ /* 0x000fc600078e0030 */
[----:B------:R0:W-:Y:S04]  /*17800*/  STS.U8 [R202+UR4+0x7f80], R49 ;  /* 0x007f8031ca007988 */ /* 0x0001e80008000004 */
[----:B------:R-:W4:Y:S04]  /*17810*/  LDL.LU.64 R46, [R1+0x58] ;  /* 0x00005800012e7983 */ /* 0x000f280000300a00 */
[----:B0-----:R-:W3:Y:S04]  /*17820*/  LDL.LU.64 R48, [R1+0x60] ;  /* 0x0000600001307983 */ /* 0x001ee80000300a00 */
[----:B------:R-:W2:Y:S04]  /*17830*/  LDL.LU.64 R50, [R1+0x68] ;  /* 0x0000680001327983 */ /* 0x000ea80000300a00 */
[----:B------:R-:W4:Y:S04]  /*17840*/  LDL.LU.64 R52, [R1+0x70] ;  /* 0x0000700001347983 */ /* 0x000f280000300a00 */
[----:B------:R-:W3:Y:S04]  /*17850*/  LDL.LU.64 R54, [R1+0x78] ;  /* 0x0000780001367983 */ /* 0x000ee80000300a00 */
        /* <DEDUP_REMOVED lines=40> */
[----:B------:R-:W4:Y:S01]  /*17ae0*/  LDL.LU.64 R136, [R1+0x1c0] ;  /* 0x0001c00001887983 */ /* 0x000f220000300a00 */
[----:B------:R-:W-:-:S03]  /*17af0*/  IMAD.MOV.U32 R243, RZ, RZ, R147 ;  /* 0x000000fffff37224 */ /* 0x000fc600078e0093 */
[----:B------:R-:W3:Y:S01]  /*17b00*/  LDL.LU.64 R138, [R1+0x1c8] ;  /* 0x0001c800018a7983 */ /* 0x000ee20000300a00 */
[----:B------:R-:W-:-:S03]  /*17b10*/  IMAD.MOV.U32 R228, RZ, RZ, R148 ;  /* 0x000000ffffe47224 */ /* 0x000fc600078e0094 */
[----:B------:R-:W2:Y:S01]  /*17b20*/  LDL.LU.64 R140, [R1+0x1d0] ;  /* 0x0001d000018c7983 */ /* 0x000ea20000300a00 */
[----:B------:R-:W-:-:S03]  /*17b30*/  IMAD.MOV.U32 R227, RZ, RZ, R149 ;  /* 0x000000ffffe37224 */ /* 0x000fc600078e0095 */
[----:B------:R-:W4:Y:S01]  /*17b40*/  LDL.LU.64 R142, [R1+0x1d8] ;  /* 0x0001d800018e7983 */ /* 0x000f220000300a00 */
[----:B------:R-:W-:-:S03]  /*17b50*/  IMAD.MOV.U32 R226, RZ, RZ, R150 ;  /* 0x000000ffffe27224 */ /* 0x000fc600078e0096 */
[----:B------:R-:W3:Y:S01]  /*17b60*/  LDL.LU.64 R144, [R1+0x1e0] ;  /* 0x0001e00001907983 */ /* 0x000ee20000300a00 */
[----:B------:R-:W-:-:S03]  /*17b70*/  IMAD.MOV.U32 R225, RZ, RZ, R151 ;  /* 0x000000ffffe17224 */ /* 0x000fc600078e0097 */
[----:B------:R-:W2:Y:S04]  /*17b80*/  LDL.LU.64 R146, [R1+0x1e8] ;  /* 0x0001e80001927983 */ /* 0x000ea80000300a00 */
[----:B------:R-:W4:Y:S04]  /*17b90*/  LDL.LU.64 R148, [R1+0x1f0] ;  /* 0x0001f00001947983 */ /* 0x000f280000300a00 */
[----:B------:R-:W3:Y:S04]  /*17ba0*/  LDL.LU.64 R150, [R1+0x1f8] ;  /* 0x0001f80001967983 */ /* 0x000ee80000300a00 */
[----:B---3--:R-:W-:Y:S04]  /*17bb0*/  STL.64 [R1+0x16e8], R150 ;  /* 0x0016e89601007387 */ /* 0x008fe80000100a00 */
[----:B----4-:R-:W-:Y:S04]  /*17bc0*/  STL.64 [R1+0x16e0], R148 ;  /* 0x0016e09401007387 */ /* 0x010fe80000100a00 */
[----:B--2---:R-:W-:Y:S04]  /*17bd0*/  STL.64 [R1+0x16d8], R146 ;  /* 0x0016d89201007387 */ /* 0x004fe80000100a00 */
        /* <DEDUP_REMOVED lines=61> */
[----:B0-----:R-:W2:Y:S04]  /*17fb0*/  LDL.LU.64 R24, [R1+0x400] ;  /* 0x0004000001187983 */ /* 0x001ea80000300a00 */
[----:B------:R-:W2:Y:S04]  /*17fc0*/  LDL.LU.64 R26, [R1+0x408] ;  /* 0x00040800011a7983 */ /* 0x000ea80000300a00 */
        /* <DEDUP_REMOVED lines=93> */
[----:B------:R0:W-:Y:S06]  /*185a0*/  MEMBAR.ALL.CTA ;  /* 0x0000000000007992 */ /* 0x0001ec0000008000 */
[----:B0-----:R-:W0:Y:S02]  /*185b0*/  FENCE.VIEW.ASYNC.S ;  /* 0x00000000000073c6 */ /* 0x001e240000000000 */
[----:B0-----:R-:W-:Y:S06]  /*185c0*/  BAR.SYNC.DEFER_BLOCKING 0x0 ;  /* 0x0000000000007b1d */ /* 0x001fec0000010000 */
[----:B------:R-:W-:Y:S01]  /*185d0*/  UMOV UR41, 0x80000020 ;  /* 0x8000002000297882 */ /* 0x000fe20000000000 */
[----:B--2---:R-:W-:-:S06]  /*185e0*/  WARPGROUP.ARRIVE ;  /* 0x00000000000079c5 */ /* 0x004fcc0000000000 */
[----:B------:R-:W-:Y:S03]  /*185f0*/  QGMMA.64x256x32.F32.E5M2.E5M2 R24, gdesc[UR40], R24, gsb0 ;  /* 0x03e00000281879f3 */ /* 0x000fe60008003818 */
[----:B------:R-:W-:Y:S02]  /*18600*/  WARPGROUP.DEPBAR.LE gsb0, 0x0 ;  /* 0x00008000000079c5 */ /* 0x000fe40000010000 */
[----:B------:R-:W-:-:S15]  /*18610*/  WARPGROUP.ARRIVE ;  /* 0x00000000000079c5 */ /* 0x000fde0000000000 */
[----:B------:R-:W-:-:S08]  /*18620*/  NOP ;  /* 0x0000000000007918 */ /* 0x000fd00000000000 */
[----:B------:R-:W-:Y:S03]  /*18630*/  QGMMA.64x256x32.F32.E5M2.E5M2 R24, gdesc[UR12], R24, gsb0 ;  /* 0x03e000000c1879f3 */ /* 0x000fe60008003818 */
[----:B------:R-:W-:Y:S02]  /*18640*/  WARPGROUP.DEPBAR.LE gsb0, 0x0 ;  /* 0x00008000000079c5 */ /* 0x000fe40000010000 */
[----:B------:R0:W-:Y:S04]  /*18650*/  STL.64 [R1+0x400], R24 ;  /* 0x0004001801007387 */ /* 0x0001e80000100a00 */
        /* <DEDUP_REMOVED lines=63> */
[----:B0-----:R-:W4:Y:S04]  /*18a50*/  LDL.LU.64 R24, [R1+0x200] ;  /* 0x0002000001187983 */ /* 0x001f280000300a00 */
[----:B-1----:R-:W4:Y:S04]  /*18a60*/  LDL.LU.64 R26, [R1+0x208] ;  /* 0x00020800011a7983 */ /* 0x002f280000300a00 */
[----:B--2---:R-:W2:Y:S04]  /*18a70*/  LDL.LU.64 R28, [R1+0x210] ;  /* 0x00021000011c7983 */ /* 0x004ea80000300a00 */
[----:B---3--:R-:W2:Y:S04]  /*18a80*/  LDL.LU.64 R30, [R1+0x218] ;  /* 0x00021800011e7983 */ /* 0x008ea80000300a00 */
[----:B----4-:R-:W2:Y:S04]  /*18a90*/  LDL.LU.64 R32, [R1+0x220] ;  /* 0x0002200001207983 */ /* 0x010ea80000300a00 */
        /* <DEDUP_REMOVED lines=58> */
[----:B------:R-:W2:Y:S01]  /*18e40*/  LDL.LU.64 R150, [R1+0x3f8] ;  /* 0x0003f80001967983 */ /* 0x000ea20000300a00 */
[----:B------:R-:W-:Y:S01]  /*18e50*/  UMOV UR18, UR42 ;  /* 0x0000002a00127c82 */ /* 0x000fe20008000000 */
[----:B------:R-:W-:Y:S01]  /*18e60*/  UMOV UR19, UR43 ;  /* 0x0000002b00137c82 */ /* 0x000fe20008000000 */
[----:B------:R-:W-:Y:S01]  /*18e70*/  UMOV UR22, UR14 ;  /* 0x0000000e00167c82 */ /* 0x000fe20008000000 */
[----:B------:R-:W-:Y:S01]  /*18e80*/  UMOV UR23, UR15 ;  /* 0x0000000f00177c82 */ /* 0x000fe20008000000 */
[----:B--2---:R-:W-:-:S06]  /*18e90*/  WARPGROUP.ARRIVE ;  /* 0x00000000000079c5 */ /* 0x004fcc0000000000 */
[----:B------:R-:W-:Y:S03]  /*18ea0*/  QGMMA.64x256x32.F32.E5M2.E5M2 R24, gdesc[UR16], R24, gsb0 ;  /* 0x03e00000101879f3 */ /* 0x000fe60008003818 */
[----:B------:R-:W-:Y:S02]  /*18eb0*/  WARPGROUP.DEPBAR.LE gsb0, 0x0 ;  /* 0x00008000000079c5 */ /* 0x000fe40000010000 */
[----:B------:R-:W-:-:S15]  /*18ec0*/  WARPGROUP.ARRIVE ;  /* 0x00000000000079c5 */ /* 0x000fde0000000000 */
[----:B------:R-:W-:-:S08]  /*18ed0*/  NOP ;  /* 0x0000000000007918 */ /* 0x000fd00000000000 */
[----:B------:R-:W-:Y:S01]  /*18ee0*/  QGMMA.64x256x32.F32.E5M2.E5M2 R24, gdesc[UR20], R24, gsb0 ;  /* 0x03e00000141879f3 */ /* 0x000fe20008003818 */
[----:B------:R-:W-:Y:S02]  /*18ef0*/  IMAD.MOV.U32 R224, RZ, RZ, R243 ;  /* 0x000000ffffe07224 */ /* 0x000fe400078e00f3 */
[----:B------:R-:W-:Y:S02]  /*18f00*/  IMAD.MOV.U32 R243, RZ, RZ, R250 ;  /* 0x000000fffff37224 */ /* 0x000fe400078e00fa */
[----:B------:R-:W-:Y:S01]  /*18f10*/  IMAD.MOV.U32 R250, RZ, RZ, R13 ;  /* 0x000000fffffa7224 */ /* 0x000fe200078e000d */
[----:B------:R-:W-:Y:S02]  /*18f20*/  WARPGROUP.DEPBAR.LE gsb0, 0x0 ;  /* 0x00008000000079c5 */ /* 0x000fe40000010000 */
        /* <DEDUP_REMOVED lines=128> */
[----:B------:R-:W3:Y:S04]  /*19730*/  LDL.LU R13, [R1+0x14ec] ;  /* 0x0014ec00010d7983 */ /* 0x000ee80000300800 */
[----:B------:R-:W4:Y:S01]  /*19740*/  LDL R6, [R1+0xe60] ;  /* 0x000e600001067983 */ /* 0x000f220000100800 */
[----:B------:R-:W-:-:S05]  /*19750*/  VIADD R224, R224, 0x1 ;  /* 0x00000001e0e07836 */ /* 0x000fca0000000000 */
[----:B------:R0:W-:Y:S01]  /*19760*/  STL [R1+0x64c], R224 ;  /* 0x00064ce001007387 */ /* 0x0001e20000100800 */
[----:B----4-:R-:W-:Y:S01]  /*19770*/  ISETP.NE.U32.AND P0, PT, R224, R6, PT ;  /* 0x00000006e000720c */ /* 0x010fe20003f05070 */
[----:B0-----:R-:W-:Y:S02]  /*19780*/  IMAD.MOV.U32 R224, RZ, RZ, R225 ;  /* 0x000000ffffe07224 */ /* 0x001fe400078e00e1 */
[----:B------:R-:W-:Y:S02]  /*19790*/  IMAD.MOV.U32 R225, RZ, RZ, R226 ;  /* 0x000000ffffe17224 */ /* 0x000fe400078e00e2 */
[----:B------:R-:W-:Y:S02]  /*197a0*/  IMAD.MOV.U32 R226, RZ, RZ, R227 ;  /* 0x000000ffffe27224 */ /* 0x000fe400078e00e3 */
[----:B------:R-:W-:Y:S02]  /*197b0*/  IMAD.MOV.U32 R227, RZ, RZ, R228 ;  /* 0x000000ffffe37224 */ /* 0x000fe400078e00e4 */
[----:B------:R-:W-:-:S02]  /*197c0*/  IMAD.MOV.U32 R228, RZ, RZ, R229 ;  /* 0x000000ffffe47224 */ /* 0x000fc400078e00e5 */
[----:B------:R-:W-:Y:S02]  /*197d0*/  IMAD.MOV.U32 R229, RZ, RZ, R230 ;  /* 0x000000ffffe57224 */ /* 0x000fe400078e00e6 */
[----:B------:R-:W-:Y:S02]  /*197e0*/  IMAD.MOV.U32 R230, RZ, RZ, R231 ;  /* 0x000000ffffe67224 */ /* 0x000fe400078e00e7 */
        /* <DEDUP_REMOVED lines=12> */
[----:B------:R-:W-:Y:S01]  /*198b0*/  IMAD.MOV.U32 R243, RZ, RZ, R244 ;  /* 0x000000fffff37224 */ /* 0x000fe200078e00f4 */
[----:B------:R-:W-:Y:S01]  /*198c0*/  IADD3 R224, P4, R224, UR11, RZ ;  /* 0x0000000be0e07c10 */ /* 0x000fe2000ff9e0ff */
[----:B------:R-:W-:Y:S02]  /*198d0*/  IMAD.MOV.U32 R244, RZ, RZ, R245 ;  /* 0x000000fffff47224 */ /* 0x000fe400078e00f5 */
[----:B------:R-:W-:Y:S02]  /*198e0*/  IMAD.MOV.U32 R245, RZ, RZ, R246 ;  /* 0x000000fffff57224 */ /* 0x000fe400078e00f6 */
[----:B------:R-:W-:-:S02]  /*198f0*/  IMAD.MOV.U32 R246, RZ, RZ, R247 ;  /* 0x000000fffff67224 */ /* 0x000fc400078e00f7 */
[----:B------:R-:W-:Y:S02]  /*19900*/  IMAD.MOV.U32 R247, RZ, RZ, R248 ;  /* 0x000000fffff77224 */ /* 0x000fe400078e00f8 */
[----:B------:R-:W-:Y:S02]  /*19910*/  IMAD.MOV.U32 R248, RZ, RZ, R12 ;  /* 0x000000fffff87224 */ /* 0x000fe400078e000c */
[----:B------:R-:W4:Y:S04]  /*19920*/  LDL.LU R12, [R1+0x14e8] ;  /* 0x0014e800010c7983 */ /* 0x000f280000300800 */
[----:B------:R0:W-:Y:S04]  /*19930*/  STL [R1+0xe24], R224 ;  /* 0x000e24e001007387 */ /* 0x0001e80000100800 */
[----:B0-----:R-:W2:Y:S02]  /*19940*/  LDL.LU R224, [R1+0xe1c] ;  /* 0x000e1c0001e07983 */ /* 0x001ea40000300800 */
[----:B--2---:R-:W-:-:S05]  /*19950*/  IADD3 R224, P5, R224, UR11, RZ ;  /* 0x0000000be0e07c10 */ /* 0x004fca000ffbe0ff */
[----:B------:R0:W-:Y:S04]  /*19960*/  STL [R1+0xe1c], R224 ;  /* 0x000e1ce001007387 */ /* 0x0001e80000100800 */
[----:B0-----:R-:W2:Y:S01]  /*19970*/  LDL.LU R224, [R1+0xe14] ;  /* 0x000e140001e07983 */ /* 0x001ea20000300800 */
[----:B----4-:R-:W-:Y:S02]  /*19980*/  IADD3 R12, P1, R12, UR11, RZ ;  /* 0x0000000b0c0c7c10 */ /* 0x010fe4000ff3e0ff */
[----:B--2---:R-:W-:-:S05]  /*19990*/  IADD3 R224, P6, R224, UR11, RZ ;  /* 0x0000000be0e07c10 */ /* 0x004fca000ffde0ff */
[----:B------:R0:W-:Y:S04]  /*199a0*/  STL [R1+0xe14], R224 ;  /* 0x000e14e001007387 */ /* 0x0001e80000100800 */
[----:B------:R1:W-:Y:S01]  /*199b0*/  STL [R1+0xe0c], R12 ;  /* 0x000e0c0c01007387 */ /* 0x0003e20000100800 */
[----:B0-----:R-:W-:-:S03]  /*199c0*/  IMAD.MOV.U32 R224, RZ, RZ, R225 ;  /* 0x000000ffffe07224 */ /* 0x001fc600078e00e1 */
[----:B-1----:R-:W2:Y:S01]  /*199d0*/  LDL.LU R12, [R1+0x14e4] ;  /* 0x0014e400010c7983 */ /* 0x002ea20000300800 */
        /* <DEDUP_REMOVED lines=26> */
[----:B------:R-:W4:Y:S01]  /*19b80*/  LDL.LU R14, [R1+0x14e0] ;  /* 0x0014e000010e7983 */ /* 0x000f220000300800 */
[----:B---3--:R-:W-:Y:S02]  /*19b90*/  IADD3 R13, P2, R13, UR11, RZ ;  /* 0x0000000b0d0d7c10 */ /* 0x008fe4000ff5e0ff */
[----:B------:R-:W-:Y:S02]  /*19ba0*/  IADD3 R15, P3, R15, UR11, RZ ;  /* 0x0000000b0f0f7c10 */ /* 0x000fe4000ff7e0ff */
[----:B--2---:R-:W-:Y:S02]  /*19bb0*/  IADD3.X R12, R12, UR9, RZ, P2, !PT ;  /* 0x000000090c0c7c10 */ /* 0x004fe400097fe4ff */
[----:B------:R-:W-:-:S05]  /*19bc0*/  IADD3 R224, P2, R224, UR11, RZ ;  /* 0x0000000be0e07c10 */ /* 0x000fca000ff5e0ff */
[----:B------:R0:W-:Y:S02]  /*19bd0*/  STL [R1+0xe04], R224 ;  /* 0x000e04e001007387 */ /* 0x0001e40000100800 */
        /* <DEDUP_REMOVED lines=20> */
[----:B------:R-:W-:Y:S01]  /*19d20*/  IMAD.MOV.U32 R244, RZ, RZ, R245 ;  /* 0x000000fffff47224 */ /* 0x000fe200078e00f5 */
[----:B----4-:R-:W-:Y:S01]  /*19d30*/  IADD3.X R14, R14, UR9, RZ, P3, !PT ;  /* 0x000000090e0e7c10 */ /* 0x010fe20009ffe4ff */
[----:B------:R-:W-:Y:S01]  /*19d40*/  IMAD.MOV.U32 R245, RZ, RZ, R246 ;  /* 0x000000fffff57224 */ /* 0x000fe200078e00f6 */
[----:B------:R-:W-:Y:S01]  /*19d50*/  IADD3 R224, P3, R224, UR11, RZ ;  /* 0x0000000be0e07c10 */ /* 0x000fe2000ff7e0ff */
[----:B------:R-:W-:-:S02]  /*19d60*/  IMAD.MOV.U32 R246, RZ, RZ, R247 ;  /* 0x000000fffff67224 */ /* 0x000fc400078e00f7 */
[----:B------:R-:W-:Y:S02]  /*19d70*/  IMAD.MOV.U32 R247, RZ, RZ, R248 ;  /* 0x000000fffff77224 */ /* 0x000fe400078e00f8 */
[----:B------:R-:W-:Y:S02]  /*19d80*/  IMAD.MOV.U32 R248, RZ, RZ, R249 ;  /* 0x000000fffff87224 */ /* 0x000fe400078e00f9 */
[----:B------:R-:W-:Y:S02]  /*19d90*/  IMAD.MOV.U32 R249, RZ, RZ, R250 ;  /* 0x000000fffff97224 */ /* 0x000fe400078e00fa */
[----:B------:R-:W-:Y:S02]  /*19da0*/  IMAD.MOV.U32 R250, RZ, RZ, R251 ;  /* 0x000000fffffa7224 */ /* 0x000fe400078e00fb */
[----:B------:R-:W2:Y:S04]  /*19db0*/  LDL.LU R251, [R1+0x684] ;  /* 0x0006840001fb7983 */ /* 0x000ea80000300800 */
[----:B------:R0:W-:Y:S04]  /*19dc0*/  STL [R1+0xdfc], R224 ;  /* 0x000dfce001007387 */ /* 0x0001e80000100800 */
[----:B0-----:R-:W3:Y:S02]  /*19dd0*/  LDL.LU R224, [R1+0xe20] ;  /* 0x000e200001e07983 */ /* 0x001ee40000300800 */
[----:B---3--:R-:W-:-:S05]  /*19de0*/  IADD3.X R224, R224, UR9, RZ, P4, !PT ;  /* 0x00000009e0e07c10 */ /* 0x008fca000a7fe4ff */
[----:B------:R0:W-:Y:S04]  /*19df0*/  STL [R1+0xe20], R224 ;  /* 0x000e20e001007387 */ /* 0x0001e80000100800 */
[----:B0-----:R-:W3:Y:S02]  /*19e00*/  LDL.LU R224, [R1+0xdf4] ;  /* 0x000df40001e07983 */ /* 0x001ee40000300800 */
[----:B---3--:R-:W-:-:S05]  /*19e10*/  IADD3 R224, P4, R224, UR11, RZ ;  /* 0x0000000be0e07c10 */ /* 0x008fca000ff9e0ff */
        /* <DEDUP_REMOVED lines=403> */
[----:B0-----:R-:W3:Y:S01]  /*1b750*/  LDL.LU R224, [R1+0xc00] ;  /* 0x000c000001e07983 */ /* 0x001ee20000300800 */
[----:B------:R-:W-:Y:S01]  /*1b760*/  WARPGROUP.ARRIVE ;  /* 0x00000000000079c5 */ /* 0x000fe20000000000 */
[----:B------:R-:W-:Y:S01]  /*1b770*/  UMOV UR26, UR42 ;  /* 0x0000002a001a7c82 */ /* 0x000fe20008000000 */
[----:B------:R-:W-:-:S04]  /*1b780*/  UMOV UR27, UR43 ;  /* 0x0000002b001b7c82 */ /* 0x000fc80008000000 */
[----:B------:R-:W-:Y:S01]  /*1b790*/  QGMMA.64x256x32.F32.E5M2.E5M2 R24, gdesc[UR24], R24, gsb0 ;  /* 0x03e00000181879f3 */ /* 0x000fe20008003818 */
[----:B---3--:R-:W-:-:S05]  /*1b7a0*/  IADD3.X R224, R224, UR9, RZ, P6, !PT ;  /* 0x00000009e0e07c10 */ /* 0x008fca000b7fe4ff */
[----:B------:R0:W-:Y:S04]  /*1b7b0*/  STL [R1+0xc00], R224 ;  /* 0x000c00e001007387 */ /* 0x0001e80000100800 */
[----:B0-----:R-:W3:Y:S01]  /*1b7c0*/  LDL.LU R224, [R1+0xbd4] ;  /* 0x000bd40001e07983 */ /* 0x001ee20000300800 */
[----:B------:R-:W-:Y:S02]  /*1b7d0*/  WARPGROUP.DEPBAR.LE gsb0, 0x0 ;  /* 0x00008000000079c5 */ /* 0x000fe40000010000 */
[----:B------:R-:W-:Y:S01]  /*1b7e0*/  WARPGROUP.ARRIVE ;  /* 0x00000000000079c5 */ /* 0x000fe20000000000 */
[----:B------:R-:W-:Y:S01]  /*1b7f0*/  UMOV UR30, UR14 ;  /* 0x0000000e001e7c82 */ /* 0x000fe20008000000 */
[----:B------:R-:W-:-:S13]  /*1b800*/  UMOV UR31, UR15 ;  /* 0x0000000f001f7c82 */ /* 0x000fda0008000000 */
[----:B------:R-:W-:Y:S01]  /*1b810*/  QGMMA.64x256x32.F32.E5M2.E5M2 R24, gdesc[UR28], R24, gsb0 ;  /* 0x03e000001c1879f3 */ /* 0x000fe20008003818 */
[----:B---3--:R-:W-:-:S05]  /*1b820*/  IADD3 R224, P6, R224, UR11, RZ ;  /* 0x0000000be0e07c10 */ /* 0x008fca000ffde0ff */
[----:B------:R0:W-:Y:S04]  /*1b830*/  STL [R1+0xbd4], R224 ;  /* 0x000bd4e001007387 */ /* 0x0001e80000100800 */
[----:B0-----:R-:W3:Y:S01]  /*1b840*/  LDL.LU R224, [R1+0xbf8] ;  /* 0x000bf80001e07983 */ /* 0x001ee20000300800 */
[----:B------:R-:W-:Y:S02]  /*1b850*/  WARPGROUP.DEPBAR.LE gsb0, 0x0 ;  /* 0x00008000000079c5 */ /* 0x000fe40000010000 */
[----:B---3--:R-:W-:-:S05]  /*1b860*/  IADD3.X R224, R224, UR9, RZ, P1, !PT ;  /* 0x00000009e0e07c10 */ /* 0x008fca0008ffe4ff */
[----:B------:R-:W-:Y:S04]  /*1b870*/  STL [R1+0xbf8], R224 ;  /* 0x000bf8e001007387 */ /* 0x000fe80000100800 */
[----:B------:R-:W-:Y:S04]  /*1b880*/  STL.64 [R1], R24 ;  /* 0x0000001801007387 */ /* 0x000fe80000100a00 */
        /* <DEDUP_REMOVED lines=63> */
[----:B0-----:R-:W3:Y:S04]  /*1bc80*/  LDL.LU.64 R150, [R1+0x14d8] ;  /* 0x0014d80001967983 */ /* 0x001ee80000300a00 */
[----:B------:R-:W4:Y:S04]  /*1bc90*/  LDL.LU.64 R148, [R1+0x14d0] ;  /* 0x0014d00001947983 */ /* 0x000f280000300a00 */
[----:B------:R-:W2:Y:S04]  /*1bca0*/  LDL.LU.64 R146, [R1+0x14c8] ;  /* 0x0014c80001927983 */ /* 0x000ea80000300a00 */
[----:B------:R-:W3:Y:S04]  /*1bcb0*/  LDL.LU.64 R144, [R1+0x14c0] ;  /* 0x0014c00001907983 */ /* 0x000ee80000300a00 */
[----:B------:R-:W4:Y:S04]  /*1bcc0*/  LDL.LU.64 R142, [R1+0x14b8] ;  /* 0x0014b800018e7983 */ /* 0x000f280000300a00 */
[----:B------:R-:W2:Y:S04]  /*1bcd0*/  LDL.LU.64 R140, [R1+0x14b0] ;  /* 0x0014b000018c7983 */ /* 0x000ea80000300a00 */
[----:B------:R-:W3:Y:S04]  /*1bce0*/  LDL.LU.64 R138, [R1+0x14a8] ;  /* 0x0014a800018a7983 */ /* 0x000ee80000300a00 */
[----:B------:R-:W4:Y:S04]  /*1bcf0*/  LDL.LU.64 R136, [R1+0x14a0] ;  /* 0x0014a00001887983 */ /* 0x000f280000300a00 */
[----:B------:R-:W2:Y:S04]  /*1bd00*/  LDL.LU.64 R134, [R1+0x1498] ;  /* 0x0014980001867983 */ /* 0x000ea80000300a00 */
[----:B------:R-:W3:Y:S04]  /*1bd10*/  LDL.LU.64 R132, [R1+0x1490] ;  /* 0x0014900001847983 */ /* 0x000ee80000300a00 */
[----:B------:R-:W4:Y:S04]  /*1bd20*/  LDL.LU.64 R130, [R1+0x1488] ;  /* 0x0014880001827983 */ /* 0x000f280000300a00 */
        /* <DEDUP_REMOVED lines=52> */
[----:B------:R-:W4:Y:S01]  /*1c070*/  LDL.LU.64 R24, [R1+0x12e0] ;  /* 0x0012e00001187983 */ /* 0x000f220000300a00 */
        /* <DEDUP_REMOVED lines=23> */
[----:B--2---:R-:W-:Y:S02]  /*1c1f0*/  IADD3.X R134, R134, UR9, RZ, P6, !PT ;  /* 0x0000000986867c10 */ /* 0x004fe4000b7fe4ff */
[----:B---3--:R-:W-:Y:S02]  /*1c200*/  IADD3.X R132, R132, UR9, RZ, P5, !PT ;  /* 0x0000000984847c10 */ /* 0x008fe4000affe4ff */
[----:B----4-:R-:W-:-:S02]  /*1c210*/  IADD3.X R130, R130, UR9, RZ, P4, !PT ;  /* 0x0000000982827c10 */ /* 0x010fc4000a7fe4ff */
[----:B------:R-:W-:Y:S02]  /*1c220*/  IADD3.X R128, R128, UR9, RZ, P3, !PT ;  /* 0x0000000980807c10 */ /* 0x000fe40009ffe4ff */
[----:B------:R-:W-:Y:S02]  /*1c230*/  IADD3.X R126, R126, UR9, RZ, P2, !PT ;  /* 0x000000097e7e7c10 */ /* 0x000fe400097fe4ff */
[----:B------:R-:W-:Y:S02]  /*1c240*/  IADD3 R125, P1, R125, UR11, RZ ;  /* 0x0000000b7d7d7c10 */ /* 0x000fe4000ff3e0ff */
[----:B------:R-:W-:-:S03]  /*1c250*/  IADD3 R127, P2, R127, UR11, RZ ;  /* 0x0000000b7f7f7c10 */ /* 0x000fc6000ff5e0ff */
[----:B------:R0:W-:Y:S01]  /*1c260*/  STL [R1+0xbcc], R125 ;  /* 0x000bcc7d01007387 */ /* 0x0001e20000100800 */
[----:B------:R-:W-:Y:S02]  /*1c270*/  IADD3 R129, P3, R129, UR11, RZ ;  /* 0x0000000b81817c10 */ /* 0x000fe4000ff7e0ff */
[----:B------:R-:W-:Y:S01]  /*1c280*/  IADD3 R131, P4, R131, UR11, RZ ;  /* 0x0000000b83837c10 */ /* 0x000fe2000ff9e0ff */
[----:B0-----:R-:W2:Y:S04]  /*1c290*/  LDL.LU R125, [R1+0x12d8] ;  /* 0x0012d800017d7983 */ /* 0x001ea80000300800 */
[----:B------:R0:W-:Y:S01]  /*1c2a0*/  STL [R1+0xbf0], R126 ;  /* 0x000bf07e01007387 */ /* 0x0001e20000100800 */
[----:B------:R-:W-:-:S03]  /*1c2b0*/  IADD3 R133, P5, R133, UR11, RZ ;  /* 0x0000000b85857c10 */ /* 0x000fc6000ffbe0ff */
[----:B0-----:R-:W2:Y:S04]  /*1c2c0*/  LDL.LU R126, [R1+0x12d4] ;  /* 0x0012d400017e7983 */ /* 0x001ea80000300800 */
[----:B------:R0:W-:Y:S04]  /*1c2d0*/  STL [R1+0xbc4], R127 ;  /* 0x000bc47f01007387 */ /* 0x0001e80000100800 */
[----:B0-----:R-:W2:Y:S04]  /*1c2e0*/  LDL.LU R127, [R1+0x12d0] ;  /* 0x0012d000017f7983 */ /* 0x001ea80000300800 */
[----:B------:R0:W-:Y:S01]  /*1c2f0*/  STL [R1+0xbe8], R128 ;  /* 0x000be88001007387 */ /* 0x0001e20000100800 */
[----:B------:R-:W-:-:S03]  /*1c300*/  IADD3 R135, P6, R135, UR11, RZ ;  /* 0x0000000b87877c10 */ /* 0x000fc6000ffde0ff */
[----:B0-----:R-:W2:Y:S04]  /*1c310*/  LDL.LU R128, [R1+0x12cc] ;  /* 0x0012cc0001807983 */ /* 0x001ea80000300800 */
[----:B------:R0:W-:Y:S01]  /*1c320*/  STL [R1+0xbbc], R129 ;  /* 0x000bbc8101007387 */ /* 0x0001e20000100800 */
[----:B------:R-:W-:-:S03]  /*1c330*/  IADD3.X R136, R136, UR9, RZ, P1, !PT ;  /* 0x0000000988887c10 */ /* 0x000fc60008ffe4ff */
        /* <DEDUP_REMOVED lines=47> */
[----:B------:R-:W-:-:S03]  /*1c630*/  IMAD.MOV.U32 R247, RZ, RZ, R248 ;  /* 0x000000fffff77224 */ /* 0x000fc600078e00f8 */
[----:B0-----:R-:W2:Y:S04]  /*1c640*/  LDL.LU R145, [R1+0x1288] ;  /* 0x0012880001917983 */ /* 0x001ea80000300800 */
[----:B------:R0:W-:Y:S01]  /*1c650*/  STL [R1+0xba0], R146 ;  /* 0x000ba09201007387 */ /* 0x0001e20000100800 */
[----:B------:R-:W-:Y:S01]  /*1c660*/  IMAD.MOV.U32 R248, RZ, RZ, R249 ;  /* 0x000000fffff87224 */ /* 0x000fe200078e00f9 */
[----:B------:R-:W-:Y:S02]  /*1c670*/  IADD3.X R224, R224, UR9, RZ, P3, !PT ;  /* 0x00000009e0e07c10 */ /* 0x000fe40009ffe4ff */
[----:B0-----:R-:W2:Y:S04]  /*1c680*/  LDL.LU R146, [R1+0x1284] ;  /* 0x0012840001927983 */ /* 0x001ea80000300800 */
[----:B------:R0:W-:Y:S01]  /*1c690*/  STL [R1+0xb74], R147 ;  /* 0x000b749301007387 */ /* 0x0001e20000100800 */
[----:B------:R-:W-:-:S02]  /*1c6a0*/  IMAD.MOV.U32 R249, RZ, RZ, R250 ;  /* 0x000000fffff97224 */ /* 0x000fc400078e00fa */
[----:B------:R-:W-:Y:S01]  /*1c6b0*/  IMAD.MOV.U32 R250, RZ, RZ, R251 ;  /* 0x000000fffffa7224 */ /* 0x000fe200078e00fb */
[----:B0-----:R-:W2:Y:S04]  /*1c6c0*/  LDL.LU R147, [R1+0x1280] ;  /* 0x0012800001937983 */ /* 0x001ea80000300800 */
[----:B------:R0:W-:Y:S01]  /*1c6d0*/  STL [R1+0xb98], R148 ;  /* 0x000b989401007387 */ /* 0x0001e20000100800 */
[----:B------:R-:W-:-:S03]  /*1c6e0*/  IMAD.MOV.U32 R251, RZ, RZ, R252 ;  /* 0x000000fffffb7224 */ /* 0x000fc600078e00fc */
[----:B0-----:R-:W2:Y:S04]  /*1c6f0*/  LDL.LU R148, [R1+0x127c] ;  /* 0x00127c0001947983 */ /* 0x001ea80000300800 */
[----:B------:R0:W-:Y:S04]  /*1c700*/  STL [R1+0xb6c], R149 ;  /* 0x000b6c9501007387 */ /* 0x0001e80000100800 */
[----:B0-----:R-:W2:Y:S04]  /*1c710*/  LDL.LU R149, [R1+0x1278] ;  /* 0x0012780001957983 */ /* 0x001ea80000300800 */
[----:B------:R0:W-:Y:S04]  /*1c720*/  STL [R1+0xb90], R150 ;  /* 0x000b909601007387 */ /* 0x0001e80000100800 */
[----:B0-----:R-:W2:Y:S04]  /*1c730*/  LDL.LU R150, [R1+0x1274] ;  /* 0x0012740001967983 */ /* 0x001ea80000300800 */
[----:B------:R0:W-:Y:S04]  /*1c740*/  STL [R1+0xb64], R151 ;  /* 0x000b649701007387 */ /* 0x0001e80000100800 */
[----:B0-----:R-:W2:Y:S04]  /*1c750*/  LDL.LU R151, [R1+0x1270] ;  /* 0x0012700001977983 */ /* 0x001ea80000300800 */
[----:B------:R-:W3:Y:S04]  /*1c760*/  LDL.LU R252, [R1+0x674] ;  /* 0x0006740001fc7983 */ /* 0x000ee80000300800 */
[----:B------:R0:W-:Y:S04]  /*1c770*/  STL [R1+0xb88], R224 ;  /* 0x000b88e001007387 */ /* 0x0001e80000100800 */
[----:B0-----:R-:W4:Y:S02]  /*1c780*/  LDL.LU R224, [R1+0xb5c] ;  /* 0x000b5c0001e07983 */ /* 0x001f240000300800 */
[----:B----4-:R-:W-:-:S05]  /*1c790*/  IADD3 R224, P3, R224, UR11, RZ ;  /* 0x0000000be0e07c10 */ /* 0x010fca000ff7e0ff */
[----:B------:R0:W-:Y:S04]  /*1c7a0*/  STL [R1+0xb5c], R224 ;  /* 0x000b5ce001007387 */ /* 0x0001e80000100800 */
[----:B0-----:R-:W4:Y:S02]  /*1c7b0*/  LDL.LU R224, [R1+0xb80] ;  /* 0x000b800001e07983 */ /* 0x001f240000300800 */
[----:B----4-:R-:W-:-:S05]  /*1c7c0*/  IADD3.X R224, R224, UR9, RZ, P4, !PT ;  /* 0x00000009e0e07c10 */ /* 0x010fca000a7fe4ff */
        /* <DEDUP_REMOVED lines=533> */
[----:B---3--:R-:W-:Y:S02]  /*1e920*/  IMAD.MOV.U32 R251, RZ, RZ, R252 ;  /* 0x000000fffffb7224 */ /* 0x008fe400078e00fc */
[----:B------:R-:W-:-:S02]  /*1e930*/  IMAD.MOV.U32 R252, RZ, RZ, R4 ;  /* 0x000000fffffc7224 */ /* 0x000fc400078e0004 */
[----:B------:R-:W3:Y:S04]  /*1e940*/  LDL.LU R4, [R1+0x664] ;  /* 0x0006640001047983 */ /* 0x000ee80000300800 */
        /* <DEDUP_REMOVED lines=374> */
[----:B----4-:R-:W-:Y:S02]  /*200b0*/  IADD3.X R224, R224, UR5, RZ, P1, !PT ;  /* 0x00000005e0e07c10 */ /* 0x010fe40008ffe4ff */
[----:B------:R-:W-:-:S03]  /*200c0*/  IADD3 R3, P1, R3, UR10, RZ ;  /* 0x0000000a03037c10 */ /* 0x000fc6000ff3e0ff */
[----:B------:R-:W-:Y:S04]  /*200d0*/  STL [R1+0x70c], R224 ;  /* 0x00070ce001007387 */ /* 0x000fe80000100800 */
[----:B------:R0:W-:Y:S04]  /*200e0*/  STL [R1+0x6e0], R3 ;  /* 0x0006e00301007387 */ /* 0x0001e80000100800 */
[----:B0-----:R-:W4:Y:S04]  /*200f0*/  LDL.LU R3, [R1+0x126c] ;  /* 0x00126c0001037983 */ /* 0x001f280000300800 */
[----:B------:R-:W2:Y:S02]  /*20100*/  LDL.LU R224, [R1+0x704] ;  /* 0x0007040001e07983 */ /* 0x000ea40000300800 */
[----:B--2---:R-:W-:-:S05]  /*20110*/  IADD3.X R224, R224, UR5, RZ, P2, !PT ;  /* 0x00000005e0e07c10 */ /* 0x004fca00097fe4ff */
[----:B------:R0:W-:Y:S04]  /*20120*/  STL [R1+0x704], R224 ;  /* 0x000704e001007387 */ /* 0x0001e80000100800 */
[----:B0-----:R-:W2:Y:S01]  /*20130*/  LDL.LU R224, [R1+0x6d8] ;  /* 0x0006d80001e07983 */ /* 0x001ea20000300800 */
[----:B------:R-:W-:Y:S02]  /*20140*/  IADD3.X R2, R2, UR5, RZ, P3, !PT ;  /* 0x0000000502027c10 */ /* 0x000fe40009ffe4ff */
[----:B--2---:R-:W-:-:S05]  /*20150*/  IADD3 R224, P2, R224, UR10, RZ ;  /* 0x0000000ae0e07c10 */ /* 0x004fca000ff5e0ff */
[----:B------:R-:W-:Y:S04]  /*20160*/  STL [R1+0x6d8], R224 ;  /* 0x0006d8e001007387 */ /* 0x000fe80000100800 */
[----:B------:R0:W-:Y:S04]  /*20170*/  STL [R1+0x6fc], R2 ;  /* 0x0006fc0201007387 */ /* 0x0001e80000100800 */
[----:B0-----:R-:W2:Y:S04]  /*20180*/  LDL.LU R2, [R1+0x1268] ;  /* 0x0012680001027983 */ /* 0x001ea80000300800 */
[----:B------:R-:W3:Y:S01]  /*20190*/  LDL.LU R224, [R1+0x6d0] ;  /* 0x0006d00001e07983 */ /* 0x000ee20000300800 */
[----:B------:R-:W-:Y:S01]  /*201a0*/  WARPGROUP.ARRIVE ;  /* 0x00000000000079c5 */ /* 0x000fe20000000000 */
[----:B------:R-:W-:Y:S01]  /*201b0*/  UMOV UR34, UR42 ;  /* 0x0000002a00227c82 */ /* 0x000fe20008000000 */
[----:B------:R-:W-:-:S04]  /*201c0*/  UMOV UR35, UR43 ;  /* 0x0000002b00237c82 */ /* 0x000fc80008000000 */
[----:B------:R-:W-:Y:S01]  /*201d0*/  QGMMA.64x256x32.F32.E5M2.E5M2 R24, gdesc[UR32], R24, gsb0 ;  /* 0x03e00000201879f3 */ /* 0x000fe20008003818 */
[----:B------:R-:W-:Y:S01]  /*201e0*/  UMOV UR38, UR14 ;  /* 0x0000000e00267c82 */ /* 0x000fe20008000000 */
[----:B------:R-:W-:Y:S01]  /*201f0*/  UMOV UR39, UR15 ;  /* 0x0000000f00277c82 */ /* 0x000fe20008000000 */
[----:B---3--:R-:W-:-:S05]  /*20200*/  IADD3 R224, P3, R224, UR10, RZ ;  /* 0x0000000ae0e07c10 */ /* 0x008fca000ff7e0ff */
[----:B------:R0:W-:Y:S04]  /*20210*/  STL [R1+0x6d0], R224 ;  /* 0x0006d0e001007387 */ /* 0x0001e80000100800 */
[----:B0-----:R-:W3:Y:S01]  /*20220*/  LDL.LU R224, [R1+0x6f4] ;  /* 0x0006f40001e07983 */ /* 0x001ee20000300800 */
[----:B------:R-:W-:Y:S02]  /*20230*/  WARPGROUP.DEPBAR.LE gsb0, 0x0 ;  /* 0x00008000000079c5 */ /* 0x000fe40000010000 */
[----:B------:R-:W-:-:S13]  /*20240*/  WARPGROUP.ARRIVE ;  /* 0x00000000000079c5 */ /* 0x000fda0000000000 */
[----:B------:R-:W-:Y:S01]  /*20250*/  QGMMA.64x256x32.F32.E5M2.E5M2 R24, gdesc[UR36], R24, gsb0 ;  /* 0x03e00000241879f3 */ /* 0x000fe20008003818 */
[----:B--2---:R-:W-:Y:S02]  /*20260*/  IADD3.X R2, R2, UR5, RZ, P5, !PT ;  /* 0x0000000502027c10 */ /* 0x004fe4000affe4ff */
[----:B------:R-:W-:Y:S02]  /*20270*/  IADD3 R0, P5, R0, UR10, RZ ;  /* 0x0000000a00007c10 */ /* 0x000fe4000ffbe0ff */
[----:B------:R-:W-:Y:S02]  /*20280*/  IADD3.X R225, R225, UR5, RZ, P6, !PT ;  /* 0x00000005e1e17c10 */ /* 0x000fe4000b7fe4ff */
[----:B------:R-:W-:Y:S02]  /*20290*/  IADD3 R226, P6, R226, UR10, RZ ;  /* 0x0000000ae2e27c10 */ /* 0x000fe4000ffde0ff */
[----:B------:R-:W-:Y:S02]  /*202a0*/  IADD3.X R227, R227, UR5, RZ, P1, !PT ;  /* 0x00000005e3e37c10 */ /* 0x000fe40008ffe4ff */
[----:B------:R-:W-:-:S02]  /*202b0*/  IADD3 R228, P1, R228, UR10, RZ ;  /* 0x0000000ae4e47c10 */ /* 0x000fc4000ff3e0ff */
[----:B------:R-:W-:Y:S02]  /*202c0*/  IADD3.X R229, R229, UR5, RZ, P2, !PT ;  /* 0x00000005e5e57c10 */ /* 0x000fe400097fe4ff */
        /* <DEDUP_REMOVED lines=16> */
[----:B------:R-:W-:-:S02]  /*203d0*/  IADD3.X R250, R250, UR5, RZ, P1, !PT ;  /* 0x00000005fafa7c10 */ /* 0x000fc40008ffe4ff */
[----:B------:R-:W-:Y:S02]  /*203e0*/  IADD3.X R251, R251, UR5, RZ, P2, !PT ;  /* 0x00000005fbfb7c10 */ /* 0x000fe400097fe4ff */
[----:B------:R-:W-:Y:S02]  /*203f0*/  IADD3.X R5, R5, UR5, RZ, P5, !PT ;  /* 0x0000000505057c10 */ /* 0x000fe4000affe4ff */
[----:B------:R-:W-:Y:S02]  /*20400*/  IADD3.X R252, R252, UR5, RZ, P3, !PT ;  /* 0x00000005fcfc7c10 */ /* 0x000fe40009ffe4ff */
[----:B---3--:R-:W-:Y:S02]  /*20410*/  IADD3.X R224, R224, UR5, RZ, P4, !PT ;  /* 0x00000005e0e07c10 */ /* 0x008fe4000a7fe4ff */
[----:B----4-:R-:W-:-:S03]  /*20420*/  IADD3 R3, P4, R3, UR10, RZ ;  /* 0x0000000a03037c10 */ /* 0x010fc6000ff9e0ff */
[----:B------:R-:W-:Y:S04]  /*20430*/  STL [R1+0x6f4], R224 ;  /* 0x0006f4e001007387 */ /* 0x000fe80000100800 */
[----:B------:R0:W-:Y:S01]  /*20440*/  STL [R1+0x6c8], R3 ;  /* 0x0006c80301007387 */ /* 0x0001e20000100800 */
[----:B------:R-:W-:-:S03]  /*20450*/  IADD3.X R233, R233, UR5, RZ, P4, !PT ;  /* 0x00000005e9e97c10 */ /* 0x000fc6000a7fe4ff */
[----:B0-----:R0:W5:Y:S04]  /*20460*/  LDL.LU R3, [R1+0x1264] ;  /* 0x0012640001037983 */ /* 0x0011680000300800 */
[----:B------:R1:W-:Y:S01]  /*20470*/  STL [R1+0x6ec], R2 ;  /* 0x0006ec0201007387 */ /* 0x0003e20000100800 */
[----:B------:R-:W-:-:S03]  /*20480*/  IADD3 R234, P4, R234, UR10, RZ ;  /* 0x0000000aeaea7c10 */ /* 0x000fc6000ff9e0ff */
[----:B-1----:R0:W5:Y:S04]  /*20490*/  LDL.LU R2, [R1+0x1260] ;  /* 0x0012600001027983 */ /* 0x0021680000300800 */
[----:B------:R1:W-:Y:S04]  /*204a0*/  STL [R1+0x6c0], R0 ;  /* 0x0006c00001007387 */ /* 0x0003e80000100800 */
[----:B-1----:R0:W5:Y:S04]  /*204b0*/  LDL.LU R0, [R1+0x125c] ;  /* 0x00125c0001007983 */ /* 0x0021680000300800 */
[----:B------:R0:W-:Y:S04]  /*204c0*/  STL [R1+0x6e4], R225 ;  /* 0x0006e4e101007387 */ /* 0x0001e80000100800 */
        /* <DEDUP_REMOVED lines=14> */
[----:B------:R0:W-:Y:S01]  /*205b0*/  STL [R1+0x680], R240 ;  /* 0x000680f001007387 */ /* 0x0001e20000100800 */
[----:B------:R-:W-:-:S03]  /*205c0*/  IADD3.X R245, R245, UR5, RZ, P4, !PT ;  /* 0x00000005f5f57c10 */ /* 0x000fc6000a7fe4ff */
[----:B------:R0:W-:Y:S01]  /*205d0*/  STL [R1+0x6a4], R241 ;  /* 0x0006a4f101007387 */ /* 0x0001e20000100800 */
[----:B------:R-:W-:-:S03]  /*205e0*/  IADD3 R246, P4, R246, UR10, RZ ;  /* 0x0000000af6f67c10 */ /* 0x000fc6000ff9e0ff */
        /* <DEDUP_REMOVED lines=9> */
[----:B------:R0:W-:Y:S04]  /*20680*/  STL [R1+0x67c], R250 ;  /* 0x00067cfa01007387 */ /* 0x0001e80000100800 */
[----:B------:R0:W-:Y:S04]  /*20690*/  STL [R1+0x674], R251 ;  /* 0x000674fb01007387 */ /* 0x0001e80000100800 */
[----:B------:R0:W-:Y:S04]  /*206a0*/  STL [R1+0x65c], R5 ;  /* 0x00065c0501007387 */ /* 0x0001e80000100800 */
[----:B------:R0:W-:Y:S04]  /*206b0*/  STL [R1+0x66c], R252 ;  /* 0x00066cfc01007387 */ /* 0x0001e80000100800 */
[----:B------:R0:W-:Y:S01]  /*206c0*/  STL [R1+0x664], R4 ;  /* 0x0006640401007387 */ /* 0x0001e20000100800 */
[----:B------:R-:W-:-:S02]  /*206d0*/  WARPGROUP.DEPBAR.LE gsb0, 0x0 ;  /* 0x00008000000079c5 */ /* 0x000fc40000010000 */
[----:B------:R-:W-:Y:S05]  /*206e0*/  @P0 BRA `(.L_x_2) ;  /* 0xfffffeec001c0947 */ /* 0x000fea000383ffff */
.L_x_1:
[----:B------:R-:W2:Y:S01]  /*206f0*/  LDL.LU R179, [R1+0x408] ;  /* 0x0004080001b37983 */ /* 0x000ea20000300800 */
[----:B------:R-:W-:Y:S01]  /*20700*/  F2FP.SATFINITE.E5M2.F32.PACK_AB_MERGE_C R28, R29, R28, RZ ;  /* 0x0000001c1d1c723e */ /* 0x000fe200048060ff */
[----:B------:R-:W-:Y:S01]  /*20710*/  ULDC UR5, c[0x0][0x22c] ;  /* 0x00008b0000057ab9 */ /* 0x000fe20000000800 */
[----:B------:R-:W-:Y:S01]  /*20720*/  F2FP.SATFINITE.E5M2.F32.PACK_AB_MERGE_C R38, R39, R38, RZ ;  /* 0x000000262726723e */ /* 0x000fe200048060ff */
[----:B------:R-:W2:Y:S01]  /*20730*/  LDL.LU R178, [R1+0x40c] ;  /* 0x00040c0001b27983 */ /* 0x000ea20000300800 */
[----:B------:R-:W-:Y:S01]  /*20740*/  F2FP.SATFINITE.E5M2.F32.PACK_AB_MERGE_C R36, R37, R36, RZ ;  /* 0x000000242524723e */ /* 0x000fe200048060ff */
[----:B------:R-:W-:Y:S01]  /*20750*/  ULDC.64 UR60, c[0x0][0x228] ;  /* 0x00008a00003c7ab9 */ /* 0x000fe20000000a00 */
[----:B------:R-:W-:Y:S01]  /*20760*/  F2FP.SATFINITE.E5M2.F32.PACK_AB_MERGE_C R30, R31, R30, RZ ;  /* 0x0000001e1f1e723e */ /* 0x000fe200048060ff */
[----:B------:R-:W3:Y:S01]  /*20770*/  LDL.LU R177, [R1+0x410] ;  /* 0x0004100001b17983 */ /* 0x000ee20000300800 */
[----:B------:R-:W-:Y:S01]  /*20780*/  F2FP.SATFINITE.E5M2.F32.PACK_AB_MERGE_C R32, R33, R32, RZ ;  /* 0x000000202120723e */ /* 0x000fe200048060ff */
[----:B------:R-:W-:Y:S01]  /*20790*/  ULDC UR8, c[0x0][0x248] ;  /* 0x0000920000087ab9 */ /* 0x000fe20000000800 */
[----:B------:R-:W-:Y:S01]  /*207a0*/  F2FP.SATFINITE.E5M2.F32.PACK_AB_MERGE_C R34, R35, R34, RZ ;  /* 0x000000222322723e */ /* 0x000fe200048060ff */
[----:B------:R-:W3:Y:S01]  /*207b0*/  LDL.LU R176, [R1+0x414] ;  /* 0x0004140001b07983 */ /* 0x000ee20000300800 */
[----:B------:R-:W-:Y:S01]  /*207c0*/  F2FP.SATFINITE.E5M2.F32.PACK_AB_MERGE_C R42, R43, R42, RZ ;  /* 0x0000002a2b2a723e */ /* 0x000fe200048060ff */
[----:B------:R-:W-:Y:S01]  /*207d0*/  ULDC UR9, c[0x0][0x248] ;  /* 0x0000920000097ab9 */ /* 0x000fe20000000800 */
[----:B------:R-:W-:Y:S01]  /*207e0*/  F2FP.SATFINITE.E5M2.F32.PACK_AB_MERGE_C R40, R41, R40, RZ ;  /* 0x000000282928723e */ /* 0x000fe200048060ff */
[----:B------:R-:W4:Y:S01]  /*207f0*/  LDL.LU R175, [R1+0x418] ;  /* 0x0004180001af7983 */ /* 0x000f220000300800 */
        /* <DEDUP_REMOVED lines=48> */
[----:B------:R-:W-:Y:S01]  /*20b00*/  ULDC UR38, c[0x0][0x248] ;  /* 0x0000920000267ab9 */ /* 0x000fe20000000800 */
[----:B------:R-:W-:Y:S01]  /*20b10*/  ULDC UR41, c[0x0][0x248] ;  /* 0x0000920000297ab9 */ /* 0x000fe20000000800 */
[----:B------:R-:W-:Y:S01]  /*20b20*/  ULDC UR44, c[0x0][0x248] ;  /* 0x00009200002c7ab9 */ /* 0x000fe20000000800 */
        /* <DEDUP_REMOVED lines=46> */
[----:B------:R-:W-:-:S02]  /*20e10*/  ULDC UR59, c[0x0][0x248] ;  /* 0x00009200003b7ab9 */ /* 0x000fc40000000800 */
[----:B------:R-:W4:Y:S04]  /*20e20*/  LDL.LU R22, [R1+0x47c] ;  /* 0x00047c0001167983 */ /* 0x000f280000300800 */
[----:B------:R-:W2:Y:S04]  /*20e30*/  LDL.LU R21, [R1+0x488] ;  /* 0x0004880001157983 */ /* 0x000ea80000300800 */
[----:B------:R-:W4:Y:S04]  /*20e40*/  LDL.LU R20, [R1+0x48c] ;  /* 0x00048c0001147983 */ /* 0x000f280000300800 */
[----:B------:R-:W4:Y:S04]  /*20e50*/  LDL.LU R19, [R1+0x498] ;  /* 0x0004980001137983 */ /* 0x000f280000300800 */
[----:B------:R-:W4:Y:S04]  /*20e60*/  LDL.LU R18, [R1+0x49c] ;  /* 0x00049c0001127983 */ /* 0x000f280000300800 */
[----:B------:R-:W4:Y:S04]  /*20e70*/  LDL.LU R181, [R1+0x400] ;  /* 0x0004000001b57983 */ /* 0x000f280000300800 */
[----:B------:R-:W4:Y:S04]  /*20e80*/  LDL.LU R180, [R1+0x404] ;  /* 0x0004040001b47983 */ /* 0x000f280000300800 */
[----:B------:R-:W-:Y:S04]  /*20e90*/  STL [R1+0x13b8], R89 ;  /* 0x0013b85901007387 */ /* 0x000fe80000100800 */
        /* <DEDUP_REMOVED lines=58> */
[----:B-----5:R-:W-:Y:S04]  /*21240*/  STL [R1+0x12cc], R0 ;  /* 0x0012cc0001007387 */ /* 0x020fe80000100800 */
[----:B------:R-:W-:Y:S04]  /*21250*/  STL [R1+0x12c8], R148 ;  /* 0x0012c89401007387 */ /* 0x000fe80000100800 */
[----:B------:R-:W-:Y:S04]  /*21260*/  STL [R1+0x12c4], R149 ;  /* 0x0012c49501007387 */ /* 0x000fe80000100800 */
[----:B------:R-:W-:Y:S04]  /*21270*/  STL [R1+0x12c0], R151 ;  /* 0x0012c09701007387 */ /* 0x000fe80000100800 */
[----:B------:R-:W-:Y:S04]  /*21280*/  STL [R1+0x12bc], R150 ;  /* 0x0012bc9601007387 */ /* 0x000fe80000100800 */
[----:B------:R3:W-:Y:S04]  /*21290*/  STL [R1+0x129c], R2 ;  /* 0x00129c0201007387 */ /* 0x0007e80000100800 */
[----:B------:R-:W-:Y:S04]  /*212a0*/  STL [R1+0x1298], R9 ;  /* 0x0012980901007387 */ /* 0x000fe80000100800 */
[----:B------:R-:W-:Y:S01]  /*212b0*/  STL [R1+0x1294], R14 ;  /* 0x0012940e01007387 */ /* 0x000fe20000100800 */
[----:B---3--:R-:W-:-:S03]  /*212c0*/  F2FP.SATFINITE.E5M2.F32.PACK_AB_MERGE_C R2, R176, R177, RZ ;  /* 0x000000b1b002723e */ /* 0x008fc600048060ff */
[----:B------:R3:W-:Y:S04]  /*212d0*/  STL [R1+0x1290], R3 ;  /* 0x0012900301007387 */ /* 0x0007e80000100800 */
[----:B------:R-:W-:Y:S04]  /*212e0*/  STL [R1+0x128c], R13 ;  /* 0x00128c0d01007387 */ /* 0x000fe80000100800 */
[----:B------:R-:W-:Y:S01]  /*212f0*/  STL [R1+0x1288], R15 ;  /* 0x0012880f01007387 */ /* 0x000fe20000100800 */
[----:B--2---:R-:W-:Y:S01]  /*21300*/  IMAD.MOV.U32 R202, RZ, RZ, R21 ;  /* 0x000000ffffca7224 */ /* 0x004fe200078e0015 */
[----:B---3--:R-:W-:-:S02]  /*21310*/  F2FP.SATFINITE.E5M2.F32.PACK_AB_MERGE_C R3, R178, R179, RZ ;  /* 0x000000b3b203723e */ /* 0x008fc400048060ff */
[----:B------:R-:W-:Y:S01]  /*21320*/  STL [R1+0x1284], R16 ;  /* 0x0012841001007387 */ /* 0x000fe20000100800 */
[----:B----4-:R-:W-:-:S03]  /*21330*/  IMAD.MOV.U32 R201, RZ, RZ, R20 ;  /* 0x000000ffffc97224 */ /* 0x010fc600078e0014 */
[----:B------:R-:W-:Y:S04]  /*21340*/  STL [R1+0x1280], R17 ;  /* 0x0012801101007387 */ /* 0x000fe80000100800 */
[----:B------:R-:W-:Y:S04]  /*21350*/  STL [R1+0x127c], R12 ;  /* 0x00127c0c01007387 */ /* 0x000fe80000100800 */
[----:B------:R-:W-:Y:S04]  /*21360*/  STL [R1+0x1278], R10 ;  /* 0x0012780a01007387 */ /* 0x000fe80000100800 */
[----:B------:R-:W-:Y:S01]  /*21370*/  STL [R1+0x1274], R11 ;  /* 0x0012740b01007387 */ /* 0x000fe20000100800 */
[----:B------:R-:W-:-:S03]  /*21380*/  F2FP.SATFINITE.E5M2.F32.PACK_AB_MERGE_C R0, R180, R181, RZ ;  /* 0x000000b5b400723e */ /* 0x000fc600048060ff */
[----:B------:R-:W-:Y:S04]  /*21390*/  STL [R1+0x1270], R4 ;  /* 0x0012700401007387 */ /* 0x000fe80000100800 */
[----:B------:R-:W-:Y:S04]  /*213a0*/  STL [R1+0x126c], R5 ;  /* 0x00126c0501007387 */ /* 0x000fe80000100800 */
[----:B------:R-:W-:Y:S04]  /*213b0*/  STL [R1+0x1268], R6 ;  /* 0x0012680601007387 */ /* 0x000fe80000100800 */
[----:B------:R-:W-:Y:S04]  /*213c0*/  STL [R1+0x1264], R7 ;  /* 0x0012640701007387 */ /* 0x000fe80000100800 */
[----:B------:R-:W-:Y:S04]  /*213d0*/  STL [R1+0x1260], R8 ;  /* 0x0012600801007387 */ /* 0x000fe80000100800 */
[----:B------:R-:W-:Y:S04]  /*213e0*/  STL [R1+0x125c], R190 ;  /* 0x00125cbe01007387 */ /* 0x000fe80000100800 */
[----:B------:R2:W-:Y:S04]  /*213f0*/  STL [R1+0x624], R0 ;  /* 0x0006240001007387 */ /* 0x0005e80000100800 */
[----:B------:R3:W-:Y:S04]  /*21400*/  STL [R1+0x620], R3 ;  /* 0x0006200301007387 */ /* 0x0007e80000100800 */
[----:B------:R4:W-:Y:S01]  /*21410*/  STL [R1+0x61c], R2 ;  /* 0x00061c0201007387 */ /* 0x0009e20000100800 */
[----:B--2---:R-:W-:-:S02]  /*21420*/  F2FP.SATFINITE.E5M2.F32.PACK_AB_MERGE_C R0, R174, R175, RZ ;  /* 0x000000afae00723e */ /* 0x004fc400048060ff */
[----:B---3--:R-:W-:-:S03]  /*21430*/  F2FP.SATFINITE.E5M2.F32.PACK_AB_MERGE_C R3, R172, R173, RZ ;  /* 0x000000adac03723e */ /* 0x008fc600048060ff */
[----:B------:R2:W-:Y:S01]  /*21440*/  STL [R1+0x618], R0 ;  /* 0x0006180001007387 */ /* 0x0005e20000100800 */
[----:B----4-:R-:W-:-:S03]  /*21450*/  F2FP.SATFINITE.E5M2.F32.PACK_AB_MERGE_C R2, R170, R171, RZ ;  /* 0x000000abaa02723e */ /* 0x010fc600048060ff */
[----:B------:R3:W-:Y:S04]  /*21460*/  STL [R1+0x614], R3 ;  /* 0x0006140301007387 */ /* 0x0007e80000100800 */
[----:B------:R4:W-:Y:S01]  /*21470*/  STL [R1+0x60c], R2 ;  /* 0x00060c0201007387 */ /* 0x0009e20000100800 */
[----:B--2---:R-:W-:Y:S02]  /*21480*/  F2FP.SATFINITE.E5M2.F32.PACK_AB_MERGE_C R0, R168, R169, RZ ;  /* 0x000000a9a800723e */ /* 0x004fe400048060ff */
        /* <DEDUP_REMOVED lines=16> */
[----:B------:R-:W-:Y:S01]  /*21590*/  STL [R1+0x63c], R2 ;  /* 0x00063c0201007387 */ /* 0x000fe20000100800 */
[----:B--2---:R-:W-:-:S05]  /*215a0*/  F2FP.SATFINITE.E5M2.F32.PACK_AB_MERGE_C R0, R22, R23, RZ ;  /* 0x000000171600723e */ /* 0x004fca00048060ff */
[----:B------:R-:W-:Y:S04]  /*215b0*/  STL [R1+0x638], R0 ;  /* 0x0006380001007387 */ /* 0x000fe80000100800 */
[----:B------:R-:W3:Y:S04]  /*215c0*/  LDL.LU R200, [R1+0x490] ;  /* 0x0004900001c87983 */ /* 0x000ee80000300800 */
[----:B------:R-:W3:Y:S01]  /*215d0*/  LDL.LU R199, [R1+0x494] ;  /* 0x0004940001c77983 */ /* 0x000ee20000300800 */
[----:B------:R-:W-:Y:S02]  /*215e0*/  IMAD.MOV.U32 R198, RZ, RZ, R19 ;  /* 0x000000ffffc67224 */ /* 0x000fe400078e0013 */
[----:B------:R-:W-:Y:S01]  /*215f0*/  IMAD.MOV.U32 R197, RZ, RZ, R18 ;  /* 0x000000ffffc57224 */ /* 0x000fe200078e0012 */
[----:B------:R-:W2:Y:S04]  /*21600*/  LDL.LU R204, [R1+0x480] ;  /* 0x0004800001cc7983 */ /* 0x000ea80000300800 */
[----:B------:R-:W2:Y:S04]  /*21610*/  LDL.LU R203, [R1+0x484] ;  /* 0x0004840001cb7983 */ /* 0x000ea80000300800 */
[----:B------:R-:W4:Y:S04]  /*21620*/  LDL.LU R196, [R1+0x4a0] ;  /* 0x0004a00001c47983 */ /* 0x000f280000300800 */
        /* <DEDUP_REMOVED lines=48> */
[----:B------:R-:W4:Y:S01]  /*21930*/  LDL.LU R18, [R1+0x564] ;  /* 0x0005640001127983 */ /* 0x000f220000300800 */
[----:B------:R-:W-:-:S02]  /*21940*/  F2FP.SATFINITE.E5M2.F32.PACK_AB_MERGE_C R16, R201, R202, RZ ;  /* 0x000000cac910723e */ /* 0x000fc400048060ff */
[----:B------:R-:W-:Y:S02]  /*21950*/  F2FP.SATFINITE.E5M2.F32.PACK_AB_MERGE_C R13, R197, R198, RZ ;  /* 0x000000c6c50d723e */ /* 0x000fe400048060ff */
[----:B---3--:R-:W-:Y:S02]  /*21960*/  F2FP.SATFINITE.E5M2.F32.PACK_AB_MERGE_C R3, R199, R200, RZ ;  /* 0x000000c8c703723e */ /* 0x008fe400048060ff */
[----:B--2---:R-:W-:-:S05]  /*21970*/  F2FP.SATFINITE.E5M2.F32.PACK_AB_MERGE_C R15, R203, R204, RZ ;  /* 0x000000cccb0f723e */ /* 0x004fca00048060ff */
[----:B------:R-:W-:Y:S04]  /*21980*/  STL [R1+0x12a0], R15 ;  /* 0x0012a00f01007387 */ /* 0x000fe80000100800 */
[----:B------:R-:W-:Y:S04]  /*21990*/  STL [R1+0x12a4], R16 ;  /* 0x0012a41001007387 */ /* 0x000fe80000100800 */
[----:B------:R2:W-:Y:S01]  /*219a0*/  STL [R1+0x12a8], R3 ;  /* 0x0012a80301007387 */ /* 0x0005e20000100800 */
[----:B----4-:R-:W-:-:S03]  /*219b0*/  F2FP.SATFINITE.E5M2.F32.PACK_AB_MERGE_C R9, R193, R194, RZ ;  /* 0x000000c2c109723e */ /* 0x010fc600048060ff */
[----:B------:R-:W-:Y:S01]  /*219c0*/  STL [R1+0x12ac], R13 ;  /* 0x0012ac0d01007387 */ /* 0x000fe20000100800 */
[----:B--2---:R-:W-:Y:S02]  /*219d0*/  F2FP.SATFINITE.E5M2.F32.PACK_AB_MERGE_C R3, R195, R196, RZ ;  /* 0x000000c4c303723e */ /* 0x004fe400048060ff */
[----:B------:R-:W-:-:S03]  /*219e0*/  F2FP.SATFINITE.E5M2.F32.PACK_AB_MERGE_C R2, R191, R192, RZ ;  /* 0x000000c0bf02723e */ /* 0x000fc600048060ff */
[----:B------:R2:W-:Y:S01]  /*219f0*/  STL [R1+0x12b0], R3 ;  /* 0x0012b00301007387 */ /* 0x0005e20000100800 */
[----:B------:R-:W-:-:S03]  /*21a00*/  F2FP.SATFINITE.E5M2.F32.PACK_AB_MERGE_C R0, R188, R189, RZ ;  /* 0x000000bdbc00723e */ /* 0x000fc600048060ff */
[----:B------:R-:W-:Y:S04]  /*21a10*/  STL [R1+0x12b4], R9 ;  /* 0x0012b40901007387 */ /* 0x000fe80000100800 */
[----:B------:R3:W-:Y:S01]  /*21a20*/  STL [R1+0x490], R2 ;  /* 0x0004900201007387 */ /* 0x0007e20000100800 */
[----:B--2---:R-:W-:-:S03]  /*21a30*/  F2FP.SATFINITE.E5M2.F32.PACK_AB_MERGE_C R3, R186, R187, RZ ;  /* 0x000000bbba03723e */ /* 0x004fc600048060ff */
[----:B------:R2:W-:Y:S04]  /*21a40*/  STL [R1+0x494], R0 ;  /* 0x0004940001007387 */ /* 0x0005e80000100800 */
[----:B------:R4:W-:Y:S01]  /*21a50*/  STL [R1+0x48c], R3 ;  /* 0x00048c0301007387 */ /* 0x0009e20000100800 */
[----:B---3--:R-:W-:-:S05]  /*21a60*/  F2FP.SATFINITE.E5M2.F32.PACK_AB_MERGE_C R2, R184, R185, RZ ;  /* 0x000000b9b802723e */ /* 0x008fca00048060ff */
[----:B------:R3:W-:Y:S01]  /*21a70*/  STL [R1+0x488], R2 ;  /* 0x0004880201007387 */ /* 0x0007e20000100800 */
[----:B--2---:R-:W-:-:S05]  /*21a80*/  F2FP.SATFINITE.E5M2.F32.PACK_AB_MERGE_C R0, R182, R183, RZ ;  /* 0x000000b7b600723e */ /* 0x004fca00048060ff */
[----:B------:R2:W-:Y:S01]  /*21a90*/  STL [R1+0x480], R0 ;  /* 0x0004800001007387 */ /* 0x0005e20000100800 */
[----:B----4-:R-:W-:-:S05]  /*21aa0*/  F2FP.SATFINITE.E5M2.F32.PACK_AB_MERGE_C R3, R180, R181, RZ ;  /* 0x000000b5b403723e */ /* 0x010fca00048060ff */
        /* <DEDUP_REMOVED lines=31> */
[----:B---3--:R-:W-:-:S03]  /*21ca0*/  F2FP.SATFINITE.E5M2.F32.PACK_AB_MERGE_C R2, R20, R21, RZ ;  /* 0x000000151402723e */ /* 0x008fc600048060ff */
[----:B------:R-:W4:Y:S04]  /*21cb0*/  LDL.LU R208, [R1+0x568] ;  /* 0x0005680001d07983 */ /* 0x000f280000300800 */
[----:B------:R3:W-:Y:S01]  /*21cc0*/  STL [R1+0x440], R2 ;  /* 0x0004400201007387 */ /* 0x0007e20000100800 */
[----:B--2---:R-:W-:-:S03]  /*21cd0*/  F2FP.SATFINITE.E5M2.F32.PACK_AB_MERGE_C R0, R18, R19, RZ ;  /* 0x000000131200723e */ /* 0x004fc600048060ff */
[----:B------:R-:W4:Y:S04]  /*21ce0*/  LDL.LU R207, [R1+0x56c] ;  /* 0x00056c0001cf7983 */ /* 0x000f280000300800 */
[----:B------:R2:W-:Y:S04]  /*21cf0*/  STL [R1+0x43c], R0 ;  /* 0x00043c0001007387 */ /* 0x0005e80000100800 */
[----:B------:R-:W3:Y:S04]  /*21d00*/  LDL.LU R206, [R1+0x570] ;  /* 0x0005700001ce7983 */ /* 0x000ee80000300800 */
[----:B------:R-:W3:Y:S04]  /*21d10*/  LDL.LU R205, [R1+0x574] ;  /* 0x0005740001cd7983 */ /* 0x000ee80000300800 */
[----:B------:R-:W2:Y:S04]  /*21d20*/  LDL.LU R204, [R1+0x578] ;  /* 0x0005780001cc7983 */ /* 0x000ea80000300800 */
        /* <DEDUP_REMOVED lines=25> */
[----:B------:R-:W0:Y:S04]  /*21ec0*/  LDL.LU R177, [R1+0x5e0] ;  /* 0x0005e00001b17983 */ /* 0x000e280000300800 */
[----:B------:R-:W0:Y:S04]  /*21ed0*/  LDL.LU R176, [R1+0x5e4] ;  /* 0x0005e40001b07983 */ /* 0x000e280000300800 */
        /* <DEDUP_REMOVED lines=29> */
[----:B------:R-:W2:Y:S01]  /*220b0*/  LDL.LU R18, [R1+0x25c] ;  /* 0x00025c0001127983 */ /* 0x000ea20000300800 */
[----:B----4-:R-:W-:-:S05]  /*220c0*/  F2FP.SATFINITE.E5M2.F32.PACK_AB_MERGE_C R3, R207, R208, RZ ;  /* 0x000000d0cf03723e */ /* 0x010fca00048060ff */
[----:B------:R4:W-:Y:S01]  /*220d0*/  STL [R1+0x438], R3 ;  /* 0x0004380301007387 */ /* 0x0009e20000100800 */
[----:B---3--:R-:W-:-:S05]  /*220e0*/  F2FP.SATFINITE.E5M2.F32.PACK_AB_MERGE_C R2, R205, R206, RZ ;  /* 0x000000cecd02723e */ /* 0x008fca00048060ff */
[----:B------:R3:W-:Y:S01]  /*220f0*/  STL [R1+0x434], R2 ;  /* 0x0004340201007387 */ /* 0x0007e20000100800 */
[----:B--2---:R-:W-:-:S05]  /*22100*/  F2FP.SATFINITE.E5M2.F32.PACK_AB_MERGE_C R0, R203, R204, RZ ;  /* 0x000000cccb00723e */ /* 0x004fca00048060ff */
[----:B------:R2:W-:Y:S01]  /*22110*/  STL [R1+0x430], R0 ;  /* 0x0004300001007387 */ /* 0x0005e20000100800 */
[----:B----4-:R-:W-:Y:S02]  /*22120*/  F2FP.SATFINITE.E5M2.F32.PACK_AB_MERGE_C R3, R201, R202, RZ ;  /* 0x000000cac903723e */ /* 0x010fe400048060ff */
[----:B---3--:R-:W-:-:S03]  /*22130*/  F2FP.SATFINITE.E5M2.F32.PACK_AB_MERGE_C R2, R199, R200, RZ ;  /* 0x000000c8c702723e */ /* 0x008fc600048060ff */
[----:B------:R3:W-:Y:S04]  /*22140*/  STL [R1+0x42c], R3 ;  /* 0x00042c0301007387 */ /* 0x0007e80000100800 */
[----:B------:R4:W-:Y:S01]  /*22150*/  STL [R1+0x428], R2 ;  /* 0x0004280201007387 */ /* 0x0009e20000100800 */
[----:B--2---:R-:W-:-:S05]  /*22160*/  F2FP.SATFINITE.E5M2.F32.PACK_AB_MERGE_C R0, R197, R198, RZ ;  /* 0x000000c6c500723e */ /* 0x004fca00048060ff */
[----:B------:R2:W-:Y:S01]  /*22170*/  STL [R1+0x424], R0 ;  /* 0x0004240001007387 */ /* 0x0005e20000100800 */
[----:B---3--:R-:W-:Y:S02]  /*22180*/  F2FP.SATFINITE.E5M2.F32.PACK_AB_MERGE_C R3, R195, R196, RZ ;  /* 0x000000c4c303723e */ /* 0x008fe400048060ff */
[----:B----4-:R-:W-:-:S03]  /*22190*/  F2FP.SATFINITE.E5M2.F32.PACK_AB_MERGE_C R2, R193, R194, RZ ;  /* 0x000000c2c102723e */ /* 0x010fc600048060ff */
        /* <DEDUP_REMOVED lines=12> */
[----:B------:R-:W-:Y:S04]  /*22260*/  STL [R1+0x408], R3 ;  /* 0x0004080301007387 */ /* 0x000fe80000100800 */
[----:B------:R3:W-:Y:S01]  /*22270*/  STL [R1+0x404], R2 ;  /* 0x0004040201007387 */ /* 0x0007e20000100800 */
[----:B--2---:R-:W-:-:S05]  /*22280*/  F2FP.SATFINITE.E5M2.F32.PACK_AB_MERGE_C R0, R178, R179, RZ ;  /* 0x000000b3b200723e */ /* 0x004fca00048060ff */
[----:B------:R2:W-:Y:S04]  /*22290*/  STL [R1+0x400], R0 ;  /* 0x0004000001007387 */ /* 0x0005e80000100800 */
[----:B------:R-:W4:Y:S01]  /*222a0*/  LDL.LU R100, [R1+0x260] ;  /* 0x0002600001647983 */ /* 0x000f220000300800 */
[----:B0-----:R-:W-:Y:S02]  /*222b0*/  F2FP.SATFINITE.E5M2.F32.PACK_AB_MERGE_C R252, R176, R177, RZ ;  /* 0x000000b1b0fc723e */ /* 0x001fe400048060ff */
[----:B------:R-:W-:Y:S02]  /*222c0*/  F2FP.SATFINITE.E5M2.F32.PACK_AB_MERGE_C R251, R174, R175, RZ ;  /* 0x000000afaefb723e */ /* 0x000fe400048060ff */
[----:B------:R-:W-:Y:S02]  /*222d0*/  F2FP.SATFINITE.E5M2.F32.PACK_AB_MERGE_C R250, R172, R173, RZ ;  /* 0x000000adacfa723e */ /* 0x000fe400048060ff */
[----:B------:R-:W-:-:S02]  /*222e0*/  F2FP.SATFINITE.E5M2.F32.PACK_AB_MERGE_C R246, R170, R171, RZ ;  /* 0x000000abaaf6723e */ /* 0x000fc400048060ff */
[----:B---3--:R-:W-:-:S05]  /*222f0*/  F2FP.SATFINITE.E5M2.F32.PACK_AB_MERGE_C R2, R20, R21, RZ ;  /* 0x000000151402723e */ /* 0x008fca00048060ff */
        /* <DEDUP_REMOVED lines=8> */
[----:B------:R-:W0:Y:S04]  /*22380*/  LDL.LU R94, [R1+0x278] ;  /* 0x00027800015e7983 */ /* 0x000e280000300800 */
[----:B------:R-:W0:Y:S04]  /*22390*/  LDL.LU R93, [R1+0x27c] ;  /* 0x00027c00015d7983 */ /* 0x000e280000300800 */
[----:B------:R-:W3:Y:S04]  /*223a0*/  LDL.LU R92, [R1+0x280] ;  /* 0x00028000015c7983 */ /* 0x000ee80000300800 */
[----:B------:R-:W3:Y:S04]  /*223b0*/  LDL.LU R91, [R1+0x284] ;  /* 0x00028400015b7983 */ /* 0x000ee80000300800 */
[----:B------:R-:W2:Y:S04]  /*223c0*/  LDL.LU R90, [R1+0x288] ;  /* 0x00028800015a7983 */ /* 0x000ea80000300800 */
[----:B------:R-:W2:Y:S04]  /*223d0*/  LDL.LU R89, [R1+0x28c] ;  /* 0x00028c0001597983 */ /* 0x000ea80000300800 */
[----:B------:R-:W3:Y:S04]  /*223e0*/  LDL.LU R249, [R1+0x290] ;  /* 0x0002900001f97983 */ /* 0x000ee80000300800 */
[----:B------:R-:W3:Y:S04]  /*223f0*/  LDL.LU R248, [R1+0x294] ;  /* 0x0002940001f87983 */ /* 0x000ee80000300800 */
[----:B------:R-:W3:Y:S04]  /*22400*/  LDL.LU R247, [R1+0x298] ;  /* 0x0002980001f77983 */ /* 0x000ee80000300800 */
[----:B------:R-:W3:Y:S04]  /*22410*/  LDL.LU R245, [R1+0x29c] ;  /* 0x00029c0001f57983 */ /* 0x000ee80000300800 */
[----:B------:R-:W3:Y:S04]  /*22420*/  LDL.LU R243, [R1+0x2a0] ;  /* 0x0002a00001f37983 */ /* 0x000ee80000300800 */
[----:B------:R-:W3:Y:S04]  /*22430*/  LDL.LU R241, [R1+0x2a4] ;  /* 0x0002a40001f17983 */ /* 0x000ee80000300800 */
[----:B------:R-:W1:Y:S04]  /*22440*/  LDL.LU R239, [R1+0x2a8] ;  /* 0x0002a80001ef7983 */ /* 0x000e680000300800 */
[----:B------:R-:W1:Y:S04]  /*22450*/  LDL.LU R237, [R1+0x2ac] ;  /* 0x0002ac0001ed7983 */ /* 0x000e680000300800 */
[----:B------:R-:W3:Y:S04]  /*22460*/  LDL.LU R235, [R1+0x2b0] ;  /* 0x0002b00001eb7983 */ /* 0x000ee80000300800 */
        /* <DEDUP_REMOVED lines=54> */
[----:B------:R-:W3:Y:S01]  /*227d0*/  LDL.LU R174, [R1+0x38c] ;  /* 0x00038c0001ae7983 */ /* 0x000ee20000300800 */
[----:B------:R-:W-:-:S03]  /*227e0*/  F2FP.SATFINITE.E5M2.F32.PACK_AB_MERGE_C R244, R168, R169, RZ ;  /* 0x000000a9a8f4723e */ /* 0x000fc600048060ff */
        /* <DEDUP_REMOVED lines=37> */
[----:B----4-:R-:W-:-:S05]  /*22a40*/  F2FP.SATFINITE.E5M2.F32.PACK_AB_MERGE_C R9, R98, R100, RZ ;  /* 0x000000646209723e */ /* 0x010fca00048060ff */
[----:B------:R-:W-:Y:S01]  /*22a50*/  STL [R1+0x12b8], R9 ;  /* 0x0012b80901007387 */ /* 0x000fe20000100800 */
[----:B--2---:R-:W-:Y:S02]  /*22a60*/  F2FP.SATFINITE.E5M2.F32.PACK_AB_MERGE_C R12, R89, R90, RZ ;  /* 0x0000005a590c723e */ /* 0x004fe400048060ff */
[----:B---3--:R-:W-:Y:S02]  /*22a70*/  F2FP.SATFINITE.E5M2.F32.PACK_AB_MERGE_C R17, R91, R92, RZ ;  /* 0x0000005c5b11723e */ /* 0x008fe400048060ff */
[----:B------:R-:W-:Y:S02]  /*22a80*/  F2FP.SATFINITE.E5M2.F32.PACK_AB_MERGE_C R5, R223, R224, RZ ;  /* 0x000000e0df05723e */ /* 0x000fe400048060ff */
[----:B------:R-:W-:Y:S02]  /*22a90*/  F2FP.SATFINITE.E5M2.F32.PACK_AB_MERGE_C R224, R221, R222, RZ ;  /* 0x000000dedde0723e */ /* 0x000fe400048060ff */
[----:B------:R-:W-:Y:S02]  /*22aa0*/  F2FP.SATFINITE.E5M2.F32.PACK_AB_MERGE_C R222, R219, R220, RZ ;  /* 0x000000dcdbde723e */ /* 0x000fe400048060ff */
[----:B0-----:R-:W-:-:S02]  /*22ab0*/  F2FP.SATFINITE.E5M2.F32.PACK_AB_MERGE_C R2, R93, R94, RZ ;  /* 0x0000005e5d02723e */ /* 0x001fc400048060ff */
[----:B------:R-:W-:Y:S02]  /*22ac0*/  F2FP.SATFINITE.E5M2.F32.PACK_AB_MERGE_C R220, R217, R218, RZ ;  /* 0x000000dad9dc723e */ /* 0x000fe400048060ff */
[----:B------:R-:W-:Y:S02]  /*22ad0*/  F2FP.SATFINITE.E5M2.F32.PACK_AB_MERGE_C R15, R95, R96, RZ ;  /* 0x000000605f0f723e */ /* 0x000fe400048060ff */
[----:B------:R-:W-:Y:S02]  /*22ae0*/  F2FP.SATFINITE.E5M2.F32.PACK_AB_MERGE_C R6, R215, R216, RZ ;  /* 0x000000d8d706723e */ /* 0x000fe400048060ff */
[----:B------:R-:W-:Y:S02]  /*22af0*/  F2FP.SATFINITE.E5M2.F32.PACK_AB_MERGE_C R218, R213, R214, RZ ;  /* 0x000000d6d5da723e */ /* 0x000fe400048060ff */
[----:B------:R-:W-:Y:S02]  /*22b00*/  F2FP.SATFINITE.E5M2.F32.PACK_AB_MERGE_C R216, R211, R212, RZ ;  /* 0x000000d4d3d8723e */ /* 0x000fe400048060ff */
[----:B------:R-:W-:-:S02]  /*22b10*/  F2FP.SATFINITE.E5M2.F32.PACK_AB_MERGE_C R7, R207, R208, RZ ;  /* 0x000000d0cf07723e */ /* 0x000fc400048060ff */
        /* <DEDUP_REMOVED lines=8> */
[----:B------:R-:W-:-:S05]  /*22ba0*/  F2FP.SATFINITE.E5M2.F32.PACK_AB_MERGE_C R0, R182, R183, RZ ;  /* 0x000000b7b600723e */ /* 0x000fca00048060ff */
[----:B------:R0:W-:Y:S01]  /*22bb0*/  STL [R1+0xe90], R0 ;  /* 0x000e900001007387 */ /* 0x0001e20000100800 */
[----:B------:R-:W-:Y:S02]  /*22bc0*/  F2FP.SATFINITE.E5M2.F32.PACK_AB_MERGE_C R194, R180, R181, RZ ;  /* 0x000000b5b4c2723e */ /* 0x000fe400048060ff */
[----:B0-----:R-:W-:-:S05]  /*22bd0*/  F2FP.SATFINITE.E5M2.F32.PACK_AB_MERGE_C R0, R174, R175, RZ ;  /* 0x000000afae00723e */ /* 0x001fca00048060ff */
[----:B------:R0:W-:Y:S01]  /*22be0*/  STL [R1+0xe84], R0 ;  /* 0x000e840001007387 */ /* 0x0001e20000100800 */
[----:B------:R-:W-:Y:S02]  /*22bf0*/  F2FP.SATFINITE.E5M2.F32.PACK_AB_MERGE_C R192, R178, R179, RZ ;  /* 0x000000b3b2c0723e */ /* 0x000fe400048060ff */
[----:B------:R-:W-:Y:S02]  /*22c00*/  F2FP.SATFINITE.E5M2.F32.PACK_AB_MERGE_C R200, R188, R189, RZ ;  /* 0x000000bdbcc8723e */ /* 0x000fe400048060ff */
        /* <DEDUP_REMOVED lines=11> */
[----:B------:R-:W-:Y:S02]  /*22cc0*/  F2FP.SATFINITE.E5M2.F32.PACK_AB_MERGE_C R187, R172, R173, RZ ;  /* 0x000000adacbb723e */ /* 0x000fe400048060ff */
[----:B------:R-:W-:-:S05]  /*22cd0*/  F2FP.SATFINITE.E5M2.F32.PACK_AB_MERGE_C R22, R22, R23, RZ ;  /* 0x000000171616723e */ /* 0x000fca00048060ff */
[----:B------:R2:W-:Y:S04]  /*22ce0*/  STL [R1+0xe94], R22 ;  /* 0x000e941601007387 */ /* 0x0005e80000100800 */
[----:B------:R-:W3:Y:S04]  /*22cf0*/  LDL.LU R89, [R1] ;  /* 0x0000000001597983 */ /* 0x000ee80000300800 */
[----:B------:R-:W3:Y:S01]  /*22d00*/  LDL.LU R167, [R1+0x4] ;  /* 0x0000040001a77983 */ /* 0x000ee20000300800 */
[----:B0-----:R-:W-:-:S05]  /*22d10*/  F2FP.SATFINITE.E5M2.F32.PACK_AB_MERGE_C R0, R18, R19, RZ ;  /* 0x000000131200723e */ /* 0x001fca00048060ff */
[----:B------:R0:W-:Y:S04]  /*22d20*/  STL [R1+0xe8c], R0 ;  /* 0x000e8c0001007387 */ /* 0x0001e80000100800 */
[----:B------:R-:W4:Y:S04]  /*22d30*/  LDL.LU R90, [R1+0x8] ;  /* 0x00000800015a7983 */ /* 0x000f280000300800 */
[----:B------:R-:W4:Y:S04]  /*22d40*/  LDL.LU R165, [R1+0xc] ;  /* 0x00000c0001a57983 */ /* 0x000f280000300800 */
[----:B------:R-:W4:Y:S04]  /*22d50*/  LDL.LU R91, [R1+0x10] ;  /* 0x00001000015b7983 */ /* 0x000f280000300800 */
[----:B------:R-:W4:Y:S04]  /*22d60*/  LDL.LU R163, [R1+0x14] ;  /* 0x0000140001a37983 */ /* 0x000f280000300800 */
[----:B------:R-:W4:Y:S04]  /*22d70*/  LDL.LU R92, [R1+0x18] ;  /* 0x00001800015c7983 */ /* 0x000f280000300800 */
[----:B------:R-:W4:Y:S04]  /*22d80*/  LDL.LU R161, [R1+0x1c] ;  /* 0x00001c0001a17983 */ /* 0x000f280000300800 */
[----:B------:R-:W4:Y:S01]  /*22d90*/  LDL.LU R93, [R1+0x20] ;  /* 0x00002000015d7983 */ /* 0x000f220000300800 */
[----:B------:R-:W-:-:S03]  /*22da0*/  F2FP.SATFINITE.E5M2.F32.PACK_AB_MERGE_C R196, R184, R185, RZ ;  /* 0x000000b9b8c4723e */ /* 0x000fc600048060ff */
        /* <DEDUP_REMOVED lines=24> */
[----:B--2---:R-:W2:Y:S04]  /*22f30*/  LDL.LU R22, [R1+0x6c] ;  /* 0x00006c0001167983 */ /* 0x004ea80000300800 */
        /* <DEDUP_REMOVED lines=69> */
[----:B------:R-:W-:-:S03]  /*23390*/  F2FP.SATFINITE.E5M2.F32.PACK_AB_MERGE_C R9, R225, R227, RZ ;  /* 0x000000e3e109723e */ /* 0x000fc600048060ff */
        /* <DEDUP_REMOVED lines=14> */
[----:B-1----:R-:W-:-:S03]  /*23480*/  F2FP.SATFINITE.E5M2.F32.PACK_AB_MERGE_C R4, R237, R239, RZ ;  /* 0x000000efed04723e */ /* 0x002fc600048060ff */
        /* <DEDUP_REMOVED lines=11> */
[----:B0-----:R-:W2:Y:S04]  /*23540*/  LDL.LU R0, [R1+0x1d8] ;  /* 0x0001d80001007983 */ /* 0x001ea80000300800 */
[----:B------:R-:W2:Y:S04]  /*23550*/  LDL.LU R243, [R1+0x1dc] ;  /* 0x0001dc0001f37983 */ /* 0x000ea80000300800 */
[----:B------:R-:W2:Y:S01]  /*23560*/  LDL.LU R148, [R1+0x1e0] ;  /* 0x0001e00001947983 */ /* 0x000ea20000300800 */
[----:B------:R-:W-:-:S03]  /*23570*/  F2FP.SATFINITE.E5M2.F32.PACK_AB_MERGE_C R10, R248, R249, RZ ;  /* 0x000000f9f80a723e */ /* 0x000fc600048060ff */
[----:B------:R-:W2:Y:S04]  /*23580*/  LDL.LU R245, [R1+0x1e4] ;  /* 0x0001e40001f57983 */ /* 0x000ea80000300800 */
[----:B------:R-:W2:Y:S04]  /*23590*/  LDL.LU R149, [R1+0x1e8] ;  /* 0x0001e80001957983 */ /* 0x000ea80000300800 */
[----:B------:R-:W2:Y:S01]  /*235a0*/  LDL.LU R247, [R1+0x1ec] ;  /* 0x0001ec0001f77983 */ /* 0x000ea20000300800 */
[----:B---3--:R-:W-:-:S03]  /*235b0*/  F2FP.SATFINITE.E5M2.F32.PACK_AB_MERGE_C R167, R167, R89, RZ ;  /* 0x00000059a7a7723e */ /* 0x008fc600048060ff */
[----:B------:R-:W3:Y:S01]  /*235c0*/  LDL.LU R151, [R1+0x1f0] ;  /* 0x0001f00001977983 */ /* 0x000ee20000300800 */
[----:B----4-:R-:W-:-:S03]  /*235d0*/  F2FP.SATFINITE.E5M2.F32.PACK_AB_MERGE_C R165, R165, R90, RZ ;  /* 0x0000005aa5a5723e */ /* 0x010fc600048060ff */
[----:B------:R-:W3:Y:S01]  /*235e0*/  LDL.LU R248, [R1+0x1f4] ;  /* 0x0001f40001f87983 */ /* 0x000ee20000300800 */
        /* <DEDUP_REMOVED lines=22> */
[----:B--2---:R-:W-:-:S03]  /*23750*/  F2FP.SATFINITE.E5M2.F32.PACK_AB_MERGE_C R22, R22, R102, RZ ;  /* 0x000000661616723e */ /* 0x004fc600048060ff */
[----:B------:R-:W2:Y:S01]  /*23760*/  LDL.LU R99, [R1+0x1394] ;  /* 0x0013940001637983 */ /* 0x000ea20000300800 */
[----:B------:R-:W-:-:S03]  /*23770*/  F2FP.SATFINITE.E5M2.F32.PACK_AB_MERGE_C R152, R152, R103, RZ ;  /* 0x000000679898723e */ /* 0x000fc600048060ff */
        /* <DEDUP_REMOVED lines=56> */
[----:B------:R-:W2:Y:S04]  /*23b00*/  LDL.LU R127, [R1+0x1320] ;  /* 0x00132000017f7983 */ /* 0x000ea80000300800 */
[----:B------:R-:W2:Y:S04]  /*23b10*/  LDL.LU R128, [R1+0x131c] ;  /* 0x00131c0001807983 */ /* 0x000ea80000300800 */
[----:B------:R-:W2:Y:S04]  /*23b20*/  LDL.LU R129, [R1+0x1318] ;  /* 0x0013180001817983 */ /* 0x000ea80000300800 */
[----:B------:R-:W2:Y:S04]  /*23b30*/  LDL.LU R131, [R1+0x1314] ;  /* 0x0013140001837983 */ /* 0x000ea80000300800 */
[----:B------:R-:W2:Y:S01]  /*23b40*/  LDL.LU R130, [R1+0x1310] ;  /* 0x0013100001827983 */ /* 0x000ea20000300800 */
[----:B------:R-:W-:-:S02]  /*23b50*/  F2FP.SATFINITE.E5M2.F32.PACK_AB_MERGE_C R211, R211, R132, RZ ;  /* 0x00000084d3d3723e */ /* 0x000fc400048060ff */
[----:B------:R-:W-:Y:S01]  /*23b60*/  F2FP.SATFINITE.E5M2.F32.PACK_AB_MERGE_C R213, R213, R133, RZ ;  /* 0x00000085d5d5723e */ /* 0x000fe200048060ff */
[----:B------:R-:W2:Y:S01]  /*23b70*/  LDL.LU R132, [R1+0x130c] ;  /* 0x00130c0001847983 */ /* 0x000ea20000300800 */
[----:B------:R-:W-:Y:S02]  /*23b80*/  F2FP.SATFINITE.E5M2.F32.PACK_AB_MERGE_C R215, R215, R134, RZ ;  /* 0x00000086d7d7723e */ /* 0x000fe400048060ff */
[----:B------:R-:W-:Y:S01]  /*23b90*/  F2FP.SATFINITE.E5M2.F32.PACK_AB_MERGE_C R217, R217, R135, RZ ;  /* 0x00000087d9d9723e */ /* 0x000fe200048060ff */
[----:B------:R-:W2:Y:S01]  /*23ba0*/  LDL.LU R133, [R1+0x1308] ;  /* 0x0013080001857983 */ /* 0x000ea20000300800 */
[----:B------:R-:W-:-:S03]  /*23bb0*/  F2FP.SATFINITE.E5M2.F32.PACK_AB_MERGE_C R219, R219, R136, RZ ;  /* 0x00000088dbdb723e */ /* 0x000fc600048060ff */
[----:B------:R-:W2:Y:S01]  /*23bc0*/  LDL.LU R134, [R1+0x1304] ;  /* 0x0013040001867983 */ /* 0x000ea20000300800 */
[----:B------:R-:W-:-:S03]  /*23bd0*/  F2FP.SATFINITE.E5M2.F32.PACK_AB_MERGE_C R221, R221, R137, RZ ;  /* 0x00000089dddd723e */ /* 0x000fc600048060ff */
[----:B------:R-:W2:Y:S01]  /*23be0*/  LDL.LU R135, [R1+0x1300] ;  /* 0x0013000001877983 */ /* 0x000ea20000300800 */
[----:B------:R-:W-:-:S03]  /*23bf0*/  F2FP.SATFINITE.E5M2.F32.PACK_AB_MERGE_C R223, R223, R139, RZ ;  /* 0x0000008bdfdf723e */ /* 0x000fc600048060ff */
[----:B------:R-:W2:Y:S04]  /*23c00*/  LDL.LU R136, [R1+0x12fc] ;  /* 0x0012fc0001887983 */ /* 0x000ea80000300800 */
[----:B------:R-:W2:Y:S01]  /*23c10*/  LDL.LU R137, [R1+0x12f8] ;  /* 0x0012f80001897983 */ /* 0x000ea20000300800 */
[----:B------:R-:W-:-:S03]  /*23c20*/  F2FP.SATFINITE.E5M2.F32.PACK_AB_MERGE_C R225, R225, R138, RZ ;  /* 0x0000008ae1e1723e */ /* 0x000fc600048060ff */
[----:B------:R-:W2:Y:S04]  /*23c30*/  LDL.LU R139, [R1+0x12f4] ;  /* 0x0012f400018b7983 */ /* 0x000ea80000300800 */
        /* <DEDUP_REMOVED lines=23> */
[----:B---3--:R-:W-:-:S03]  /*23db0*/  F2FP.SATFINITE.E5M2.F32.PACK_AB_MERGE_C R248, R248, R151, RZ ;  /* 0x00000097f8f8723e */ /* 0x008fc600048060ff */
[----:B------:R-:W3:Y:S01]  /*23dc0*/  LDL.LU R151, [R1+0x12c0] ;  /* 0x0012c00001977983 */ /* 0x000ee20000300800 */
[----:B----4-:R-:W-:-:S03]  /*23dd0*/  F2FP.SATFINITE.E5M2.F32.PACK_AB_MERGE_C R249, R249, R150, RZ ;  /* 0x00000096f9f9723e */ /* 0x010fc600048060ff */
[----:B------:R-:W3:Y:S01]  /*23de0*/  LDL.LU R150, [R1+0x12bc] ;  /* 0x0012bc0001967983 */ /* 0x000ee20000300800 */
[----:B--2---:R-:W-:-:S05]  /*23df0*/  F2FP.SATFINITE.E5M2.F32.PACK_AB_MERGE_C R29, R115, R114, RZ ;  /* 0x00000072731d723e */ /* 0x004fca00048060ff */
[----:B------:R0:W-:Y:S02]  /*23e00*/  STL [R1+0xe74], R29 ;  /* 0x000e741d01007387 */ /* 0x0001e40000100800 */
[----:B0-----:R-:W-:-:S05]  /*23e10*/  F2FP.SATFINITE.E5M2.F32.PACK_AB_MERGE_C R29, R123, R122, RZ ;  /* 0x0000007a7b1d723e */ /* 0x001fca00048060ff */
[----:B------:R0:W-:Y:S02]  /*23e20*/  STL [R1+0xe6c], R29 ;  /* 0x000e6c1d01007387 */ /* 0x0001e40000100800 */
[----:B0-----:R-:W-:-:S05]  /*23e30*/  F2FP.SATFINITE.E5M2.F32.PACK_AB_MERGE_C R29, R131, R130, RZ ;  /* 0x00000082831d723e */ /* 0x001fca00048060ff */
[----:B------:R0:W-:Y:S04]  /*23e40*/  STL [R1+0xe48], R29 ;  /* 0x000e481d01007387 */ /* 0x0001e80000100800 */
[----:B------:R-:W2:Y:S04]  /*23e50*/  LDL.LU R39, [R1+0x404] ;  /* 0x0004040001277983 */ /* 0x000ea80000300800 */
[----:B------:R-:W4:Y:S01]  /*23e60*/  LDL.LU R37, [R1+0x400] ;  /* 0x0004000001257983 */ /* 0x000f220000300800 */
[----:B------:R-:W-:Y:S02]  /*23e70*/  LOP3.LUT R246, R246, 0xffff, RZ, 0xc0, !PT ;  /* 0x0000fffff6f67812 */ /* 0x000fe400078ec0ff */
[----:B------:R-:W-:-:S02]  /*23e80*/  LOP3.LUT R249, R249, 0xffff, RZ, 0xc0, !PT ;  /* 0x0000fffff9f97812 */ /* 0x000fc400078ec0ff */
[----:B0-----:R-:W-:-:S05]  /*23e90*/  F2FP.SATFINITE.E5M2.F32.PACK_AB_MERGE_C R29, R139, R138, RZ ;  /* 0x0000008a8b1d723e */ /* 0x001fca00048060ff */
[----:B------:R0:W-:Y:S01]  /*23ea0*/  STL [R1+0xe7c], R29 ;  /* 0x000e7c1d01007387 */ /* 0x0001e20000100800 */
[----:B------:R-:W-:Y:S02]  /*23eb0*/  LOP3.LUT R169, R169, 0xffff, RZ, 0xc0, !PT ;  /* 0x0000ffffa9a97812 */ /* 0x000fe400078ec0ff */
[----:B------:R-:W-:Y:S02]  /*23ec0*/  SHF.R.U32.HI R33, RZ, 0x8, R246 ;  /* 0x00000008ff217819 */ /* 0x000fe400000116f6 */
[--C-:B------:R-:W-:Y:S02]  /*23ed0*/  SHF.R.U32.HI R35, RZ, 0x8, R249.reuse ;  /* 0x00000008ff237819 */ /* 0x100fe400000116f9 */
[----:B------:R-:W-:Y:S02]  /*23ee0*/  LOP3.LUT R33, R33, 0xffff, RZ, 0xc0, !PT ;  /* 0x0000ffff21217812 */ /* 0x000fe400078ec0ff */
[----:B------:R-:W-:Y:S02]  /*23ef0*/  LOP3.LUT R35, R35, 0xffff, RZ, 0xc0, !PT ;  /* 0x0000ffff23237812 */ /* 0x000fe400078ec0ff */
[----:B------:R-:W-:-:S02]  /*23f00*/  PRMT R43, R246, 0x3340, R249 ;  /* 0x00003340f62b7816 */ /* 0x000fc400000000f9 */
[----:B------:R-:W-:Y:S02]  /*23f10*/  PRMT R35, R33, 0x3340, R35 ;  /* 0x0000334021237816 */ /* 0x000fe40000000023 */
[----:B------:R-:W-:-:S05]  /*23f20*/  F2FP.SATFINITE.E5M2.F32.PACK_AB_MERGE_C R31, R147, R146, RZ ;  /* 0x00000092931f723e */ /* 0x000fca00048060ff */
[----:B------:R3:W-:Y:S01]  /*23f30*/  STL [R1+0xe78], R31 ;  /* 0x000e781f01007387 */ /* 0x0007e20000100800 */
[----:B0-----:R-:W-:-:S05]  /*23f40*/  VIADD R29, R0, 0x3e ;  /* 0x0000003e001d7836 */ /* 0x001fca0000000000 */
[----:B------:R-:W-:Y:S01]  /*23f50*/  ISETP.GE.AND P2, PT, R29, UR5, PT ;  /* 0x000000051d007c0c */ /* 0x000fe2000bf46270 */
[----:B------:R-:W-:Y:S01]  /*23f60*/  VIADD R29, R0, 0x2 ;  /* 0x00000002001d7836 */ /* 0x000fe20000000000 */
[----:B------:R-:W-:Y:S01]  /*23f70*/  ULDC UR5, c[0x0][0x22c] ;  /* 0x00008b0000057ab9 */ /* 0x000fe20000000800 */
[----:B------:R-:W-:-:S04]  /*23f80*/  F2FP.SATFINITE.E5M2.F32.PACK_AB_MERGE_C R148, R149, R148, RZ ;  /* 0x000000949594723e */ /* 0x000fc800048060ff */
[----:B------:R-:W-:Y:S02]  /*23f90*/  LOP3.LUT R148, R148, 0xffff, RZ, 0xc0, !PT ;  /* 0x0000ffff94947812 */ /* 0x000fe400078ec0ff */
[----:B---3--:R-:W-:-:S05]  /*23fa0*/  F2FP.SATFINITE.E5M2.F32.PACK_AB_MERGE_C R31, R151, R150, RZ ;  /* 0x00000096971f723e */ /* 0x008fca00048060ff */
[----:B------:R0:W-:Y:S01]  /*23fb0*/  STL [R1+0xe70], R31 ;  /* 0x000e701f01007387 */ /* 0x0001e20000100800 */
[----:B------:R-:W-:Y:S02]  /*23fc0*/  ISETP.GE.AND P1, PT, R29, UR61, PT ;  /* 0x0000003d1d007c0c */ /* 0x000fe4000bf26270 */
[----:B------:R-:W-:Y:S01]  /*23fd0*/  SHF.R.U32.HI R29, RZ, 0x8, R169 ;  /* 0x00000008ff1d7819 */ /* 0x000fe200000116a9 */
[----:B0-----:R-:W-:-:S05]  /*23fe0*/  VIADD R31, R0, 0x3f ;  /* 0x0000003f001f7836 */ /* 0x001fca0000000000 */
[----:B------:R-:W-:Y:S02]  /*23ff0*/  ISETP.GE.AND P0, PT, R31, UR5, PT ;  /* 0x000000051f007c0c */ /* 0x000fe4000bf06270 */
[--C-:B------:R-:W-:Y:S01]  /*24000*/  PRMT R41, R169, 0x3340, R148.reuse ;  /* 0x00003340a9297816 */ /* 0x100fe20000000094 */
[----:B------:R-:W-:Y:S01]  /*24010*/  STL [R1+0x1258], R43 ;  /* 0x0012582b01007387 */ /* 0x000fe20000100800 */
[----:B------:R-:W-:Y:S01]  /*24020*/  SHF.R.U32.HI R31, RZ, 0x8, R148 ;  /* 0x00000008ff1f7819 */ /* 0x000fe20000011694 */
[----:B------:R-:W-:Y:S01]  /*24030*/  ULDC UR5, c[0x0][0x248] ;  /* 0x0000920000057ab9 */ /* 0x000fe20000000800 */
[----:B------:R-:W-:Y:S02]  /*24040*/  LOP3.LUT R29, R29, 0xffff, RZ, 0xc0, !PT ;  /* 0x0000ffff1d1d7812 */ /* 0x000fe400078ec0ff */
[----:B------:R-:W-:Y:S01]  /*24050*/  LOP3.LUT R31, R31, 0xffff, RZ, 0xc0, !PT ;  /* 0x0000ffff1f1f7812 */ /* 0x000fe200078ec0ff */
[----:B------:R0:W-:Y:S03]  /*24060*/  STL [R1+0x1254], R41 ;  /* 0x0012542901007387 */ /* 0x0001e60000100800 */
[----:B------:R-:W-:Y:S01]  /*24070*/  PRMT R33, R29, 0x3340, R31 ;  /* 0x000033401d217816 */ /* 0x000fe2000000001f */
[----:B------:R-:W-:Y:S04]  /*24080*/  STL [R1+0x1150], R35 ;  /* 0x0011502301007387 */ /* 0x000fe80000100800 */
[----:B------:R1:W-:Y:S01]  /*24090*/  STL [R1+0x1148], R33 ;  /* 0x0011482101007387 */ /* 0x0003e20000100800 */
[----:B------:R-:W-:-:S02]  /*240a0*/  F2FP.SATFINITE.E5M2.F32.PACK_AB_MERGE_C R144, R145, R144, RZ ;  /* 0x000000909190723e */ /* 0x000fc400048060ff */
[----:B------:R-:W-:Y:S02]  /*240b0*/  LOP3.LUT R251, R251, 0xffff, RZ, 0xc0, !PT ;  /* 0x0000fffffbfb7812 */ /* 0x000fe400078ec0ff */
[----:B------:R-:W-:Y:S02]  /*240c0*/  LOP3.LUT R247, R247, 0xffff, RZ, 0xc0, !PT ;  /* 0x0000fffff7f77812 */ /* 0x000fe400078ec0ff */
[----:B------:R-:W-:Y:S02]  /*240d0*/  LOP3.LUT R171, R171, 0xffff, RZ, 0xc0, !PT ;  /* 0x0000ffffabab7812 */ /* 0x000fe400078ec0ff */
[----:B------:R-:W-:Y:S02]  /*240e0*/  LOP3.LUT R144, R144, 0xffff, RZ, 0xc0, !PT ;  /* 0x0000ffff90907812 */ /* 0x000fe400078ec0ff */
[----:B------:R-:W-:Y:S02]  /*240f0*/  LOP3.LUT R241, R241, 0xffff, RZ, 0xc0, !PT ;  /* 0x0000fffff1f17812 */ /* 0x000fe400078ec0ff */
[----:B0-----:R-:W-:-:S02]  /*24100*/  PRMT R41, R171, 0x3340, R144 ;  /* 0x00003340ab297816 */ /* 0x001fc40000000090 */
[----:B------:R-:W-:Y:S02]  /*24110*/  LOP3.LUT R243, R243, 0xffff, RZ, 0xc0, !PT ;  /* 0x0000fffff3f37812 */ /* 0x000fe400078ec0ff */
[----:B-1----:R-:W-:Y:S02]  /*24120*/  SHF.R.U32.HI R33, RZ, 0x8, R251 ;  /* 0x00000008ff217819 */ /* 0x002fe400000116fb */
[----:B------:R-:W-:Y:S02]  /*24130*/  SHF.R.U32.HI R35, RZ, 0x8, R171 ;  /* 0x00000008ff237819 */ /* 0x000fe400000116ab */
[----:B------:R-:W-:Y:S02]  /*24140*/  SHF.R.U32.HI R144, RZ, 0x8, R144 ;  /* 0x00000008ff907819 */ /* 0x000fe40000011690 */
[----:B------:R-:W-:Y:S02]  /*24150*/  LOP3.LUT R33, R33, 0xffff, RZ, 0xc0, !PT ;  /* 0x0000ffff21217812 */ /* 0x000fe400078ec0ff */
[----:B------:R-:W-:-:S02]  /*24160*/  LOP3.LUT R35, R35, 0xffff, RZ, 0xc0, !PT ;  /* 0x0000ffff23237812 */ /* 0x000fc400078ec0ff */
[----:B------:R-:W-:-:S04]  /*24170*/  LOP3.LUT R144, R144, 0xffff, RZ, 0xc0, !PT ;  /* 0x0000ffff90907812 */ /* 0x000fc800078ec0ff */
[----:B------:R-:W-:Y:S02]  /*24180*/  PRMT R35, R35, 0x3340, R144 ;  /* 0x0000334023237816 */ /* 0x000fe40000000090 */
[----:B--2---:R-:W-:Y:S02]  /*24190*/  LOP3.LUT R29, R39, 0xffff, RZ, 0xc0, !PT ;  /* 0x0000ffff271d7812 */ /* 0x004fe400078ec0ff */
[----:B------:R-:W2:Y:S01]  /*241a0*/  LDL.LU R39, [R1+0x408] ;  /* 0x0004080001277983 */ /* 0x000ea20000300800 */
[----:B----4-:R-:W-:Y:S02]  /*241b0*/  LOP3.LUT R31, R37, 0xffff, RZ, 0xc0, !PT ;  /* 0x0000ffff251f7812 */ /* 0x010fe400078ec0ff */
[--C-:B------:R-:W-:Y:S02]  /*241c0*/  PRMT R37, R251, 0x3340, R247.reuse ;  /* 0x00003340fb257816 */ /* 0x100fe400000000f7 */
[----:B------:R-:W-:-:S03]  /*241d0*/  SHF.R.U32.HI R247, RZ, 0x8, R247 ;  /* 0x00000008fff77819 */ /* 0x000fc600000116f7 */
[----:B------:R0:W-:Y:S04]  /*241e0*/  STL [R1+0x11f4], R37 ;  /* 0x0011f42501007387 */ /* 0x0001e80000100800 */
[----:B------:R1:W-:Y:S01]  /*241f0*/  STL [R1+0x11f0], R41 ;  /* 0x0011f02901007387 */ /* 0x0003e20000100800 */
[----:B------:R-:W-:Y:S02]  /*24200*/  LOP3.LUT R247, R247, 0xffff, RZ, 0xc0, !PT ;  /* 0x0000fffff7f77812 */ /* 0x000fe400078ec0ff */
[----:B0-----:R-:W-:Y:S02]  /*24210*/  SHF.R.U32.HI R37, RZ, 0x8, R29 ;  /* 0x00000008ff257819 */ /* 0x001fe4000001161d */
[----:B-1----:R-:W-:Y:S02]  /*24220*/  PRMT R41, R29, 0x3340, R241 ;  /* 0x000033401d297816 */ /* 0x002fe400000000f1 */
[----:B------:R-:W-:-:S02]  /*24230*/  SHF.R.U32.HI R29, RZ, 0x8, R31 ;  /* 0x00000008ff1d7819 */ /* 0x000fc4000001161f */
[----:B------:R-:W-:Y:S02]  /*24240*/  SHF.R.U32.HI R241, RZ, 0x8, R241 ;  /* 0x00000008fff17819 */ /* 0x000fe400000116f1 */
[----:B------:R-:W-:Y:S01]  /*24250*/  PRMT R31, R31, 0x3340, R243 ;  /* 0x000033401f1f7816 */ /* 0x000fe200000000f3 */
[----:B------:R-:W-:Y:S01]  /*24260*/  STL [R1+0x11ec], R41 ;  /* 0x0011ec2901007387 */ /* 0x000fe20000100800 */
[----:B------:R-:W-:Y:S02]  /*24270*/  LOP3.LUT R37, R37, 0xffff, RZ, 0xc0, !PT ;  /* 0x0000ffff25257812 */ /* 0x000fe400078ec0ff */
[----:B------:R-:W-:Y:S01]  /*24280*/  LOP3.LUT R241, R241, 0xffff, RZ, 0xc0, !PT ;  /* 0x0000fffff1f17812 */ /* 0x000fe200078ec0ff */
[----:B------:R0:W-:Y:S02]  /*24290*/  STL [R1+0x1250], R31 ;  /* 0x0012501f01007387 */ /* 0x0001e40000100800 */
[----:B0-----:R-:W-:Y:S02]  /*242a0*/  PRMT R31, R33, 0x3340, R247 ;  /* 0x00003340211f7816 */ /* 0x001fe400000000f7 */
[----:B------:R-:W-:-:S03]  /*242b0*/  PRMT R33, R37, 0x3340, R241 ;  /* 0x0000334025217816 */ /* 0x000fc600000000f1 */
[----:B------:R0:W-:Y:S04]  /*242c0*/  STL [R1+0xfb8], R31 ;  /* 0x000fb81f01007387 */ /* 0x0001e80000100800 */
[----:B------:R1:W-:Y:S04]  /*242d0*/  STL [R1+0xfb4], R35 ;  /* 0x000fb42301007387 */ /* 0x0003e80000100800 */
[----:B------:R-:W-:Y:S04]  /*242e0*/  STL [R1+0xfb0], R33 ;  /* 0x000fb02101007387 */ /* 0x000fe80000100800 */
[----:B------:R-:W3:Y:S01]  /*242f0*/  LDL.LU R41, [R1+0x414] ;  /* 0x0004140001297983 */ /* 0x000ee20000300800 */
[----:B------:R-:W-:-:S02]  /*24300*/  SHF.R.U32.HI R243, RZ, 0x8, R243 ;  /* 0x00000008fff37819 */ /* 0x000fc400000116f3 */
[----:B------:R-:W-:Y:S02]  /*24310*/  LOP3.LUT R29, R29, 0xffff, RZ, 0xc0, !PT ;  /* 0x0000ffff1d1d7812 */ /* 0x000fe400078ec0ff */
[----:B------:R-:W-:-:S04]  /*24320*/  LOP3.LUT R243, R243, 0xffff, RZ, 0xc0, !PT ;  /* 0x0000fffff3f37812 */ /* 0x000fc800078ec0ff */
[----:B0-----:R-:W-:Y:S02]  /*24330*/  PRMT R31, R29, 0x3340, R243 ;  /* 0x000033401d1f7816 */ /* 0x001fe400000000f3 */
[----:B------:R-:W-:-:S03]  /*24340*/  F2FP.SATFINITE.E5M2.F32.PACK_AB_MERGE_C R140, R141, R140, RZ ;  /* 0x0000008c8d8c723e */ /* 0x000fc600048060ff */
[----:B------:R0:W-:Y:S01]  /*24350*/  STL [R1+0x10f8], R31 ;  /* 0x0010f81f01007387 */ /* 0x0001e20000100800 */
[----:B------:R-:W-:Y:S02]  /*24360*/  LOP3.LUT R175, R175, 0xffff, RZ, 0xc0, !PT ;  /* 0x0000ffffafaf7812 */ /* 0x000fe400078ec0ff */
[----:B------:R-:W-:Y:S02]  /*24370*/  LOP3.LUT R140, R140, 0xffff, RZ, 0xc0, !PT ;  /* 0x0000ffff8c8c7812 */ /* 0x000fe400078ec0ff */
[----:B------:R-:W-:Y:S02]  /*24380*/  F2FP.SATFINITE.E5M2.F32.PACK_AB_MERGE_C R136, R137, R136, RZ ;  /* 0x000000888988723e */ /* 0x000fe400048060ff */
[----:B-1----:R-:W-:Y:S02]  /*24390*/  PRMT R35, R175, 0x3340, R140 ;  /* 0x00003340af237816 */ /* 0x002fe4000000008c */
[----:B------:R-:W-:Y:S02]  /*243a0*/  LOP3.LUT R239, R239, 0xffff, RZ, 0xc0, !PT ;  /* 0x0000ffffefef7812 */ /* 0x000fe400078ec0ff */
[----:B------:R-:W-:-:S02]  /*243b0*/  LOP3.LUT R177, R177, 0xffff, RZ, 0xc0, !PT ;  /* 0x0000ffffb1b17812 */ /* 0x000fc400078ec0ff */
[----:B------:R-:W-:Y:S02]  /*243c0*/  LOP3.LUT R136, R136, 0xffff, RZ, 0xc0, !PT ;  /* 0x0000ffff88887812 */ /* 0x000fe400078ec0ff */
[----:B------:R-:W-:Y:S02]  /*243d0*/  LOP3.LUT R250, R250, 0xffff, RZ, 0xc0, !PT ;  /* 0x0000fffffafa7812 */ /* 0x000fe400078ec0ff */
[----:B------:R-:W-:Y:S02]  /*243e0*/  PRMT R37, R177, 0x3340, R136 ;  /* 0x00003340b1257816 */ /* 0x000fe40000000088 */
[----:B------:R-:W-:Y:S02]  /*243f0*/  LOP3.LUT R248, R248, 0xffff, RZ, 0xc0, !PT ;  /* 0x0000fffff8f87812 */ /* 0x000fe400078ec0ff */
[----:B0-----:R-:W-:Y:S02]  /*24400*/  SHF.R.U32.HI R31, RZ, 0x8, R175 ;  /* 0x00000008ff1f7819 */ /* 0x001fe400000116af */
[----:B------:R-:W-:-:S02]  /*24410*/  SHF.R.U32.HI R140, RZ, 0x8, R140 ;  /* 0x00000008ff8c7819 */ /* 0x000fc4000001168c */
[----:B------:R-:W-:Y:S02]  /*24420*/  SHF.R.U32.HI R136, RZ, 0x8, R136 ;  /* 0x00000008ff887819 */ /* 0x000fe40000011688 */
[----:B------:R-:W-:Y:S02]  /*24430*/  LOP3.LUT R31, R31, 0xffff, RZ, 0xc0, !PT ;  /* 0x0000ffff1f1f7812 */ /* 0x000fe400078ec0ff */
[----:B------:R-:W-:Y:S02]  /*24440*/  LOP3.LUT R140, R140, 0xffff, RZ, 0xc0, !PT ;  /* 0x0000ffff8c8c7812 */ /* 0x000fe400078ec0ff */
[----:B------:R-:W-:Y:S02]  /*24450*/  LOP3.LUT R136, R136, 0xffff, RZ, 0xc0, !PT ;  /* 0x0000ffff88887812 */ /* 0x000fe400078ec0ff */
[----:B------:R-:W-:Y:S02]  /*24460*/  PRMT R43, R31, 0x3340, R140 ;  /* 0x000033401f2b7816 */ /* 0x000fe4000000008c */
[----:B--2---:R-:W-:-:S02]  /*24470*/  LOP3.LUT R29, R39, 0xffff, RZ, 0xc0, !PT ;  /* 0x0000ffff271d7812 */ /* 0x004fc400078ec0ff */
[----:B------:R-:W2:Y:S04]  /*24480*/  LDL.LU R39, [R1+0x40c] ;  /* 0x00040c0001277983 */ /* 0x000ea80000300800 */
[----:B------:R0:W-:Y:S01]  /*24490*/  STL [R1+0x1248], R35 ;  /* 0x0012482301007387 */ /* 0x0001e20000100800 */
[----:B------:R-:W-:Y:S02]  /*244a0*/  SHF.R.U32.HI R33, RZ, 0x8, R29 ;  /* 0x00000008ff217819 */ /* 0x000fe4000001161d */
[--C-:B0-----:R-:W-:Y:S02]  /*244b0*/  PRMT R35, R29, 0x3340, R239.reuse ;  /* 0x000033401d237816 */ /* 0x101fe400000000ef */
[----:B------:R-:W-:-:S03]  /*244c0*/  SHF.R.U32.HI R239, RZ, 0x8, R239 ;  /* 0x00000008ffef7819 */ /* 0x000fc600000116ef */
[----:B------:R0:W-:Y:S01]  /*244d0*/  STL [R1+0x11e0], R35 ;  /* 0x0011e02301007387 */ /* 0x0001e20000100800 */
[----:B------:R-:W-:-:S03]  /*244e0*/  SHF.R.U32.HI R29, RZ, 0x8, R177 ;  /* 0x00000008ff1d7819 */ /* 0x000fc600000116b1 */
[----:B------:R1:W-:Y:S01]  /*244f0*/  STL [R1+0x11d0], R37 ;  /* 0x0011d02501007387 */ /* 0x0003e20000100800 */
[----:B------:R-:W-:Y:S02]  /*24500*/  LOP3.LUT R33, R33, 0xffff, RZ, 0xc0, !PT ;  /* 0x0000ffff21217812 */ /* 0x000fe400078ec0ff */
[----:B------:R-:W-:Y:S02]  /*24510*/  LOP3.LUT R239, R239, 0xffff, RZ, 0xc0, !PT ;  /* 0x0000ffffefef7812 */ /* 0x000fe400078ec0ff */
[----:B0-----:R-:W-:Y:S02]  /*24520*/  SHF.R.U32.HI R35, RZ, 0x8, R250 ;  /* 0x00000008ff237819 */ /* 0x001fe400000116fa */
[--C-:B-1----:R-:W-:Y:S02]  /*24530*/  PRMT R37, R250, 0x3340, R248.reuse ;  /* 0x00003340fa257816 */ /* 0x102fe400000000f8 */
[----:B------:R-:W-:Y:S02]  /*24540*/  SHF.R.U32.HI R248, RZ, 0x8, R248 ;  /* 0x00000008fff87819 */ /* 0x000fe400000116f8 */
[----:B------:R-:W-:Y:S01]  /*24550*/  LOP3.LUT R29, R29, 0xffff, RZ, 0xc0, !PT ;  /* 0x0000ffff1d1d7812 */ /* 0x000fe200078ec0ff */
[----:B------:R0:W-:Y:S01]  /*24560*/  STL [R1+0x124c], R37 ;  /* 0x00124c2501007387 */ /* 0x0001e20000100800 */
[----:B------:R-:W-:-:S02]  /*24570*/  LOP3.LUT R35, R35, 0xffff, RZ, 0xc0, !PT ;  /* 0x0000ffff23237812 */ /* 0x000fc400078ec0ff */
[----:B------:R-:W-:Y:S02]  /*24580*/  LOP3.LUT R248, R248, 0xffff, RZ, 0xc0, !PT ;  /* 0x0000fffff8f87812 */ /* 0x000fe400078ec0ff */
[----:B------:R-:W-:Y:S01]  /*24590*/  PRMT R31, R29, 0x3340, R136 ;  /* 0x000033401d1f7816 */ /* 0x000fe20000000088 */
[----:B------:R-:W-:Y:S01]  /*245a0*/  STL [R1+0x10c4], R43 ;  /* 0x0010c42b01007387 */ /* 0x000fe20000100800 */
[----:B0-----:R-:W-:Y:S02]  /*245b0*/  PRMT R37, R33, 0x3340, R239 ;  /* 0x0000334021257816 */ /* 0x001fe400000000ef */
[----:B------:R-:W-:-:S03]  /*245c0*/  PRMT R33, R35, 0x3340, R248 ;  /* 0x0000334023217816 */ /* 0x000fc600000000f8 */
[----:B------:R0:W-:Y:S04]  /*245d0*/  STL [R1+0xf9c], R37 ;  /* 0x000f9c2501007387 */ /* 0x0001e80000100800 */
[----:B------:R-:W-:Y:S01]  /*245e0*/  STL [R1+0xf94], R31 ;  /* 0x000f941f01007387 */ /* 0x000fe20000100800 */
[----:B---3--:R-:W-:-:S03]  /*245f0*/  LOP3.LUT R29, R41, 0xffff, RZ, 0xc0, !PT ;  /* 0x0000ffff291d7812 */ /* 0x008fc600078ec0ff */
[----:B------:R1:W-:Y:S04]  /*24600*/  STL [R1+0x10cc], R33 ;  /* 0x0010cc2101007387 */ /* 0x0003e80000100800 */
[----:B------:R-:W3:Y:S01]  /*24610*/  LDL.LU R41, [R1+0x41c] ;  /* 0x00041c0001297983 */ /* 0x000ee20000300800 */
[----:B------:R-:W-:Y:S02]  /*24620*/  F2FP.SATFINITE.E5M2.F32.PACK_AB_MERGE_C R142, R143, R142, RZ ;  /* 0x0000008e8f8e723e */ /* 0x000fe400048060ff */
[----:B------:R-:W-:Y:S02]  /*24630*/  LOP3.LUT R252, R252, 0xffff, RZ, 0xc0, !PT ;  /* 0x0000fffffcfc7812 */ /* 0x000fe400078ec0ff */
[----:B------:R-:W-:Y:S02]  /*24640*/  LOP3.LUT R245, R245, 0xffff, RZ, 0xc0, !PT ;  /* 0x0000fffff5f57812 */ /* 0x000fe400078ec0ff */
[----:B------:R-:W-:-:S02]  /*24650*/  LOP3.LUT R173, R173, 0xffff, RZ, 0xc0, !PT ;  /* 0x0000ffffadad7812 */ /* 0x000fc400078ec0ff */
[----:B------:R-:W-:Y:S02]  /*24660*/  LOP3.LUT R142, R142, 0xffff, RZ, 0xc0, !PT ;  /* 0x0000ffff8e8e7812 */ /* 0x000fe400078ec0ff */
[--C-:B0-----:R-:W-:Y:S02]  /*24670*/  PRMT R37, R252, 0x3340, R245.reuse ;  /* 0x00003340fc257816 */ /* 0x101fe400000000f5 */
[----:B------:R-:W-:Y:S02]  /*24680*/  PRMT R43, R173, 0x3340, R142 ;  /* 0x00003340ad2b7816 */ /* 0x000fe4000000008e */
[----:B------:R-:W-:Y:S02]  /*24690*/  LOP3.LUT R237, R237, 0xffff, RZ, 0xc0, !PT ;  /* 0x0000ffffeded7812 */ /* 0x000fe400078ec0ff */
[----:B-1----:R-:W-:Y:S02]  /*246a0*/  SHF.R.U32.HI R33, RZ, 0x8, R252 ;  /* 0x00000008ff217819 */ /* 0x002fe400000116fc */
[----:B------:R-:W-:-:S02]  /*246b0*/  SHF.R.U32.HI R245, RZ, 0x8, R245 ;  /* 0x00000008fff57819 */ /* 0x000fc400000116f5 */
[----:B------:R-:W-:Y:S02]  /*246c0*/  LOP3.LUT R233, R233, 0xffff, RZ, 0xc0, !PT ;  /* 0x0000ffffe9e97812 */ /* 0x000fe400078ec0ff */
[----:B------:R-:W-:Y:S02]  /*246d0*/  SHF.R.U32.HI R35, RZ, 0x8, R173 ;  /* 0x00000008ff237819 */ /* 0x000fe400000116ad */
[----:B------:R-:W-:Y:S02]  /*246e0*/  SHF.R.U32.HI R142, RZ, 0x8, R142 ;  /* 0x00000008ff8e7819 */ /* 0x000fe4000001168e */
[----:B------:R-:W-:Y:S02]  /*246f0*/  LOP3.LUT R33, R33, 0xffff, RZ, 0xc0, !PT ;  /* 0x0000ffff21217812 */ /* 0x000fe400078ec0ff */
[----:B------:R-:W-:Y:S02]  /*24700*/  LOP3.LUT R245, R245, 0xffff, RZ, 0xc0, !PT ;  /* 0x0000fffff5f57812 */ /* 0x000fe400078ec0ff */
[----:B------:R-:W-:-:S02]  /*24710*/  LOP3.LUT R35, R35, 0xffff, RZ, 0xc0, !PT ;  /* 0x0000ffff23237812 */ /* 0x000fc400078ec0ff */
[----:B------:R-:W-:Y:S02]  /*24720*/  LOP3.LUT R142, R142, 0xffff, RZ, 0xc0, !PT ;  /* 0x0000ffff8e8e7812 */ /* 0x000fe400078ec0ff */
[----:B------:R-:W-:Y:S02]  /*24730*/  PRMT R33, R33, 0x3340, R245 ;  /* 0x0000334021217816 */ /* 0x000fe400000000f5 */
[----:B--2---:R-:W-:Y:S02]  /*24740*/  LOP3.LUT R31, R39, 0xffff, RZ, 0xc0, !PT ;  /* 0x0000ffff271f7812 */ /* 0x004fe400078ec0ff */
[----:B------:R-:W2:Y:S04]  /*24750*/  LDL.LU R39, [R1+0x410] ;  /* 0x0004100001277983 */ /* 0x000ea80000300800 */
[----:B------:R0:W-:Y:S04]  /*24760*/  STL [R1+0x1244], R37 ;  /* 0x0012442501007387 */ /* 0x0001e80000100800 */
[----:B------:R1:W-:Y:S01]  /*24770*/  STL [R1+0x1240], R43 ;  /* 0x0012402b01007387 */ /* 0x0003e20000100800 */
[----:B0-----:R-:W-:-:S02]  /*24780*/  SHF.R.U32.HI R37, RZ, 0x8, R31 ;  /* 0x00000008ff257819 */ /* 0x001fc4000001161f */
[----:B-1----:R-:W-:Y:S02]  /*24790*/  PRMT R43, R31, 0x3340, R237 ;  /* 0x000033401f2b7816 */ /* 0x002fe400000000ed */
[----:B------:R-:W-:Y:S02]  /*247a0*/  SHF.R.U32.HI R31, RZ, 0x8, R29 ;  /* 0x00000008ff1f7819 */ /* 0x000fe4000001161d */
[----:B------:R-:W-:Y:S02]  /*247b0*/  SHF.R.U32.HI R237, RZ, 0x8, R237 ;  /* 0x00000008ffed7819 */ /* 0x000fe400000116ed */
[--C-:B------:R-:W-:Y:S02]  /*247c0*/  PRMT R29, R29, 0x3340, R233.reuse ;  /* 0x000033401d1d7816 */ /* 0x100fe400000000e9 */
[----:B------:R-:W-:Y:S01]  /*247d0*/  SHF.R.U32.HI R233, RZ, 0x8, R233 ;  /* 0x00000008ffe97819 */ /* 0x000fe200000116e9 */
[----:B------:R-:W-:Y:S01]  /*247e0*/  STL [R1+0x11b0], R43 ;  /* 0x0011b02b01007387 */ /* 0x000fe20000100800 */
[----:B------:R-:W-:-:S02]  /*247f0*/  LOP3.LUT R37, R37, 0xffff, RZ, 0xc0, !PT ;  /* 0x0000ffff25257812 */ /* 0x000fc400078ec0ff */
[----:B------:R-:W-:Y:S01]  /*24800*/  LOP3.LUT R237, R237, 0xffff, RZ, 0xc0, !PT ;  /* 0x0000ffffeded7812 */ /* 0x000fe200078ec0ff */
[----:B------:R0:W-:Y:S01]  /*24810*/  STL [R1+0x123c], R29 ;  /* 0x00123c1d01007387 */ /* 0x0001e20000100800 */
[----:B------:R-:W-:Y:S02]  /*24820*/  LOP3.LUT R31, R31, 0xffff, RZ, 0xc0, !PT ;  /* 0x0000ffff1f1f7812 */ /* 0x000fe400078ec0ff */
[----:B------:R-:W-:Y:S01]  /*24830*/  LOP3.LUT R233, R233, 0xffff, RZ, 0xc0, !PT ;  /* 0x0000ffffe9e97812 */ /* 0x000fe200078ec0ff */
[----:B------:R1:W-:Y:S01]  /*24840*/  STL [R1+0x10a8], R33 ;  /* 0x0010a82101007387 */ /* 0x0003e20000100800 */
[----:B0-----:R-:W-:Y:S02]  /*24850*/  PRMT R29, R35, 0x3340, R142 ;  /* 0x00003340231d7816 */ /* 0x001fe4000000008e */
[----:B------:R-:W-:Y:S02]  /*24860*/  PRMT R35, R37, 0x3340, R237 ;  /* 0x0000334025237816 */ /* 0x000fe400000000ed */
[----:B-1----:R-:W-:Y:S01]  /*24870*/  PRMT R33, R31, 0x3340, R233 ;  /* 0x000033401f217816 */ /* 0x002fe200000000e9 */
[----:B------:R3:W-:Y:S04]  /*24880*/  STL [R1+0x10a0], R29 ;  /* 0x0010a01d01007387 */ /* 0x0007e80000100800 */
[----:B------:R0:W-:Y:S04]  /*24890*/  STL [R1+0xf88], R35 ;  /* 0x000f882301007387 */ /* 0x0001e80000100800 */
[----:B------:R1:W-:Y:S04]  /*248a0*/  STL [R1+0x108c], R33 ;  /* 0x00108c2101007387 */ /* 0x0003e80000100800 */
[----:B------:R-:W4:Y:S01]  /*248b0*/  LDL.LU R43, [R1+0x424] ;  /* 0x00042400012b7983 */ /* 0x000f220000300800 */
[----:B---3--:R-:W-:-:S03]  /*248c0*/  LOP3.LUT R29, R41, 0xffff, RZ, 0xc0, !PT ;  /* 0x0000ffff291d7812 */ /* 0x008fc600078ec0ff */
[----:B------:R-:W3:Y:S01]  /*248d0*/  LDL.LU R41, [R1+0x420] ;  /* 0x0004200001297983 */ /* 0x000ee20000300800 */
[----:B------:R-:W-:Y:S02]  /*248e0*/  F2FP.SATFINITE.E5M2.F32.PACK_AB_MERGE_C R132, R133, R132, RZ ;  /* 0x000000848584723e */ /* 0x000fe400048060ff */
[----:B------:R-:W-:Y:S02]  /*248f0*/  LOP3.LUT R235, R235, 0xffff, RZ, 0xc0, !PT ;  /* 0x0000ffffebeb7812 */ /* 0x000fe400078ec0ff */
[----:B------:R-:W-:Y:S02]  /*24900*/  LOP3.LUT R181, R181, 0xffff, RZ, 0xc0, !PT ;  /* 0x0000ffffb5b57812 */ /* 0x000fe400078ec0ff */
[----:B------:R-:W-:Y:S02]  /*24910*/  LOP3.LUT R132, R132, 0xffff, RZ, 0xc0, !PT ;  /* 0x0000ffff84847812 */ /* 0x000fe400078ec0ff */
[----:B------:R-:W-:Y:S02]  /*24920*/  LOP3.LUT R229, R229, 0xffff, RZ, 0xc0, !PT ;  /* 0x0000ffffe5e57812 */ /* 0x000fe400078ec0ff */
[----:B------:R-:W-:-:S02]  /*24930*/  PRMT R37, R181, 0x3340, R132 ;  /* 0x00003340b5257816 */ /* 0x000fc40000000084 */
[----:B------:R-:W-:Y:S02]  /*24940*/  F2FP.SATFINITE.E5M2.F32.PACK_AB_MERGE_C R134, R135, R134, RZ ;  /* 0x000000868786723e */ /* 0x000fe400048060ff */
[----:B------:R-:W-:Y:S02]  /*24950*/  LOP3.LUT R179, R179, 0xffff, RZ, 0xc0, !PT ;  /* 0x0000ffffb3b37812 */ /* 0x000fe400078ec0ff */
[----:B------:R-:W-:Y:S02]  /*24960*/  LOP3.LUT R134, R134, 0xffff, RZ, 0xc0, !PT ;  /* 0x0000ffff86867812 */ /* 0x000fe400078ec0ff */
[----:B------:R-:W-:-:S04]  /*24970*/  SHF.R.U32.HI R132, RZ, 0x8, R132 ;  /* 0x00000008ff847819 */ /* 0x000fc80000011684 */
[----:B------:R-:W-:Y:S02]  /*24980*/  LOP3.LUT R132, R132, 0xffff, RZ, 0xc0, !PT ;  /* 0x0000ffff84847812 */ /* 0x000fe400078ec0ff */
[----:B--2---:R-:W-:Y:S02]  /*24990*/  LOP3.LUT R31, R39, 0xffff, RZ, 0xc0, !PT ;  /* 0x0000ffff271f7812 */ /* 0x004fe400078ec0ff */
[----:B------:R-:W2:Y:S02]  /*249a0*/  LDL.LU R39, [R1+0x418] ;  /* 0x0004180001277983 */ /* 0x000ea40000300800 */
[----:B0-----:R-:W-:-:S05]  /*249b0*/  PRMT R35, R31, 0x3340, R235 ;  /* 0x000033401f237816 */ /* 0x001fca00000000eb */
[----:B------:R-:W-:Y:S01]  /*249c0*/  STL [R1+0x1238], R35 ;  /* 0x0012382301007387 */ /* 0x000fe20000100800 */
[----:B-1----:R-:W-:-:S03]  /*249d0*/  SHF.R.U32.HI R33, RZ, 0x8, R31 ;  /* 0x00000008ff217819 */ /* 0x002fc6000001161f */
[----:B------:R0:W-:Y:S01]  /*249e0*/  STL [R1+0x1234], R37 ;  /* 0x0012342501007387 */ /* 0x0001e20000100800 */
[----:B------:R-:W-:Y:S02]  /*249f0*/  SHF.R.U32.HI R235, RZ, 0x8, R235 ;  /* 0x00000008ffeb7819 */ /* 0x000fe400000116eb */
[----:B------:R-:W-:Y:S02]  /*24a00*/  SHF.R.U32.HI R31, RZ, 0x8, R181 ;  /* 0x00000008ff1f7819 */ /* 0x000fe400000116b5 */
[----:B0-----:R-:W-:Y:S02]  /*24a10*/  PRMT R37, R29, 0x3340, R229 ;  /* 0x000033401d257816 */ /* 0x001fe400000000e5 */
[----:B------:R-:W-:Y:S02]  /*24a20*/  SHF.R.U32.HI R35, RZ, 0x8, R29 ;  /* 0x00000008ff237819 */ /* 0x000fe4000001161d */
[----:B------:R-:W-:Y:S01]  /*24a30*/  LOP3.LUT R33, R33, 0xffff, RZ, 0xc0, !PT ;  /* 0x0000ffff21217812 */ /* 0x000fe200078ec0ff */
[----:B------:R0:W-:Y:S01]  /*24a40*/  STL [R1+0x122c], R37 ;  /* 0x00122c2501007387 */ /* 0x0001e20000100800 */
[----:B------:R-:W-:-:S02]  /*24a50*/  LOP3.LUT R235, R235, 0xffff, RZ, 0xc0, !PT ;  /* 0x0000ffffebeb7812 */ /* 0x000fc400078ec0ff */
[----:B------:R-:W-:Y:S02]  /*24a60*/  SHF.R.U32.HI R29, RZ, 0x8, R179 ;  /* 0x00000008ff1d7819 */ /* 0x000fe400000116b3 */
[----:B------:R-:W-:Y:S02]  /*24a70*/  SHF.R.U32.HI R229, RZ, 0x8, R229 ;  /* 0x00000008ffe57819 */ /* 0x000fe400000116e5 */
[--C-:B0-----:R-:W-:Y:S02]  /*24a80*/  PRMT R37, R179, 0x3340, R134.reuse ;  /* 0x00003340b3257816 */ /* 0x101fe40000000086 */
[----:B------:R-:W-:Y:S02]  /*24a90*/  SHF.R.U32.HI R134, RZ, 0x8, R134 ;  /* 0x00000008ff867819 */ /* 0x000fe40000011686 */
[----:B------:R-:W-:Y:S02]  /*24aa0*/  LOP3.LUT R31, R31, 0xffff, RZ, 0xc0, !PT ;  /* 0x0000ffff1f1f7812 */ /* 0x000fe400078ec0ff */
[----:B------:R-:W-:-:S02]  /*24ab0*/  PRMT R33, R33, 0x3340, R235 ;  /* 0x0000334021217816 */ /* 0x000fc400000000eb */
[----:B------:R-:W-:Y:S02]  /*24ac0*/  LOP3.LUT R29, R29, 0xffff, RZ, 0xc0, !PT ;  /* 0x0000ffff1d1d7812 */ /* 0x000fe400078ec0ff */
[----:B------:R-:W-:Y:S01]  /*24ad0*/  LOP3.LUT R134, R134, 0xffff, RZ, 0xc0, !PT ;  /* 0x0000ffff86867812 */ /* 0x000fe200078ec0ff */
[----:B------:R0:W-:Y:S01]  /*24ae0*/  STL [R1+0x1230], R37 ;  /* 0x0012302501007387 */ /* 0x0001e20000100800 */
[----:B------:R-:W-:Y:S02]  /*24af0*/  LOP3.LUT R35, R35, 0xffff, RZ, 0xc0, !PT ;  /* 0x0000ffff23237812 */ /* 0x000fe400078ec0ff */
[----:B------:R-:W-:Y:S01]  /*24b00*/  LOP3.LUT R229, R229, 0xffff, RZ, 0xc0, !PT ;  /* 0x0000ffffe5e57812 */ /* 0x000fe200078ec0ff */
[----:B------:R1:W-:Y:S01]  /*24b10*/  STL [R1+0x107c], R33 ;  /* 0x00107c2101007387 */ /* 0x0003e20000100800 */
[----:B0-----:R-:W-:Y:S02]  /*24b20*/  PRMT R37, R31, 0x3340, R132 ;  /* 0x000033401f257816 */ /* 0x001fe40000000084 */
[----:B------:R-:W-:-:S02]  /*24b30*/  PRMT R31, R29, 0x3340, R134 ;  /* 0x000033401d1f7816 */ /* 0x000fc40000000086 */
[----:B-1----:R-:W-:Y:S01]  /*24b40*/  PRMT R33, R35, 0x3340, R229 ;  /* 0x0000334023217816 */ /* 0x002fe200000000e5 */
[----:B------:R-:W-:Y:S04]  /*24b50*/  STL [R1+0x1068], R37 ;  /* 0x0010682501007387 */ /* 0x000fe80000100800 */
[----:B------:R3:W-:Y:S04]  /*24b60*/  STL [R1+0x1064], R31 ;  /* 0x0010641f01007387 */ /* 0x0007e80000100800 */
[----:B------:R2:W-:Y:S01]  /*24b70*/  STL [R1+0x1048], R33 ;  /* 0x0010482101007387 */ /* 0x0005e20000100800 */
[----:B---3--:R-:W-:-:S03]  /*24b80*/  LOP3.LUT R31, R41, 0xffff, RZ, 0xc0, !PT ;  /* 0x0000ffff291f7812 */ /* 0x008fc600078ec0ff */
[----:B------:R-:W3:Y:S01]  /*24b90*/  LDL.LU R41, [R1+0x42c] ;  /* 0x00042c0001297983 */ /* 0x000ee20000300800 */
[----:B----4-:R-:W-:Y:S02]  /*24ba0*/  LOP3.LUT R29, R43, 0xffff, RZ, 0xc0, !PT ;  /* 0x0000ffff2b1d7812 */ /* 0x010fe400078ec0ff */
[----:B------:R-:W-:Y:S02]  /*24bb0*/  LOP3.LUT R225, R225, 0xffff, RZ, 0xc0, !PT ;  /* 0x0000ffffe1e17812 */ /* 0x000fe400078ec0ff */
[----:B------:R-:W-:Y:S02]  /*24bc0*/  LOP3.LUT R227, R227, 0xffff, RZ, 0xc0, !PT ;  /* 0x0000ffffe3e37812 */ /* 0x000fe400078ec0ff */
[----:B------:R-:W-:Y:S02]  /*24bd0*/  PRMT R37, R29, 0x3340, R225 ;  /* 0x000033401d257816 */ /* 0x000fe400000000e1 */
[----:B------:R-:W-:Y:S02]  /*24be0*/  LOP3.LUT R231, R231, 0xffff, RZ, 0xc0, !PT ;  /* 0x0000ffffe7e77812 */ /* 0x000fe400078ec0ff */
[----:B------:R-:W-:-:S02]  /*24bf0*/  F2FP.SATFINITE.E5M2.F32.PACK_AB_MERGE_C R128, R129, R128, RZ ;  /* 0x000000808180723e */ /* 0x000fc400048060ff */
[----:B------:R-:W-:Y:S02]  /*24c00*/  LOP3.LUT R183, R183, 0xffff, RZ, 0xc0, !PT ;  /* 0x0000ffffb7b77812 */ /* 0x000fe400078ec0ff */
[----:B------:R-:W-:Y:S02]  /*24c10*/  LOP3.LUT R128, R128, 0xffff, RZ, 0xc0, !PT ;  /* 0x0000ffff80807812 */ /* 0x000fe400078ec0ff */
[----:B------:R-:W-:Y:S02]  /*24c20*/  SHF.R.U32.HI R35, RZ, 0x8, R29 ;  /* 0x00000008ff237819 */ /* 0x000fe4000001161d */
[----:B------:R-:W-:Y:S02]  /*24c30*/  SHF.R.U32.HI R29, RZ, 0x8, R31 ;  /* 0x00000008ff1d7819 */ /* 0x000fe4000001161f */
[----:B------:R-:W-:Y:S02]  /*24c40*/  SHF.R.U32.HI R225, RZ, 0x8, R225 ;  /* 0x00000008ffe17819 */ /* 0x000fe400000116e1 */
[----:B------:R-:W-:-:S02]  /*24c50*/  LOP3.LUT R35, R35, 0xffff, RZ, 0xc0, !PT ;  /* 0x0000ffff23237812 */ /* 0x000fc400078ec0ff */
[----:B------:R-:W-:Y:S02]  /*24c60*/  LOP3.LUT R225, R225, 0xffff, RZ, 0xc0, !PT ;  /* 0x0000ffffe1e17812 */ /* 0x000fe400078ec0ff */
[----:B------:R-:W-:Y:S02]  /*24c70*/  LOP3.LUT R29, R29, 0xffff, RZ, 0xc0, !PT ;  /* 0x0000ffff1d1d7812 */ /* 0x000fe400078ec0ff */
[----:B--2---:R-:W-:Y:S02]  /*24c80*/  LOP3.LUT R33, R39, 0xffff, RZ, 0xc0, !PT ;  /* 0x0000ffff27217812 */ /* 0x004fe400078ec0ff */
[----:B------:R-:W2:Y:S04]  /*24c90*/  LDL.LU R39, [R1+0x428] ;  /* 0x0004280001277983 */ /* 0x000ea80000300800 */
[----:B------:R0:W-:Y:S02]  /*24ca0*/  STL [R1+0x1228], R37 ;  /* 0x0012282501007387 */ /* 0x0001e40000100800 */
[----:B0-----:R-:W-:-:S05]  /*24cb0*/  PRMT R37, R31, 0x3340, R227 ;  /* 0x000033401f257816 */ /* 0x001fca00000000e3 */
[----:B------:R0:W-:Y:S01]  /*24cc0*/  STL [R1+0x1224], R37 ;  /* 0x0012242501007387 */ /* 0x0001e20000100800 */
[----:B------:R-:W-:Y:S02]  /*24cd0*/  SHF.R.U32.HI R31, RZ, 0x8, R33 ;  /* 0x00000008ff1f7819 */ /* 0x000fe40000011621 */
[--C-:B0-----:R-:W-:Y:S02]  /*24ce0*/  PRMT R37, R33, 0x3340, R231.reuse ;  /* 0x0000334021257816 */ /* 0x101fe400000000e7 */
[----:B------:R-:W-:-:S03]  /*24cf0*/  SHF.R.U32.HI R231, RZ, 0x8, R231 ;  /* 0x00000008ffe77819 */ /* 0x000fc600000116e7 */
[----:B------:R0:W-:Y:S01]  /*24d00*/  STL [R1+0x1220], R37 ;  /* 0x0012202501007387 */ /* 0x0001e20000100800 */
[----:B------:R-:W-:Y:S02]  /*24d10*/  SHF.R.U32.HI R33, RZ, 0x8, R183 ;  /* 0x00000008ff217819 */ /* 0x000fe400000116b7 */
[----:B------:R-:W-:Y:S02]  /*24d20*/  SHF.R.U32.HI R227, RZ, 0x8, R227 ;  /* 0x00000008ffe37819 */ /* 0x000fe400000116e3 */
[----:B------:R-:W-:Y:S02]  /*24d30*/  LOP3.LUT R31, R31, 0xffff, RZ, 0xc0, !PT ;  /* 0x0000ffff1f1f7812 */ /* 0x000fe400078ec0ff */
[--C-:B0-----:R-:W-:Y:S02]  /*24d40*/  PRMT R37, R183, 0x3340, R128.reuse ;  /* 0x00003340b7257816 */ /* 0x101fe40000000080 */
[----:B------:R-:W-:Y:S02]  /*24d50*/  SHF.R.U32.HI R128, RZ, 0x8, R128 ;  /* 0x00000008ff807819 */ /* 0x000fe40000011680 */
[----:B------:R-:W-:-:S02]  /*24d60*/  LOP3.LUT R231, R231, 0xffff, RZ, 0xc0, !PT ;  /* 0x0000ffffe7e77812 */ /* 0x000fc400078ec0ff */
[----:B------:R-:W-:Y:S02]  /*24d70*/  LOP3.LUT R33, R33, 0xffff, RZ, 0xc0, !PT ;  /* 0x0000ffff21217812 */ /* 0x000fe400078ec0ff */
[----:B------:R-:W-:Y:S01]  /*24d80*/  LOP3.LUT R128, R128, 0xffff, RZ, 0xc0, !PT ;  /* 0x0000ffff80807812 */ /* 0x000fe200078ec0ff */
[----:B------:R0:W-:Y:S01]  /*24d90*/  STL [R1+0x121c], R37 ;  /* 0x00121c2501007387 */ /* 0x0001e20000100800 */
[----:B------:R-:W-:Y:S02]  /*24da0*/  LOP3.LUT R227, R227, 0xffff, RZ, 0xc0, !PT ;  /* 0x0000ffffe3e37812 */ /* 0x000fe400078ec0ff */
[----:B------:R-:W-:Y:S02]  /*24db0*/  PRMT R43, R31, 0x3340, R231 ;  /* 0x000033401f2b7816 */ /* 0x000fe400000000e7 */
[----:B------:R-:W-:Y:S02]  /*24dc0*/  PRMT R31, R35, 0x3340, R225 ;  /* 0x00003340231f7816 */ /* 0x000fe400000000e1 */
[----:B0-----:R-:W-:-:S02]  /*24dd0*/  PRMT R37, R33, 0x3340, R128 ;  /* 0x0000334021257816 */ /* 0x001fc40000000080 */
[----:B------:R-:W-:Y:S01]  /*24de0*/  PRMT R33, R29, 0x3340, R227 ;  /* 0x000033401d217816 */ /* 0x000fe200000000e3 */
[----:B------:R0:W-:Y:S04]  /*24df0*/  STL [R1+0x1034], R43 ;  /* 0x0010342b01007387 */ /* 0x0001e80000100800 */
[----:B------:R-:W-:Y:S04]  /*24e00*/  STL [R1+0x1038], R37 ;  /* 0x0010382501007387 */ /* 0x000fe80000100800 */
[----:B------:R2:W-:Y:S01]  /*24e10*/  STL [R1+0x103c], R31 ;  /* 0x00103c1f01007387 */ /* 0x0005e20000100800 */
[----:B---3--:R-:W-:-:S03]  /*24e20*/  LOP3.LUT R29, R41, 0xffff, RZ, 0xc0, !PT ;  /* 0x0000ffff291d7812 */ /* 0x008fc600078ec0ff */
[----:B------:R-:W-:Y:S04]  /*24e30*/  STL [R1+0x1040], R33 ;  /* 0x0010402101007387 */ /* 0x000fe80000100800 */
[----:B0-----:R-:W3:Y:S04]  /*24e40*/  LDL.LU R43, [R1+0x434] ;  /* 0x00043400012b7983 */ /* 0x001ee80000300800 */
[----:B------:R-:W4:Y:S01]  /*24e50*/  LDL.LU R41, [R1+0x430] ;  /* 0x0004300001297983 */ /* 0x000f220000300800 */
[----:B------:R-:W-:Y:S02]  /*24e60*/  F2FP.SATFINITE.E5M2.F32.PACK_AB_MERGE_C R124, R125, R124, RZ ;  /* 0x0000007c7d7c723e */ /* 0x000fe400048060ff */
[----:B------:R-:W-:-:S02]  /*24e70*/  LOP3.LUT R223, R223, 0xffff, RZ, 0xc0, !PT ;  /* 0x0000ffffdfdf7812 */ /* 0x000fc400078ec0ff */
[----:B------:R-:W-:Y:S02]  /*24e80*/  LOP3.LUT R187, R187, 0xffff, RZ, 0xc0, !PT ;  /* 0x0000ffffbbbb7812 */ /* 0x000fe400078ec0ff */
[----:B------:R-:W-:Y:S02]  /*24e90*/  LOP3.LUT R124, R124, 0xffff, RZ, 0xc0, !PT ;  /* 0x0000ffff7c7c7812 */ /* 0x000fe400078ec0ff */
[----:B------:R-:W-:Y:S02]  /*24ea0*/  LOP3.LUT R221, R221, 0xffff, RZ, 0xc0, !PT ;  /* 0x0000ffffdddd7812 */ /* 0x000fe400078ec0ff */
[----:B------:R-:W-:Y:S02]  /*24eb0*/  F2FP.SATFINITE.E5M2.F32.PACK_AB_MERGE_C R126, R127, R126, RZ ;  /* 0x0000007e7f7e723e */ /* 0x000fe400048060ff */
[----:B------:R-:W-:Y:S02]  /*24ec0*/  LOP3.LUT R185, R185, 0xffff, RZ, 0xc0, !PT ;  /* 0x0000ffffb9b97812 */ /* 0x000fe400078ec0ff */
[----:B------:R-:W-:-:S02]  /*24ed0*/  LOP3.LUT R126, R126, 0xffff, RZ, 0xc0, !PT ;  /* 0x0000ffff7e7e7812 */ /* 0x000fc400078ec0ff */
[----:B------:R-:W-:-:S04]  /*24ee0*/  SHF.R.U32.HI R35, RZ, 0x8, R187 ;  /* 0x00000008ff237819 */ /* 0x000fc800000116bb */
[----:B------:R-:W-:Y:S02]  /*24ef0*/  LOP3.LUT R35, R35, 0xffff, RZ, 0xc0, !PT ;  /* 0x0000ffff23237812 */ /* 0x000fe400078ec0ff */
[----:B------:R-:W-:Y:S02]  /*24f00*/  LOP3.LUT R217, R217, 0xffff, RZ, 0xc0, !PT ;  /* 0x0000ffffd9d97812 */ /* 0x000fe400078ec0ff */
[----:B------:R-:W-:Y:S02]  /*24f10*/  F2FP.SATFINITE.E5M2.F32.PACK_AB_MERGE_C R120, R121, R120, RZ ;  /* 0x000000787978723e */ /* 0x000fe400048060ff */
[----:B------:R-:W-:Y:S02]  /*24f20*/  LOP3.LUT R219, R219, 0xffff, RZ, 0xc0, !PT ;  /* 0x0000ffffdbdb7812 */ /* 0x000fe400078ec0ff */
[----:B------:R-:W-:Y:S02]  /*24f30*/  LOP3.LUT R189, R189, 0xffff, RZ, 0xc0, !PT ;  /* 0x0000ffffbdbd7812 */ /* 0x000fe400078ec0ff */
[----:B------:R-:W-:-:S02]  /*24f40*/  LOP3.LUT R120, R120, 0xffff, RZ, 0xc0, !PT ;  /* 0x0000ffff78787812 */ /* 0x000fc400078ec0ff */
[----:B------:R-:W-:Y:S02]  /*24f50*/  F2FP.SATFINITE.E5M2.F32.PACK_AB_MERGE_C R116, R117, R116, RZ ;  /* 0x000000747574723e */ /* 0x000fe400048060ff */
[----:B------:R-:W-:Y:S02]  /*24f60*/  LOP3.LUT R194, R194, 0xffff, RZ, 0xc0, !PT ;  /* 0x0000ffffc2c27812 */ /* 0x000fe400078ec0ff */
[----:B------:R-:W-:Y:S02]  /*24f70*/  LOP3.LUT R116, R116, 0xffff, RZ, 0xc0, !PT ;  /* 0x0000ffff74747812 */ /* 0x000fe400078ec0ff */
[----:B--2---:R-:W-:Y:S02]  /*24f80*/  LOP3.LUT R31, R39, 0xffff, RZ, 0xc0, !PT ;  /* 0x0000ffff271f7812 */ /* 0x004fe400078ec0ff */
[----:B------:R-:W-:Y:S02]  /*24f90*/  PRMT R39, R187, 0x3340, R124 ;  /* 0x00003340bb277816 */ /* 0x000fe4000000007c */
[----:B------:R-:W-:-:S05]  /*24fa0*/  PRMT R37, R31, 0x3340, R223 ;  /* 0x000033401f257816 */ /* 0x000fca00000000df */
[----:B------:R-:W-:Y:S04]  /*24fb0*/  STL [R1+0x1210], R37 ;  /* 0x0012102501007387 */ /* 0x000fe80000100800 */
[----:B------:R0:W-:Y:S01]  /*24fc0*/  STL [R1+0x1218], R39 ;  /* 0x0012182701007387 */ /* 0x0001e20000100800 */
[----:B------:R-:W-:Y:S02]  /*24fd0*/  SHF.R.U32.HI R124, RZ, 0x8, R124 ;  /* 0x00000008ff7c7819 */ /* 0x000fe4000001167c */
[----:B0-----:R-:W-:Y:S02]  /*24fe0*/  PRMT R39, R29, 0x3340, R221 ;  /* 0x000033401d277816 */ /* 0x001fe400000000dd */
[----:B------:R-:W-:-:S03]  /*24ff0*/  SHF.R.U32.HI R37, RZ, 0x8, R29 ;  /* 0x00000008ff257819 */ /* 0x000fc6000001161d */
[----:B------:R0:W-:Y:S01]  /*25000*/  STL [R1+0x120c], R39 ;  /* 0x00120c2701007387 */ /* 0x0001e20000100800 */
[----:B------:R-:W-:Y:S02]  /*25010*/  SHF.R.U32.HI R29, RZ, 0x8, R185 ;  /* 0x00000008ff1d7819 */ /* 0x000fe400000116b9 */
[----:B------:R-:W-:Y:S02]  /*25020*/  SHF.R.U32.HI R33, RZ, 0x8, R31 ;  /* 0x00000008ff217819 */ /* 0x000fe4000001161f */
[----:B------:R-:W-:Y:S02]  /*25030*/  SHF.R.U32.HI R221, RZ, 0x8, R221 ;  /* 0x00000008ffdd7819 */ /* 0x000fe400000116dd */
[--C-:B0-----:R-:W-:Y:S02]  /*25040*/  PRMT R39, R185, 0x3340, R126.reuse ;  /* 0x00003340b9277816 */ /* 0x101fe4000000007e */
[----:B------:R-:W-:Y:S02]  /*25050*/  SHF.R.U32.HI R126, RZ, 0x8, R126 ;  /* 0x00000008ff7e7819 */ /* 0x000fe4000001167e */
[----:B------:R-:W-:Y:S01]  /*25060*/  SHF.R.U32.HI R31, RZ, 0x8, R223 ;  /* 0x00000008ff1f7819 */ /* 0x000fe200000116df */
[----:B------:R0:W-:Y:S01]  /*25070*/  STL [R1+0x1214], R39 ;  /* 0x0012142701007387 */ /* 0x0001e20000100800 */
[----:B------:R-:W-:-:S02]  /*25080*/  LOP3.LUT R124, R124, 0xffff, RZ, 0xc0, !PT ;  /* 0x0000ffff7c7c7812 */ /* 0x000fc400078ec0ff */
[----:B------:R-:W-:Y:S02]  /*25090*/  LOP3.LUT R37, R37, 0xffff, RZ, 0xc0, !PT ;  /* 0x0000ffff25257812 */ /* 0x000fe400078ec0ff */
[----:B------:R-:W-:Y:S02]  /*250a0*/  LOP3.LUT R221, R221, 0xffff, RZ, 0xc0, !PT ;  /* 0x0000ffffdddd7812 */ /* 0x000fe400078ec0ff */
[----:B------:R-:W-:Y:S02]  /*250b0*/  LOP3.LUT R33, R33, 0xffff, RZ, 0xc0, !PT ;  /* 0x0000ffff21217812 */ /* 0x000fe400078ec0ff */
[----:B0-----:R-:W-:Y:S02]  /*250c0*/  LOP3.LUT R39, R29, 0xffff, RZ, 0xc0, !PT ;  /* 0x0000ffff1d277812 */ /* 0x001fe400078ec0ff */
[----:B------:R-:W-:Y:S02]  /*250d0*/  LOP3.LUT R29, R126, 0xffff, RZ, 0xc0, !PT ;  /* 0x0000ffff7e1d7812 */ /* 0x000fe400078ec0ff */
[----:B------:R-:W-:-:S02]  /*250e0*/  LOP3.LUT R31, R31, 0xffff, RZ, 0xc0, !PT ;  /* 0x0000ffff1f1f7812 */ /* 0x000fc400078ec0ff */
[----:B------:R-:W-:Y:S02]  /*250f0*/  PRMT R45, R35, 0x3340, R124 ;  /* 0x00003340232d7816 */ /* 0x000fe4000000007c */
[----:B------:R-:W-:Y:S02]  /*25100*/  PRMT R29, R39, 0x3340, R29 ;  /* 0x00003340271d7816 */ /* 0x000fe4000000001d */
[----:B------:R-:W-:Y:S02]  /*25110*/  PRMT R35, R37, 0x3340, R221 ;  /* 0x0000334025237816 */ /* 0x000fe400000000dd */
[----:B------:R-:W-:Y:S01]  /*25120*/  PRMT R33, R33, 0x3340, R31 ;  /* 0x0000334021217816 */ /* 0x000fe2000000001f */
[----:B------:R-:W-:Y:S04]  /*25130*/  STL [R1+0x102c], R45 ;  /* 0x00102c2d01007387 */ /* 0x000fe80000100800 */
[----:B------:R3:W-:Y:S04]  /*25140*/  STL [R1+0x1030], R29 ;  /* 0x0010301d01007387 */ /* 0x0007e80000100800 */
[----:B------:R0:W-:Y:S04]  /*25150*/  STL [R1+0x1024], R35 ;  /* 0x0010242301007387 */ /* 0x0001e80000100800 */
[----:B------:R1:W-:Y:S01]  /*25160*/  STL [R1+0x1028], R33 ;  /* 0x0010282101007387 */ /* 0x0003e20000100800 */
[----:B---3--:R-:W-:-:S03]  /*25170*/  LOP3.LUT R29, R43, 0xffff, RZ, 0xc0, !PT ;  /* 0x0000ffff2b1d7812 */ /* 0x008fc600078ec0ff */
[----:B------:R-:W2:Y:S01]  /*25180*/  LDL.LU R43, [R1+0x43c] ;  /* 0x00043c00012b7983 */ /* 0x000ea20000300800 */
[----:B----4-:R-:W-:-:S03]  /*25190*/  LOP3.LUT R31, R41, 0xffff, RZ, 0xc0, !PT ;  /* 0x0000ffff291f7812 */ /* 0x010fc600078ec0ff */
[----:B------:R-:W3:Y:S01]  /*251a0*/  LDL.LU R41, [R1+0x438] ;  /* 0x0004380001297983 */ /* 0x000ee20000300800 */
[----:B0-----:R-:W-:Y:S02]  /*251b0*/  PRMT R35, R29, 0x3340, R217 ;  /* 0x000033401d237816 */ /* 0x001fe400000000d9 */
[----:B-1----:R-:W-:-:S03]  /*251c0*/  SHF.R.U32.HI R33, RZ, 0x8, R29 ;  /* 0x00000008ff217819 */ /* 0x002fc6000001161d */
[----:B------:R0:W-:Y:S01]  /*251d0*/  STL [R1+0x1208], R35 ;  /* 0x0012082301007387 */ /* 0x0001e20000100800 */
[--C-:B------:R-:W-:Y:S02]  /*251e0*/  PRMT R37, R189, 0x3340, R120.reuse ;  /* 0x00003340bd257816 */ /* 0x100fe40000000078 */
[----:B------:R-:W-:Y:S02]  /*251f0*/  SHF.R.U32.HI R29, RZ, 0x8, R31 ;  /* 0x00000008ff1d7819 */ /* 0x000fe4000001161f */
[----:B------:R-:W-:Y:S02]  /*25200*/  SHF.R.U32.HI R120, RZ, 0x8, R120 ;  /* 0x00000008ff787819 */ /* 0x000fe40000011678 */
[----:B0-----:R-:W-:Y:S02]  /*25210*/  PRMT R35, R31, 0x3340, R219 ;  /* 0x000033401f237816 */ /* 0x001fe400000000db */
[----:B------:R-:W-:Y:S02]  /*25220*/  SHF.R.U32.HI R31, RZ, 0x8, R189 ;  /* 0x00000008ff1f7819 */ /* 0x000fe400000116bd */
[----:B------:R-:W-:Y:S01]  /*25230*/  SHF.R.U32.HI R217, RZ, 0x8, R217 ;  /* 0x00000008ffd97819 */ /* 0x000fe200000116d9 */
[----:B------:R0:W-:Y:S01]  /*25240*/  STL [R1+0x1204], R35 ;  /* 0x0012042301007387 */ /* 0x0001e20000100800 */
[----:B------:R-:W-:-:S02]  /*25250*/  SHF.R.U32.HI R219, RZ, 0x8, R219 ;  /* 0x00000008ffdb7819 */ /* 0x000fc400000116db */
[--C-:B------:R-:W-:Y:S01]  /*25260*/  PRMT R39, R194, 0x3340, R116.reuse ;  /* 0x00003340c2277816 */ /* 0x100fe20000000074 */
[----:B------:R1:W-:Y:S01]  /*25270*/  STL [R1+0x11fc], R37 ;  /* 0x0011fc2501007387 */ /* 0x0003e20000100800 */
[----:B------:R-:W-:Y:S02]  /*25280*/  SHF.R.U32.HI R116, RZ, 0x8, R116 ;  /* 0x00000008ff747819 */ /* 0x000fe40000011674 */
[----:B------:R-:W-:Y:S02]  /*25290*/  LOP3.LUT R33, R33, 0xffff, RZ, 0xc0, !PT ;  /* 0x0000ffff21217812 */ /* 0x000fe400078ec0ff */
[----:B0-----:R-:W-:Y:S02]  /*252a0*/  SHF.R.U32.HI R35, RZ, 0x8, R194 ;  /* 0x00000008ff237819 */ /* 0x001fe400000116c2 */
[----:B------:R-:W-:Y:S02]  /*252b0*/  LOP3.LUT R217, R217, 0xffff, RZ, 0xc0, !PT ;  /* 0x0000ffffd9d97812 */ /* 0x000fe400078ec0ff */
[----:B-1----:R-:W-:-:S02]  /*252c0*/  LOP3.LUT R37, R31, 0xffff, RZ, 0xc0, !PT ;  /* 0x0000ffff1f257812 */ /* 0x002fc400078ec0ff */
[----:B------:R-:W-:Y:S01]  /*252d0*/  LOP3.LUT R31, R120, 0xffff, RZ, 0xc0, !PT ;  /* 0x0000ffff781f7812 */ /* 0x000fe200078ec0ff */
[----:B------:R0:W-:Y:S01]  /*252e0*/  STL [R1+0x1200], R39 ;  /* 0x0012002701007387 */ /* 0x0001e20000100800 */
[----:B------:R-:W-:Y:S02]  /*252f0*/  LOP3.LUT R29, R29, 0xffff, RZ, 0xc0, !PT ;  /* 0x0000ffff1d1d7812 */ /* 0x000fe400078ec0ff */
[----:B------:R-:W-:Y:S02]  /*25300*/  LOP3.LUT R219, R219, 0xffff, RZ, 0xc0, !PT ;  /* 0x0000ffffdbdb7812 */ /* 0x000fe400078ec0ff */
[----:B------:R-:W-:Y:S02]  /*25310*/  LOP3.LUT R35, R35, 0xffff, RZ, 0xc0, !PT ;  /* 0x0000ffff23237812 */ /* 0x000fe400078ec0ff */
[----:B------:R-:W-:Y:S02]  /*25320*/  LOP3.LUT R116, R116, 0xffff, RZ, 0xc0, !PT ;  /* 0x0000ffff74747812 */ /* 0x000fe400078ec0ff */
[----:B0-----:R-:W-:-:S02]  /*25330*/  PRMT R39, R37, 0x3340, R31 ;  /* 0x0000334025277816 */ /* 0x001fc4000000001f */
[----:B------:R-:W-:Y:S02]  /*25340*/  PRMT R37, R33, 0x3340, R217 ;  /* 0x0000334021257816 */ /* 0x000fe400000000d9 */
[----:B------:R-:W-:Y:S02]  /*25350*/  PRMT R31, R29, 0x3340, R219 ;  /* 0x000033401d1f7816 */ /* 0x000fe400000000db */
[----:B------:R-:W-:Y:S01]  /*25360*/  PRMT R33, R35, 0x3340, R116 ;  /* 0x0000334023217816 */ /* 0x000fe20000000074 */
[----:B------:R0:W-:Y:S04]  /*25370*/  STL [R1+0x1014], R39 ;  /* 0x0010142701007387 */ /* 0x0001e80000100800 */
[----:B------:R-:W-:Y:S04]  /*25380*/  STL [R1+0x1018], R37 ;  /* 0x0010182501007387 */ /* 0x000fe80000100800 */
[----:B------:R3:W-:Y:S04]  /*25390*/  STL [R1+0x101c], R31 ;  /* 0x00101c1f01007387 */ /* 0x0007e80000100800 */
[----:B------:R1:W-:Y:S04]  /*253a0*/  STL [R1+0x1020], R33 ;  /* 0x0010202101007387 */ /* 0x0003e80000100800 */
[----:B------:R-:W4:Y:S04]  /*253b0*/  LDL.LU R47, [R1+0x444] ;  /* 0x00044400012f7983 */ /* 0x000f280000300800 */
[----:B------:R-:W4:Y:S01]  /*253c0*/  LDL.LU R45, [R1+0x440] ;  /* 0x00044000012d7983 */ /* 0x000f220000300800 */
[----:B------:R-:W-:-:S02]  /*253d0*/  F2FP.SATFINITE.E5M2.F32.PACK_AB_MERGE_C R112, R113, R112, RZ ;  /* 0x000000707170723e */ /* 0x000fc400048060ff */
[----:B------:R-:W-:Y:S02]  /*253e0*/  LOP3.LUT R215, R215, 0xffff, RZ, 0xc0, !PT ;  /* 0x0000ffffd7d77812 */ /* 0x000fe400078ec0ff */
[----:B------:R-:W-:Y:S02]  /*253f0*/  LOP3.LUT R196, R196, 0xffff, RZ, 0xc0, !PT ;  /* 0x0000ffffc4c47812 */ /* 0x000fe400078ec0ff */
[----:B------:R-:W-:Y:S02]  /*25400*/  LOP3.LUT R112, R112, 0xffff, RZ, 0xc0, !PT ;  /* 0x0000ffff70707812 */ /* 0x000fe400078ec0ff */
[----:B------:R-:W-:Y:S02]  /*25410*/  F2FP.SATFINITE.E5M2.F32.PACK_AB_MERGE_C R118, R119, R118, RZ ;  /* 0x000000767776723e */ /* 0x000fe400048060ff */
[----:B------:R-:W-:Y:S02]  /*25420*/  LOP3.LUT R192, R192, 0xffff, RZ, 0xc0, !PT ;  /* 0x0000ffffc0c07812 */ /* 0x000fe400078ec0ff */
[----:B------:R-:W-:-:S02]  /*25430*/  LOP3.LUT R213, R213, 0xffff, RZ, 0xc0, !PT ;  /* 0x0000ffffd5d57812 */ /* 0x000fc400078ec0ff */
[----:B------:R-:W-:Y:S02]  /*25440*/  LOP3.LUT R118, R118, 0xffff, RZ, 0xc0, !PT ;  /* 0x0000ffff76767812 */ /* 0x000fe400078ec0ff */
[----:B0-----:R-:W-:Y:S02]  /*25450*/  SHF.R.U32.HI R39, RZ, 0x8, R192 ;  /* 0x00000008ff277819 */ /* 0x001fe400000116c0 */
[----:B------:R-:W-:Y:S02]  /*25460*/  SHF.R.U32.HI R35, RZ, 0x8, R215 ;  /* 0x00000008ff237819 */ /* 0x000fe400000116d7 */
[----:B------:R-:W-:Y:S02]  /*25470*/  PRMT R49, R192, 0x3340, R118 ;  /* 0x00003340c0317816 */ /* 0x000fe40000000076 */
[----:B------:R-:W-:Y:S02]  /*25480*/  LOP3.LUT R39, R39, 0xffff, RZ, 0xc0, !PT ;  /* 0x0000ffff27277812 */ /* 0x000fe400078ec0ff */
[----:B------:R-:W-:-:S02]  /*25490*/  LOP3.LUT R35, R35, 0xffff, RZ, 0xc0, !PT ;  /* 0x0000ffff23237812 */ /* 0x000fc400078ec0ff */
[----:B---3--:R-:W-:Y:S02]  /*254a0*/  LOP3.LUT R31, R41, 0xffff, RZ, 0xc0, !PT ;  /* 0x0000ffff291f7812 */ /* 0x008fe400078ec0ff */
[----:B------:R-:W-:Y:S02]  /*254b0*/  PRMT R41, R196, 0x3340, R112 ;  /* 0x00003340c4297816 */ /* 0x000fe40000000070 */
[----:B------:R-:W-:Y:S02]  /*254c0*/  PRMT R37, R31, 0x3340, R215 ;  /* 0x000033401f257816 */ /* 0x000fe400000000d7 */
[----:B--2---:R-:W-:-:S03]  /*254d0*/  LOP3.LUT R29, R43, 0xffff, RZ, 0xc0, !PT ;  /* 0x0000ffff2b1d7812 */ /* 0x004fc600078ec0ff */
[----:B------:R-:W-:Y:S01]  /*254e0*/  STL [R1+0x11e8], R37 ;  /* 0x0011e82501007387 */ /* 0x000fe20000100800 */
[----:B------:R-:W-:-:S03]  /*254f0*/  SHF.R.U32.HI R43, RZ, 0x8, R118 ;  /* 0x00000008ff2b7819 */ /* 0x000fc60000011676 */
[----:B------:R0:W-:Y:S01]  /*25500*/  STL [R1+0x11e4], R41 ;  /* 0x0011e42901007387 */ /* 0x0001e20000100800 */
[----:B-1----:R-:W-:Y:S02]  /*25510*/  SHF.R.U32.HI R33, RZ, 0x8, R31 ;  /* 0x00000008ff217819 */ /* 0x002fe4000001161f */
[----:B------:R-:W-:Y:S02]  /*25520*/  SHF.R.U32.HI R31, RZ, 0x8, R196 ;  /* 0x00000008ff1f7819 */ /* 0x000fe400000116c4 */
[----:B------:R-:W-:Y:S02]  /*25530*/  LOP3.LUT R43, R43, 0xffff, RZ, 0xc0, !PT ;  /* 0x0000ffff2b2b7812 */ /* 0x000fe400078ec0ff */
[----:B0-----:R-:W-:Y:S02]  /*25540*/  SHF.R.U32.HI R41, RZ, 0x8, R29 ;  /* 0x00000008ff297819 */ /* 0x001fe4000001161d */
[--C-:B------:R-:W-:Y:S02]  /*25550*/  PRMT R29, R29, 0x3340, R213.reuse ;  /* 0x000033401d1d7816 */ /* 0x100fe400000000d5 */
[----:B------:R-:W-:-:S02]  /*25560*/  SHF.R.U32.HI R213, RZ, 0x8, R213 ;  /* 0x00000008ffd57819 */ /* 0x000fc400000116d5 */
[----:B------:R-:W-:Y:S02]  /*25570*/  SHF.R.U32.HI R37, RZ, 0x8, R112 ;  /* 0x00000008ff257819 */ /* 0x000fe40000011670 */
[----:B------:R-:W-:Y:S02]  /*25580*/  LOP3.LUT R41, R41, 0xffff, RZ, 0xc0, !PT ;  /* 0x0000ffff29297812 */ /* 0x000fe400078ec0ff */
[----:B------:R-:W-:Y:S02]  /*25590*/  LOP3.LUT R213, R213, 0xffff, RZ, 0xc0, !PT ;  /* 0x0000ffffd5d57812 */ /* 0x000fe400078ec0ff */
[----:B------:R-:W-:Y:S01]  /*255a0*/  LOP3.LUT R33, R33, 0xffff, RZ, 0xc0, !PT ;  /* 0x0000ffff21217812 */ /* 0x000fe200078ec0ff */
[----:B------:R-:W-:Y:S01]  /*255b0*/  STL [R1+0x11f8], R49 ;  /* 0x0011f83101007387 */ /* 0x000fe20000100800 */
[----:B------:R-:W-:Y:S02]  /*255c0*/  LOP3.LUT R31, R31, 0xffff, RZ, 0xc0, !PT ;  /* 0x0000ffff1f1f7812 */ /* 0x000fe400078ec0ff */
[----:B------:R-:W-:Y:S01]  /*255d0*/  LOP3.LUT R37, R37, 0xffff, RZ, 0xc0, !PT ;  /* 0x0000ffff25257812 */ /* 0x000fe200078ec0ff */
[----:B------:R0:W-:Y:S01]  /*255e0*/  STL [R1+0x11dc], R29 ;  /* 0x0011dc1d01007387 */ /* 0x0001e20000100800 */
[----:B------:R-:W-:-:S02]  /*255f0*/  PRMT R43, R39, 0x3340, R43 ;  /* 0x00003340272b7816 */ /* 0x000fc4000000002b */
[----:B------:R-:W-:-:S03]  /*25600*/  PRMT R39, R41, 0x3340, R213 ;  /* 0x0000334029277816 */ /* 0x000fc600000000d5 */
[----:B------:R-:W-:Y:S01]  /*25610*/  STL [R1+0x1010], R43 ;  /* 0x0010102b01007387 */ /* 0x000fe20000100800 */
[----:B0-----:R-:W-:Y:S02]  /*25620*/  PRMT R29, R33, 0x3340, R35 ;  /* 0x00003340211d7816 */ /* 0x001fe40000000023 */
[----:B------:R-:W-:Y:S01]  /*25630*/  PRMT R33, R31, 0x3340, R37 ;  /* 0x000033401f217816 */ /* 0x000fe20000000025 */
[----:B------:R-:W-:Y:S04]  /*25640*/  STL [R1+0x1004], R39 ;  /* 0x0010042701007387 */ /* 0x000fe80000100800 */
[----:B------:R0:W-:Y:S04]  /*25650*/  STL [R1+0x1008], R29 ;  /* 0x0010081d01007387 */ /* 0x0001e80000100800 */
[----:B------:R-:W-:Y:S04]  /*25660*/  STL [R1+0x100c], R33 ;  /* 0x00100c2101007387 */ /* 0x000fe80000100800 */
[----:B------:R-:W2:Y:S01]  /*25670*/  LDL.LU R49, [R1+0x454] ;  /* 0x0004540001317983 */ /* 0x000ea20000300800 */
[----:B----4-:R-:W-:-:S03]  /*25680*/  LOP3.LUT R31, R47, 0xffff, RZ, 0xc0, !PT ;  /* 0x0000ffff2f1f7812 */ /* 0x010fc600078ec0ff */
[----:B------:R-:W3:Y:S01]  /*25690*/  LDL.LU R47, [R1+0x44c] ;  /* 0x00044c00012f7983 */ /* 0x000ee20000300800 */
[----:B0-----:R-:W-:-:S03]  /*256a0*/  LOP3.LUT R29, R45, 0xffff, RZ, 0xc0, !PT ;  /* 0x0000ffff2d1d7812 */ /* 0x001fc600078ec0ff */
[----:B------:R-:W4:Y:S01]  /*256b0*/  LDL.LU R45, [R1+0x448] ;  /* 0x00044800012d7983 */ /* 0x000f220000300800 */
[----:B------:R-:W-:Y:S02]  /*256c0*/  LOP3.LUT R209, R209, 0xffff, RZ, 0xc0, !PT ;  /* 0x0000ffffd1d17812 */ /* 0x000fe400078ec0ff */
[----:B------:R-:W-:Y:S02]  /*256d0*/  F2FP.SATFINITE.E5M2.F32.PACK_AB_MERGE_C R108, R109, R108, RZ ;  /* 0x0000006c6d6c723e */ /* 0x000fe400048060ff */
[----:B------:R-:W-:Y:S02]  /*256e0*/  SHF.R.U32.HI R41, RZ, 0x8, R31 ;  /* 0x00000008ff297819 */ /* 0x000fe4000001161f */
[----:B------:R-:W-:Y:S02]  /*256f0*/  PRMT R31, R31, 0x3340, R209 ;  /* 0x000033401f1f7816 */ /* 0x000fe400000000d1 */
[----:B------:R-:W-:Y:S02]  /*25700*/  LOP3.LUT R211, R211, 0xffff, RZ, 0xc0, !PT ;  /* 0x0000ffffd3d37812 */ /* 0x000fe400078ec0ff */
[----:B------:R-:W-:-:S02]  /*25710*/  LOP3.LUT R200, R200, 0xffff, RZ, 0xc0, !PT ;  /* 0x0000ffffc8c87812 */ /* 0x000fc400078ec0ff */
[----:B------:R-:W-:Y:S01]  /*25720*/  LOP3.LUT R108, R108, 0xffff, RZ, 0xc0, !PT ;  /* 0x0000ffff6c6c7812 */ /* 0x000fe200078ec0ff */
[----:B------:R0:W-:Y:S01]  /*25730*/  STL [R1+0x11c8], R31 ;  /* 0x0011c81f01007387 */ /* 0x0001e20000100800 */
[----:B------:R-:W-:Y:S02]  /*25740*/  F2FP.SATFINITE.E5M2.F32.PACK_AB_MERGE_C R110, R111, R110, RZ ;  /* 0x0000006e6f6e723e */ /* 0x000fe400048060ff */
[----:B------:R-:W-:Y:S02]  /*25750*/  SHF.R.U32.HI R37, RZ, 0x8, R29 ;  /* 0x00000008ff257819 */ /* 0x000fe4000001161d */
[----:B------:R-:W-:Y:S02]  /*25760*/  PRMT R29, R29, 0x3340, R211 ;  /* 0x000033401d1d7816 */ /* 0x000fe400000000d3 */
[----:B------:R-:W-:Y:S02]  /*25770*/  LOP3.LUT R198, R198, 0xffff, RZ, 0xc0, !PT ;  /* 0x0000ffffc6c67812 */ /* 0x000fe400078ec0ff */
[----:B0-----:R-:W-:-:S02]  /*25780*/  PRMT R31, R200, 0x3340, R108 ;  /* 0x00003340c81f7816 */ /* 0x001fc4000000006c */
[----:B------:R-:W-:Y:S01]  /*25790*/  LOP3.LUT R110, R110, 0xffff, RZ, 0xc0, !PT ;  /* 0x0000ffff6e6e7812 */ /* 0x000fe200078ec0ff */
[----:B------:R0:W-:Y:S01]  /*257a0*/  STL [R1+0x11cc], R29 ;  /* 0x0011cc1d01007387 */ /* 0x0001e20000100800 */
[----:B------:R-:W-:Y:S02]  /*257b0*/  SHF.R.U32.HI R43, RZ, 0x8, R209 ;  /* 0x00000008ff2b7819 */ /* 0x000fe400000116d1 */
[----:B------:R-:W-:Y:S01]  /*257c0*/  SHF.R.U32.HI R39, RZ, 0x8, R211 ;  /* 0x00000008ff277819 */ /* 0x000fe200000116d3 */
[----:B------:R1:W-:Y:S01]  /*257d0*/  STL [R1+0x11d4], R31 ;  /* 0x0011d41f01007387 */ /* 0x0003e20000100800 */
[----:B------:R-:W-:Y:S02]  /*257e0*/  SHF.R.U32.HI R33, RZ, 0x8, R200 ;  /* 0x00000008ff217819 */ /* 0x000fe400000116c8 */
[----:B------:R-:W-:Y:S02]  /*257f0*/  SHF.R.U32.HI R35, RZ, 0x8, R108 ;  /* 0x00000008ff237819 */ /* 0x000fe4000001166c */
[----:B------:R-:W-:-:S02]  /*25800*/  LOP3.LUT R41, R41, 0xffff, RZ, 0xc0, !PT ;  /* 0x0000ffff29297812 */ /* 0x000fc400078ec0ff */
[----:B0-----:R-:W-:Y:S02]  /*25810*/  SHF.R.U32.HI R29, RZ, 0x8, R198 ;  /* 0x00000008ff1d7819 */ /* 0x001fe400000116c6 */
[----:B------:R-:W-:Y:S02]  /*25820*/  LOP3.LUT R43, R43, 0xffff, RZ, 0xc0, !PT ;  /* 0x0000ffff2b2b7812 */ /* 0x000fe400078ec0ff */
[----:B-1----:R-:W-:Y:S02]  /*25830*/  SHF.R.U32.HI R31, RZ, 0x8, R110 ;  /* 0x00000008ff1f7819 */ /* 0x002fe4000001166e */
[----:B------:R-:W-:Y:S02]  /*25840*/  LOP3.LUT R37, R37, 0xffff, RZ, 0xc0, !PT ;  /* 0x0000ffff25257812 */ /* 0x000fe400078ec0ff */
[----:B------:R-:W-:Y:S02]  /*25850*/  LOP3.LUT R39, R39, 0xffff, RZ, 0xc0, !PT ;  /* 0x0000ffff27277812 */ /* 0x000fe400078ec0ff */
[----:B------:R-:W-:-:S02]  /*25860*/  LOP3.LUT R33, R33, 0xffff, RZ, 0xc0, !PT ;  /* 0x0000ffff21217812 */ /* 0x000fc400078ec0ff */
[----:B------:R-:W-:Y:S02]  /*25870*/  LOP3.LUT R35, R35, 0xffff, RZ, 0xc0, !PT ;  /* 0x0000ffff23237812 */ /* 0x000fe400078ec0ff */
[----:B------:R-:W-:Y:S02]  /*25880*/  PRMT R51, R198, 0x3340, R110 ;  /* 0x00003340c6337816 */ /* 0x000fe4000000006e */
[----:B------:R-:W-:Y:S02]  /*25890*/  LOP3.LUT R29, R29, 0xffff, RZ, 0xc0, !PT ;  /* 0x0000ffff1d1d7812 */ /* 0x000fe400078ec0ff */
[----:B------:R-:W-:Y:S02]  /*258a0*/  LOP3.LUT R31, R31, 0xffff, RZ, 0xc0, !PT ;  /* 0x0000ffff1f1f7812 */ /* 0x000fe400078ec0ff */
[----:B------:R-:W-:Y:S02]  /*258b0*/  PRMT R41, R41, 0x3340, R43 ;  /* 0x0000334029297816 */ /* 0x000fe4000000002b */
[----:B------:R-:W-:-:S02]  /*258c0*/  PRMT R37, R37, 0x3340, R39 ;  /* 0x0000334025257816 */ /* 0x000fc40000000027 */
[----:B------:R-:W-:Y:S01]  /*258d0*/  PRMT R33, R33, 0x3340, R35 ;  /* 0x0000334021217816 */ /* 0x000fe20000000023 */
[----:B------:R-:W-:Y:S01]  /*258e0*/  STL [R1+0x11d8], R51 ;  /* 0x0011d83301007387 */ /* 0x000fe20000100800 */
[----:B------:R-:W-:-:S03]  /*258f0*/  PRMT R29, R29, 0x3340, R31 ;  /* 0x000033401d1d7816 */ /* 0x000fc6000000001f */
[----:B------:R-:W-:Y:S04]  /*25900*/  STL [R1+0xff4], R41 ;  /* 0x000ff42901007387 */ /* 0x000fe80000100800 */
[----:B------:R-:W-:Y:S04]  /*25910*/  STL [R1+0xff8], R37 ;  /* 0x000ff82501007387 */ /* 0x000fe80000100800 */
[----:B------:R3:W-:Y:S04]  /*25920*/  STL [R1+0xffc], R33 ;  /* 0x000ffc2101007387 */ /* 0x0007e80000100800 */
[----:B------:R-:W-:Y:S01]  /*25930*/  STL [R1+0x1000], R29 ;  /* 0x0010001d01007387 */ /* 0x000fe20000100800 */
[----:B---3--:R-:W-:-:S03]  /*25940*/  LOP3.LUT R33, R47, 0xffff, RZ, 0xc0, !PT ;  /* 0x0000ffff2f217812 */ /* 0x008fc600078ec0ff */
[----:B------:R-:W3:Y:S01]  /*25950*/  LDL.LU R47, [R1+0x45c] ;  /* 0x00045c00012f7983 */ /* 0x000ee20000300800 */
[----:B----4-:R-:W-:-:S03]  /*25960*/  LOP3.LUT R35, R45, 0xffff, RZ, 0xc0, !PT ;  /* 0x0000ffff2d237812 */ /* 0x010fc600078ec0ff */
[----:B------:R-:W4:Y:S01]  /*25970*/  LDL.LU R45, [R1+0x450] ;  /* 0x00045000012d7983 */ /* 0x000f220000300800 */
[----:B--2---:R-:W-:Y:S02]  /*25980*/  LOP3.LUT R31, R49, 0xffff, RZ, 0xc0, !PT ;  /* 0x0000ffff311f7812 */ /* 0x004fe400078ec0ff */
[----:B------:R-:W-:Y:S02]  /*25990*/  LOP3.LUT R201, R201, 0xffff, RZ, 0xc0, !PT ;  /* 0x0000ffffc9c97812 */ /* 0x000fe400078ec0ff */
[----:B------:R-:W-:Y:S02]  /*259a0*/  LOP3.LUT R207, R207, 0xffff, RZ, 0xc0, !PT ;  /* 0x0000ffffcfcf7812 */ /* 0x000fe400078ec0ff */
[----:B------:R-:W-:Y:S02]  /*259b0*/  PRMT R39, R31, 0x3340, R201 ;  /* 0x000033401f277816 */ /* 0x000fe400000000c9 */
[----:B------:R-:W-:Y:S02]  /*259c0*/  SHF.R.U32.HI R37, RZ, 0x8, R35 ;  /* 0x00000008ff257819 */ /* 0x000fe40000011623 */
[----:B------:R-:W-:-:S02]  /*259d0*/  PRMT R35, R35, 0x3340, R207 ;  /* 0x0000334023237816 */ /* 0x000fc400000000cf */
[----:B------:R-:W-:Y:S01]  /*259e0*/  LOP3.LUT R205, R205, 0xffff, RZ, 0xc0, !PT ;  /* 0x0000ffffcdcd7812 */ /* 0x000fe200078ec0ff */
[----:B------:R-:W-:Y:S01]  /*259f0*/  STL [R1+0x11c4], R39 ;  /* 0x0011c42701007387 */ /* 0x000fe20000100800 */
[----:B------:R-:W-:-:S03]  /*25a00*/  F2FP.SATFINITE.E5M2.F32.PACK_AB_MERGE_C R104, R105, R104, RZ ;  /* 0x000000686968723e */ /* 0x000fc600048060ff */
[----:B------:R0:W-:Y:S01]  /*25a10*/  STL [R1+0x11bc], R35 ;  /* 0x0011bc2301007387 */ /* 0x0001e20000100800 */
[----:B------:R-:W-:Y:S02]  /*25a20*/  LOP3.LUT R202, R202, 0xffff, RZ, 0xc0, !PT ;  /* 0x0000ffffcaca7812 */ /* 0x000fe400078ec0ff */
[----:B------:R-:W-:Y:S02]  /*25a30*/  LOP3.LUT R104, R104, 0xffff, RZ, 0xc0, !PT ;  /* 0x0000ffff68687812 */ /* 0x000fe400078ec0ff */
[----:B------:R-:W-:Y:S02]  /*25a40*/  SHF.R.U32.HI R41, RZ, 0x8, R33 ;  /* 0x00000008ff297819 */ /* 0x000fe40000011621 */
[--C-:B0-----:R-:W-:Y:S02]  /*25a50*/  PRMT R35, R33, 0x3340, R205.reuse ;  /* 0x0000334021237816 */ /* 0x101fe400000000cd */
[----:B------:R-:W-:Y:S02]  /*25a60*/  SHF.R.U32.HI R43, RZ, 0x8, R205 ;  /* 0x00000008ff2b7819 */ /* 0x000fe400000116cd */
[----:B------:R-:W-:Y:S01]  /*25a70*/  SHF.R.U32.HI R39, RZ, 0x8, R207 ;  /* 0x00000008ff277819 */ /* 0x000fe200000116cf */
[----:B------:R0:W-:Y:S01]  /*25a80*/  STL [R1+0x11b8], R35 ;  /* 0x0011b82301007387 */ /* 0x0001e20000100800 */
[----:B------:R-:W-:-:S02]  /*25a90*/  SHF.R.U32.HI R29, RZ, 0x8, R31 ;  /* 0x00000008ff1d7819 */ /* 0x000fc4000001161f */
[----:B------:R-:W-:Y:S02]  /*25aa0*/  SHF.R.U32.HI R33, RZ, 0x8, R202 ;  /* 0x00000008ff217819 */ /* 0x000fe400000116ca */
[----:B------:R-:W-:Y:S02]  /*25ab0*/  SHF.R.U32.HI R31, RZ, 0x8, R201 ;  /* 0x00000008ff1f7819 */ /* 0x000fe400000116c9 */
[----:B------:R-:W-:Y:S02]  /*25ac0*/  LOP3.LUT R41, R41, 0xffff, RZ, 0xc0, !PT ;  /* 0x0000ffff29297812 */ /* 0x000fe400078ec0ff */
[----:B0-----:R-:W-:Y:S02]  /*25ad0*/  SHF.R.U32.HI R35, RZ, 0x8, R104 ;  /* 0x00000008ff237819 */ /* 0x001fe40000011668 */
[----:B------:R-:W-:Y:S02]  /*25ae0*/  LOP3.LUT R43, R43, 0xffff, RZ, 0xc0, !PT ;  /* 0x0000ffff2b2b7812 */ /* 0x000fe400078ec0ff */
[----:B------:R-:W-:-:S02]  /*25af0*/  LOP3.LUT R37, R37, 0xffff, RZ, 0xc0, !PT ;  /* 0x0000ffff25257812 */ /* 0x000fc400078ec0ff */
[----:B------:R-:W-:Y:S02]  /*25b00*/  LOP3.LUT R39, R39, 0xffff, RZ, 0xc0, !PT ;  /* 0x0000ffff27277812 */ /* 0x000fe400078ec0ff */
[----:B------:R-:W-:Y:S02]  /*25b10*/  LOP3.LUT R33, R33, 0xffff, RZ, 0xc0, !PT ;  /* 0x0000ffff21217812 */ /* 0x000fe400078ec0ff */
[----:B------:R-:W-:Y:S02]  /*25b20*/  LOP3.LUT R35, R35, 0xffff, RZ, 0xc0, !PT ;  /* 0x0000ffff23237812 */ /* 0x000fe400078ec0ff */
[----:B------:R-:W-:Y:S02]  /*25b30*/  PRMT R49, R202, 0x3340, R104 ;  /* 0x00003340ca317816 */ /* 0x000fe40000000068 */
[----:B------:R-:W-:Y:S02]  /*25b40*/  LOP3.LUT R29, R29, 0xffff, RZ, 0xc0, !PT ;  /* 0x0000ffff1d1d7812 */ /* 0x000fe400078ec0ff */
[----:B------:R-:W-:-:S02]  /*25b50*/  LOP3.LUT R31, R31, 0xffff, RZ, 0xc0, !PT ;  /* 0x0000ffff1f1f7812 */ /* 0x000fc400078ec0ff */
[----:B------:R-:W-:Y:S02]  /*25b60*/  PRMT R41, R41, 0x3340, R43 ;  /* 0x0000334029297816 */ /* 0x000fe4000000002b */
[----:B------:R-:W-:Y:S02]  /*25b70*/  PRMT R37, R37, 0x3340, R39 ;  /* 0x0000334025257816 */ /* 0x000fe40000000027 */
[----:B------:R-:W-:Y:S01]  /*25b80*/  PRMT R35, R33, 0x3340, R35 ;  /* 0x0000334021237816 */ /* 0x000fe20000000023 */
[----:B------:R-:W-:Y:S01]  /*25b90*/  STL [R1+0x11c0], R49 ;  /* 0x0011c03101007387 */ /* 0x000fe20000100800 */
[----:B------:R-:W-:-:S03]  /*25ba0*/  PRMT R33, R29, 0x3340, R31 ;  /* 0x000033401d217816 */ /* 0x000fc6000000001f */
[----:B------:R0:W-:Y:S04]  /*25bb0*/  STL [R1+0xfe4], R41 ;  /* 0x000fe42901007387 */ /* 0x0001e80000100800 */
[----:B------:R-:W-:Y:S04]  /*25bc0*/  STL [R1+0xfe8], R37 ;  /* 0x000fe82501007387 */ /* 0x000fe80000100800 */
[----:B------:R-:W-:Y:S04]  /*25bd0*/  STL [R1+0xfec], R35 ;  /* 0x000fec2301007387 */ /* 0x000fe80000100800 */
[----:B------:R1:W-:Y:S01]  /*25be0*/  STL [R1+0xff0], R33 ;  /* 0x000ff02101007387 */ /* 0x0003e20000100800 */
[----:B---3--:R-:W-:-:S03]  /*25bf0*/  LOP3.LUT R31, R47, 0xffff, RZ, 0xc0, !PT ;  /* 0x0000ffff2f1f7812 */ /* 0x008fc600078ec0ff */
[----:B------:R-:W2:Y:S01]  /*25c00*/  LDL.LU R47, [R1+0x624] ;  /* 0x00062400012f7983 */ /* 0x000ea20000300800 */
[----:B----4-:R-:W-:-:S03]  /*25c10*/  LOP3.LUT R29, R45, 0xffff, RZ, 0xc0, !PT ;  /* 0x0000ffff2d1d7812 */ /* 0x010fc600078ec0ff */
[----:B------:R-:W3:Y:S01]  /*25c20*/  LDL.LU R45, [R1+0x620] ;  /* 0x00062000012d7983 */ /* 0x000ee20000300800 */
[----:B------:R-:W-:Y:S02]  /*25c30*/  F2FP.SATFINITE.E5M2.F32.PACK_AB_MERGE_C R100, R101, R100, RZ ;  /* 0x000000646564723e */ /* 0x000fe400048060ff */
[----:B------:R-:W-:Y:S02]  /*25c40*/  LOP3.LUT R203, R203, 0xffff, RZ, 0xc0, !PT ;  /* 0x0000ffffcbcb7812 */ /* 0x000fe400078ec0ff */
[----:B------:R-:W-:Y:S02]  /*25c50*/  LOP3.LUT R206, R206, 0xffff, RZ, 0xc0, !PT ;  /* 0x0000ffffcece7812 */ /* 0x000fe400078ec0ff */
[----:B------:R-:W-:Y:S02]  /*25c60*/  LOP3.LUT R100, R100, 0xffff, RZ, 0xc0, !PT ;  /* 0x0000ffff64647812 */ /* 0x000fe400078ec0ff */
[----:B0-----:R-:W-:Y:S02]  /*25c70*/  SHF.R.U32.HI R41, RZ, 0x8, R29 ;  /* 0x00000008ff297819 */ /* 0x001fe4000001161d */
[----:B------:R-:W-:-:S02]  /*25c80*/  PRMT R29, R29, 0x3340, R203 ;  /* 0x000033401d1d7816 */ /* 0x000fc400000000cb */
[----:B-1----:R-:W-:Y:S02]  /*25c90*/  PRMT R33, R206, 0x3340, R100 ;  /* 0x00003340ce217816 */ /* 0x002fe40000000064 */
[----:B------:R-:W-:Y:S01]  /*25ca0*/  LOP3.LUT R197, R197, 0xffff, RZ, 0xc0, !PT ;  /* 0x0000ffffc5c57812 */ /* 0x000fe200078ec0ff */
[----:B------:R-:W-:Y:S01]  /*25cb0*/  STL [R1+0x11a8], R29 ;  /* 0x0011a81d01007387 */ /* 0x000fe20000100800 */
[----:B------:R-:W-:-:S03]  /*25cc0*/  F2FP.SATFINITE.E5M2.F32.PACK_AB_MERGE_C R102, R103, R102, RZ ;  /* 0x000000666766723e */ /* 0x000fc600048060ff */
[----:B------:R0:W-:Y:S01]  /*25cd0*/  STL [R1+0x11ac], R33 ;  /* 0x0011ac2101007387 */ /* 0x0001e20000100800 */
[----:B------:R-:W-:Y:S02]  /*25ce0*/  LOP3.LUT R204, R204, 0xffff, RZ, 0xc0, !PT ;  /* 0x0000ffffcccc7812 */ /* 0x000fe400078ec0ff */
[----:B------:R-:W-:Y:S02]  /*25cf0*/  LOP3.LUT R102, R102, 0xffff, RZ, 0xc0, !PT ;  /* 0x0000ffff66667812 */ /* 0x000fe400078ec0ff */
[----:B------:R-:W-:Y:S02]  /*25d00*/  SHF.R.U32.HI R43, RZ, 0x8, R203 ;  /* 0x00000008ff2b7819 */ /* 0x000fe400000116cb */
[----:B0-----:R-:W-:Y:S02]  /*25d10*/  PRMT R33, R31, 0x3340, R197 ;  /* 0x000033401f217816 */ /* 0x001fe400000000c5 */
        /* <DEDUP_REMOVED lines=19> */
[----:B------:R0:W-:Y:S01]  /*25e50*/  STL [R1+0x11b4], R49 ;  /* 0x0011b43101007387 */ /* 0x0001e20000100800 */
[----:B------:R-:W-:-:S03]  /*25e60*/  PRMT R33, R29, 0x3340, R39 ;  /* 0x000033401d217816 */ /* 0x000fc60000000027 */
[----:B------:R-:W-:Y:S04]  /*25e70*/  STL [R1+0xfd8], R41 ;  /* 0x000fd82901007387 */ /* 0x000fe80000100800 */
[----:B------:R1:W-:Y:S04]  /*25e80*/  STL [R1+0xfdc], R37 ;  /* 0x000fdc2501007387 */ /* 0x0003e80000100800 */
[----:B------:R-:W-:Y:S04]  /*25e90*/  STL [R1+0xfe0], R35 ;  /* 0x000fe02301007387 */ /* 0x000fe80000100800 */
[----:B------:R-:W-:Y:S04]  /*25ea0*/  STL [R1+0xfd4], R33 ;  /* 0x000fd42101007387 */ /* 0x000fe80000100800 */
[----:B0-----:R-:W4:Y:S01]  /*25eb0*/  LDL.LU R49, [R1+0x464] ;  /* 0x0004640001317983 */ /* 0x001f220000300800 */
[----:B--2---:R-:W-:-:S03]  /*25ec0*/  LOP3.LUT R31, R47, 0xffff, RZ, 0xc0, !PT ;  /* 0x0000ffff2f1f7812 */ /* 0x004fc600078ec0ff */
[----:B------:R-:W2:Y:S01]  /*25ed0*/  LDL.LU R47, [R1+0x460] ;  /* 0x00046000012f7983 */ /* 0x000ea20000300800 */
[----:B---3--:R-:W-:-:S03]  /*25ee0*/  LOP3.LUT R29, R45, 0xffff, RZ, 0xc0, !PT ;  /* 0x0000ffff2d1d7812 */ /* 0x008fc600078ec0ff */
[----:B------:R-:W3:Y:S01]  /*25ef0*/  LDL.LU R45, [R1+0x458] ;  /* 0x00045800012d7983 */ /* 0x000ee20000300800 */
[----:B------:R-:W-:Y:S02]  /*25f00*/  LOP3.LUT R167, R167, 0xffff, RZ, 0xc0, !PT ;  /* 0x0000ffffa7a77812 */ /* 0x000fe400078ec0ff */
[----:B-1----:R-:W-:Y:S02]  /*25f10*/  SHF.R.U32.HI R37, RZ, 0x8, R31 ;  /* 0x00000008ff257819 */ /* 0x002fe4000001161f */
[----:B------:R-:W-:Y:S02]  /*25f20*/  PRMT R31, R31, 0x3340, R167 ;  /* 0x000033401f1f7816 */ /* 0x000fe400000000a7 */
[----:B------:R-:W-:Y:S02]  /*25f30*/  LOP3.LUT R165, R165, 0xffff, RZ, 0xc0, !PT ;  /* 0x0000ffffa5a57812 */ /* 0x000fe400078ec0ff */
[----:B------:R-:W-:Y:S02]  /*25f40*/  LOP3.LUT R244, R244, 0xffff, RZ, 0xc0, !PT ;  /* 0x0000fffff4f47812 */ /* 0x000fe400078ec0ff */
[----:B------:R-:W-:Y:S01]  /*25f50*/  LOP3.LUT R24, R24, 0xffff, RZ, 0xc0, !PT ;  /* 0x0000ffff18187812 */ /* 0x000fe200078ec0ff */
[----:B------:R0:W-:Y:S01]  /*25f60*/  STL [R1+0x1114], R31 ;  /* 0x0011141f01007387 */ /* 0x0001e20000100800 */
[----:B------:R-:W-:-:S02]  /*25f70*/  LOP3.LUT R242, R242, 0xffff, RZ, 0xc0, !PT ;  /* 0x0000fffff2f27812 */ /* 0x000fc400078ec0ff */
[----:B------:R-:W-:Y:S02]  /*25f80*/  PRMT R41, R244, 0x3340, R24 ;  /* 0x00003340f4297816 */ /* 0x000fe40000000018 */
[----:B------:R-:W-:Y:S02]  /*25f90*/  LOP3.LUT R26, R26, 0xffff, RZ, 0xc0, !PT ;  /* 0x0000ffff1a1a7812 */ /* 0x000fe400078ec0ff */
[----:B0-----:R-:W-:Y:S02]  /*25fa0*/  PRMT R31, R29, 0x3340, R165 ;  /* 0x000033401d1f7816 */ /* 0x001fe400000000a5 */
[----:B------:R-:W-:Y:S02]  /*25fb0*/  SHF.R.U32.HI R39, RZ, 0x8, R167 ;  /* 0x00000008ff277819 */ /* 0x000fe400000116a7 */
[----:B------:R-:W-:Y:S01]  /*25fc0*/  SHF.R.U32.HI R33, RZ, 0x8, R29 ;  /* 0x00000008ff217819 */ /* 0x000fe2000001161d */
[----:B------:R0:W-:Y:S01]  /*25fd0*/  STL [R1+0x1118], R31 ;  /* 0x0011181f01007387 */ /* 0x0001e20000100800 */
[----:B------:R-:W-:-:S02]  /*25fe0*/  SHF.R.U32.HI R35, RZ, 0x8, R165 ;  /* 0x00000008ff237819 */ /* 0x000fc400000116a5 */
[----:B------:R-:W-:Y:S01]  /*25ff0*/  SHF.R.U32.HI R29, RZ, 0x8, R244 ;  /* 0x00000008ff1d7819 */ /* 0x000fe200000116f4 */
[----:B------:R1:W-:Y:S01]  /*26000*/  STL [R1+0x1120], R41 ;  /* 0x0011202901007387 */ /* 0x0003e20000100800 */
[----:B------:R-:W-:Y:S02]  /*26010*/  LOP3.LUT R37, R37, 0xffff, RZ, 0xc0, !PT ;  /* 0x0000ffff25257812 */ /* 0x000fe400078ec0ff */
[----:B------:R-:W-:Y:S02]  /*26020*/  LOP3.LUT R39, R39, 0xffff, RZ, 0xc0, !PT ;  /* 0x0000ffff27277812 */ /* 0x000fe400078ec0ff */
[----:B0-----:R-:W-:Y:S02]  /*26030*/  SHF.R.U32.HI R31, RZ, 0x8, R24 ;  /* 0x00000008ff1f7819 */ /* 0x001fe40000011618 */
[----:B------:R-:W-:Y:S02]  /*26040*/  SHF.R.U32.HI R24, RZ, 0x8, R242 ;  /* 0x00000008ff187819 */ /* 0x000fe400000116f2 */
[----:B-1----:R-:W-:-:S02]  /*26050*/  PRMT R41, R242, 0x3340, R26 ;  /* 0x00003340f2297816 */ /* 0x002fc4000000001a */
[----:B------:R-:W-:Y:S02]  /*26060*/  SHF.R.U32.HI R26, RZ, 0x8, R26 ;  /* 0x00000008ff1a7819 */ /* 0x000fe4000001161a */
        /* <DEDUP_REMOVED lines=8> */
[----:B------:R-:W-:Y:S01]  /*260f0*/  PRMT R29, R29, 0x3340, R31 ;  /* 0x000033401d1d7816 */ /* 0x000fe2000000001f */
[----:B------:R-:W-:Y:S01]  /*26100*/  STL [R1+0x114c], R41 ;  /* 0x00114c2901007387 */ /* 0x000fe20000100800 */
[----:B------:R-:W-:-:S03]  /*26110*/  PRMT R24, R24, 0x3340, R26 ;  /* 0x0000334018187816 */ /* 0x000fc6000000001a */
[----:B------:R-:W-:Y:S04]  /*26120*/  STL [R1+0xf1c], R37 ;  /* 0x000f1c2501007387 */ /* 0x000fe80000100800 */
[----:B------:R-:W-:Y:S04]  /*26130*/  STL [R1+0xf20], R33 ;  /* 0x000f202101007387 */ /* 0x000fe80000100800 */
[----:B------:R-:W-:Y:S04]  /*26140*/  STL [R1+0xf28], R29 ;  /* 0x000f281d01007387 */ /* 0x000fe80000100800 */
[----:B------:R3:W-:Y:S01]  /*26150*/  STL [R1+0xf60], R24 ;  /* 0x000f601801007387 */ /* 0x0007e20000100800 */
[----:B--2---:R-:W-:-:S03]  /*26160*/  LOP3.LUT R26, R47, 0xffff, RZ, 0xc0, !PT ;  /* 0x0000ffff2f1a7812 */ /* 0x004fc600078ec0ff */
[----:B------:R-:W2:Y:S01]  /*26170*/  LDL.LU R47, [R1+0x61c] ;  /* 0x00061c00012f7983 */ /* 0x000ea20000300800 */
[----:B---3--:R-:W-:-:S03]  /*26180*/  LOP3.LUT R24, R45, 0xffff, RZ, 0xc0, !PT ;  /* 0x0000ffff2d187812 */ /* 0x008fc600078ec0ff */
[----:B------:R-:W3:Y:S01]  /*26190*/  LDL.LU R45, [R1+0x618] ;  /* 0x00061800012d7983 */ /* 0x000ee20000300800 */
[----:B------:R-:W-:Y:S02]  /*261a0*/  F2FP.SATFINITE.E5M2.F32.PACK_AB_MERGE_C R96, R97, R96, RZ ;  /* 0x000000606160723e */ /* 0x000fe400048060ff */
[----:B----4-:R-:W-:Y:S02]  /*261b0*/  LOP3.LUT R31, R49, 0xffff, RZ, 0xc0, !PT ;  /* 0x0000ffff311f7812 */ /* 0x010fe400078ec0ff */
[----:B------:R-:W-:Y:S02]  /*261c0*/  LOP3.LUT R193, R193, 0xffff, RZ, 0xc0, !PT ;  /* 0x0000ffffc1c17812 */ /* 0x000fe400078ec0ff */
[----:B------:R-:W-:Y:S02]  /*261d0*/  LOP3.LUT R199, R199, 0xffff, RZ, 0xc0, !PT ;  /* 0x0000ffffc7c77812 */ /* 0x000fe400078ec0ff */
[----:B------:R-:W-:Y:S02]  /*261e0*/  LOP3.LUT R208, R208, 0xffff, RZ, 0xc0, !PT ;  /* 0x0000ffffd0d07812 */ /* 0x000fe400078ec0ff */
[----:B------:R-:W-:-:S02]  /*261f0*/  LOP3.LUT R96, R96, 0xffff, RZ, 0xc0, !PT ;  /* 0x0000ffff60607812 */ /* 0x000fc400078ec0ff */
[----:B------:R-:W-:Y:S02]  /*26200*/  PRMT R33, R31, 0x3340, R193 ;  /* 0x000033401f217816 */ /* 0x000fe400000000c1 */
[----:B------:R-:W-:Y:S02]  /*26210*/  SHF.R.U32.HI R37, RZ, 0x8, R24 ;  /* 0x00000008ff257819 */ /* 0x000fe40000011618 */
[--C-:B------:R-:W-:Y:S02]  /*26220*/  PRMT R24, R24, 0x3340, R199.reuse ;  /* 0x0000334018187816 */ /* 0x100fe400000000c7 */
[----:B------:R-:W-:Y:S01]  /*26230*/  PRMT R41, R208, 0x3340, R96 ;  /* 0x00003340d0297816 */ /* 0x000fe20000000060 */
[----:B------:R0:W-:Y:S01]  /*26240*/  STL [R1+0x119c], R33 ;  /* 0x00119c2101007387 */ /* 0x0001e20000100800 */
[----:B------:R-:W-:Y:S02]  /*26250*/  LOP3.LUT R195, R195, 0xffff, RZ, 0xc0, !PT ;  /* 0x0000ffffc3c37812 */ /* 0x000fe400078ec0ff */
[----:B------:R-:W-:Y:S01]  /*26260*/  SHF.R.U32.HI R39, RZ, 0x8, R199 ;  /* 0x00000008ff277819 */ /* 0x000fe200000116c7 */
[----:B------:R1:W-:Y:S01]  /*26270*/  STL [R1+0x1194], R24 ;  /* 0x0011941801007387 */ /* 0x0003e20000100800 */
[----:B------:R-:W-:-:S02]  /*26280*/  SHF.R.U32.HI R29, RZ, 0x8, R31 ;  /* 0x00000008ff1d7819 */ /* 0x000fc4000001161f */
[----:B------:R-:W-:Y:S01]  /*26290*/  SHF.R.U32.HI R35, RZ, 0x8, R96 ;  /* 0x00000008ff237819 */ /* 0x000fe20000011660 */
[----:B------:R4:W-:Y:S01]  /*262a0*/  STL [R1+0x1198], R41 ;  /* 0x0011982901007387 */ /* 0x0009e20000100800 */
[----:B------:R-:W-:Y:S02]  /*262b0*/  SHF.R.U32.HI R31, RZ, 0x8, R193 ;  /* 0x00000008ff1f7819 */ /* 0x000fe400000116c1 */
[----:B0-----:R-:W-:Y:S02]  /*262c0*/  SHF.R.U32.HI R33, RZ, 0x8, R208 ;  /* 0x00000008ff217819 */ /* 0x001fe400000116d0 */
[----:B-1----:R-:W-:Y:S02]  /*262d0*/  SHF.R.U32.HI R24, RZ, 0x8, R26 ;  /* 0x00000008ff187819 */ /* 0x002fe4000001161a */
[----:B------:R-:W-:Y:S02]  /*262e0*/  LOP3.LUT R37, R37, 0xffff, RZ, 0xc0, !PT ;  /* 0x0000ffff25257812 */ /* 0x000fe400078ec0ff */
[----:B----4-:R-:W-:-:S02]  /*262f0*/  PRMT R41, R26, 0x3340, R195 ;  /* 0x000033401a297816 */ /* 0x010fc400000000c3 */
[----:B------:R-:W-:Y:S02]  /*26300*/  SHF.R.U32.HI R26, RZ, 0x8, R195 ;  /* 0x00000008ff1a7819 */ /* 0x000fe400000116c3 */
[----:B------:R-:W-:Y:S02]  /*26310*/  LOP3.LUT R39, R39, 0xffff, RZ, 0xc0, !PT ;  /* 0x0000ffff27277812 */ /* 0x000fe400078ec0ff */
[----:B------:R-:W-:Y:S02]  /*26320*/  LOP3.LUT R33, R33, 0xffff, RZ, 0xc0, !PT ;  /* 0x0000ffff21217812 */ /* 0x000fe400078ec0ff */
[----:B------:R-:W-:Y:S02]  /*26330*/  LOP3.LUT R35, R35, 0xffff, RZ, 0xc0, !PT ;  /* 0x0000ffff23237812 */ /* 0x000fe400078ec0ff */
[----:B------:R-:W-:Y:S02]  /*26340*/  LOP3.LUT R29, R29, 0xffff, RZ, 0xc0, !PT ;  /* 0x0000ffff1d1d7812 */ /* 0x000fe400078ec0ff */
[----:B------:R-:W-:-:S02]  /*26350*/  LOP3.LUT R31, R31, 0xffff, RZ, 0xc0, !PT ;  /* 0x0000ffff1f1f7812 */ /* 0x000fc400078ec0ff */
[----:B------:R-:W-:Y:S02]  /*26360*/  LOP3.LUT R24, R24, 0xffff, RZ, 0xc0, !PT ;  /* 0x0000ffff18187812 */ /* 0x000fe400078ec0ff */
        /* <DEDUP_REMOVED lines=15> */
[----:B------:R-:W-:Y:S02]  /*26460*/  LOP3.LUT R163, R163, 0xffff, RZ, 0xc0, !PT ;  /* 0x0000ffffa3a37812 */ /* 0x000fe400078ec0ff */
[----:B------:R-:W-:Y:S02]  /*26470*/  LOP3.LUT R161, R161, 0xffff, RZ, 0xc0, !PT ;  /* 0x0000ffffa1a17812 */ /* 0x000fe400078ec0ff */
[----:B------:R-:W-:Y:S02]  /*26480*/  LOP3.LUT R212, R212, 0xffff, RZ, 0xc0, !PT ;  /* 0x0000ffffd4d47812 */ /* 0x000fe400078ec0ff */
[----:B------:R-:W-:Y:S02]  /*26490*/  LOP3.LUT R92, R92, 0xffff, RZ, 0xc0, !PT ;  /* 0x0000ffff5c5c7812 */ /* 0x000fe400078ec0ff */
[----:B0-----:R-:W-:-:S02]  /*264a0*/  LOP3.LUT R26, R28, 0xffff, RZ, 0xc0, !PT ;  /* 0x0000ffff1c1a7812 */ /* 0x001fc400078ec0ff */
[----:B------:R-:W-:Y:S02]  /*264b0*/  SHF.R.U32.HI R31, RZ, 0x8, R29 ;  /* 0x00000008ff1f7819 */ /* 0x000fe4000001161d */
[----:B------:R-:W-:Y:S02]  /*264c0*/  PRMT R29, R29, 0x3340, R163 ;  /* 0x000033401d1d7816 */ /* 0x000fe400000000a3 */
[----:B------:R-:W-:Y:S02]  /*264d0*/  SHF.R.U32.HI R28, RZ, 0x8, R24 ;  /* 0x00000008ff1c7819 */ /* 0x000fe40000011618 */
[----:B------:R-:W-:Y:S02]  /*264e0*/  PRMT R24, R24, 0x3340, R161 ;  /* 0x0000334018187816 */ /* 0x000fe400000000a1 */
[----:B------:R-:W-:Y:S01]  /*264f0*/  PRMT R39, R212, 0x3340, R92 ;  /* 0x00003340d4277816 */ /* 0x000fe2000000005c */
[----:B------:R0:W-:Y:S01]  /*26500*/  STL [R1+0x1134], R29 ;  /* 0x0011341d01007387 */ /* 0x0001e20000100800 */
[----:B------:R-:W-:-:S02]  /*26510*/  LOP3.LUT R240, R240, 0xffff, RZ, 0xc0, !PT ;  /* 0x0000fffff0f07812 */ /* 0x000fc400078ec0ff */
[----:B------:R-:W-:Y:S01]  /*26520*/  SHF.R.U32.HI R35, RZ, 0x8, R212 ;  /* 0x00000008ff237819 */ /* 0x000fe200000116d4 */
[----:B------:R1:W-:Y:S01]  /*26530*/  STL [R1+0x113c], R24 ;  /* 0x00113c1801007387 */ /* 0x0003e20000100800 */
[----:B------:R-:W-:Y:S02]  /*26540*/  SHF.R.U32.HI R37, RZ, 0x8, R92 ;  /* 0x00000008ff257819 */ /* 0x000fe4000001165c */
[----:B------:R-:W-:Y:S01]  /*26550*/  SHF.R.U32.HI R33, RZ, 0x8, R163 ;  /* 0x00000008ff217819 */ /* 0x000fe200000116a3 */
[----:B------:R4:W-:Y:S01]  /*26560*/  STL [R1+0x1190], R39 ;  /* 0x0011902701007387 */ /* 0x0009e20000100800 */
[----:B0-----:R-:W-:Y:S02]  /*26570*/  SHF.R.U32.HI R29, RZ, 0x8, R161 ;  /* 0x00000008ff1d7819 */ /* 0x001fe400000116a1 */
[----:B------:R-:W-:Y:S02]  /*26580*/  LOP3.LUT R35, R35, 0xffff, RZ, 0xc0, !PT ;  /* 0x0000ffff23237812 */ /* 0x000fe400078ec0ff */
[----:B-1----:R-:W-:-:S02]  /*26590*/  SHF.R.U32.HI R24, RZ, 0x8, R240 ;  /* 0x00000008ff187819 */ /* 0x002fc400000116f0 */
[----:B------:R-:W-:Y:S02]  /*265a0*/  LOP3.LUT R37, R37, 0xffff, RZ, 0xc0, !PT ;  /* 0x0000ffff25257812 */ /* 0x000fe400078ec0ff */
[--C-:B----4-:R-:W-:Y:S02]  /*265b0*/  PRMT R39, R240, 0x3340, R26.reuse ;  /* 0x00003340f0277816 */ /* 0x110fe4000000001a */
[----:B------:R-:W-:Y:S02]  /*265c0*/  SHF.R.U32.HI R26, RZ, 0x8, R26 ;  /* 0x00000008ff1a7819 */ /* 0x000fe4000001161a */
[----:B------:R-:W-:Y:S02]  /*265d0*/  LOP3.LUT R31, R31, 0xffff, RZ, 0xc0, !PT ;  /* 0x0000ffff1f1f7812 */ /* 0x000fe400078ec0ff */
[----:B------:R-:W-:Y:S02]  /*265e0*/  LOP3.LUT R33, R33, 0xffff, RZ, 0xc0, !PT ;  /* 0x0000ffff21217812 */ /* 0x000fe400078ec0ff */
[----:B------:R-:W-:-:S02]  /*265f0*/  LOP3.LUT R28, R28, 0xffff, RZ, 0xc0, !PT ;  /* 0x0000ffff1c1c7812 */ /* 0x000fc400078ec0ff */
[----:B------:R-:W-:Y:S02]  /*26600*/  LOP3.LUT R29, R29, 0xffff, RZ, 0xc0, !PT ;  /* 0x0000ffff1d1d7812 */ /* 0x000fe400078ec0ff */
        /* <DEDUP_REMOVED lines=8> */
[----:B------:R0:W-:Y:S04]  /*26690*/  STL [R1+0xf40], R31 ;  /* 0x000f401f01007387 */ /* 0x0001e80000100800 */
[----:B------:R-:W-:Y:S04]  /*266a0*/  STL [R1+0xf44], R29 ;  /* 0x000f441d01007387 */ /* 0x000fe80000100800 */
[----:B------:R-:W-:Y:S01]  /*266b0*/  STL [R1+0xf4c], R28 ;  /* 0x000f4c1c01007387 */ /* 0x000fe20000100800 */
[----:B--2---:R-:W-:-:S03]  /*266c0*/  LOP3.LUT R24, R47, 0xffff, RZ, 0xc0, !PT ;  /* 0x0000ffff2f187812 */ /* 0x004fc600078ec0ff */
[----:B------:R-:W2:Y:S01]  /*266d0*/  LDL.LU R47, [R1+0x614] ;  /* 0x00061400012f7983 */ /* 0x000ea20000300800 */
[----:B---3--:R-:W-:-:S03]  /*266e0*/  LOP3.LUT R26, R45, 0xffff, RZ, 0xc0, !PT ;  /* 0x0000ffff2d1a7812 */ /* 0x008fc600078ec0ff */
[----:B------:R-:W3:Y:S01]  /*266f0*/  LDL.LU R45, [R1+0x60c] ;  /* 0x00060c00012d7983 */ /* 0x000ee20000300800 */
[----:B------:R-:W-:Y:S02]  /*26700*/  LOP3.LUT R188, R188, 0xffff, RZ, 0xc0, !PT ;  /* 0x0000ffffbcbc7812 */ /* 0x000fe400078ec0ff */
[----:B------:R-:W-:Y:S02]  /*26710*/  LOP3.LUT R191, R191, 0xffff, RZ, 0xc0, !PT ;  /* 0x0000ffffbfbf7812 */ /* 0x000fe400078ec0ff */
[----:B0-----:R-:W-:Y:S02]  /*26720*/  PRMT R31, R24, 0x3340, R188 ;  /* 0x00003340181f7816 */ /* 0x001fe400000000bc */
[----:B------:R-:W-:-:S03]  /*26730*/  LOP3.LUT R238, R238, 0xffff, RZ, 0xc0, !PT ;  /* 0x0000ffffeeee7812 */ /* 0x000fc600078ec0ff */
[----:B------:R0:W-:Y:S01]  /*26740*/  STL [R1+0x1184], R31 ;  /* 0x0011841f01007387 */ /* 0x0001e20000100800 */
[----:B------:R-:W-:Y:S02]  /*26750*/  LOP3.LUT R30, R30, 0xffff, RZ, 0xc0, !PT ;  /* 0x0000ffff1e1e7812 */ /* 0x000fe400078ec0ff */
[----:B------:R-:W-:Y:S02]  /*26760*/  F2FP.SATFINITE.E5M2.F32.PACK_AB_MERGE_C R94, R95, R94, RZ ;  /* 0x0000005e5f5e723e */ /* 0x000fe400048060ff */
[----:B0-----:R-:W-:Y:S02]  /*26770*/  PRMT R31, R26, 0x3340, R191 ;  /* 0x000033401a1f7816 */ /* 0x001fe400000000bf */
[----:B------:R-:W-:-:S03]  /*26780*/  LOP3.LUT R210, R210, 0xffff, RZ, 0xc0, !PT ;  /* 0x0000ffffd2d27812 */ /* 0x000fc600078ec0ff */
[----:B------:R0:W-:Y:S01]  /*26790*/  STL [R1+0x1188], R31 ;  /* 0x0011881f01007387 */ /* 0x0001e20000100800 */
[----:B------:R-:W-:Y:S02]  /*267a0*/  LOP3.LUT R94, R94, 0xffff, RZ, 0xc0, !PT ;  /* 0x0000ffff5e5e7812 */ /* 0x000fe400078ec0ff */
[----:B------:R-:W-:Y:S02]  /*267b0*/  SHF.R.U32.HI R33, RZ, 0x8, R238 ;  /* 0x00000008ff217819 */ /* 0x000fe400000116ee */
[--C-:B------:R-:W-:Y:S02]  /*267c0*/  SHF.R.U32.HI R35, RZ, 0x8, R30.reuse ;  /* 0x00000008ff237819 */ /* 0x100fe4000001161e */
        /* <DEDUP_REMOVED lines=25> */
[----:B------:R1:W-:Y:S01]  /*26960*/  STL [R1+0xfac], R28 ;  /* 0x000fac1c01007387 */ /* 0x0003e20000100800 */
[----:B--2---:R-:W-:-:S03]  /*26970*/  LOP3.LUT R26, R47, 0xffff, RZ, 0xc0, !PT ;  /* 0x0000ffff2f1a7812 */ /* 0x004fc600078ec0ff */
[----:B------:R-:W2:Y:S01]  /*26980*/  LDL.LU R47, [R1+0x474] ;  /* 0x00047400012f7983 */ /* 0x000ea20000300800 */
[----:B---3--:R-:W-:-:S03]  /*26990*/  LOP3.LUT R24, R45, 0xffff, RZ, 0xc0, !PT ;  /* 0x0000ffff2d187812 */ /* 0x008fc600078ec0ff */
[----:B------:R-:W3:Y:S01]  /*269a0*/  LDL.LU R45, [R1+0x470] ;  /* 0x00047000012d7983 */ /* 0x000ee20000300800 */
[----:B------:R-:W-:Y:S02]  /*269b0*/  LOP3.LUT R159, R159, 0xffff, RZ, 0xc0, !PT ;  /* 0x0000ffff9f9f7812 */ /* 0x000fe400078ec0ff */
[----:B------:R-:W-:Y:S02]  /*269c0*/  F2FP.SATFINITE.E5M2.F32.PACK_AB_MERGE_C R88, R89, R88, RZ ;  /* 0x000000585958723e */ /* 0x000fe400048060ff */
[----:B0-----:R-:W-:Y:S02]  /*269d0*/  SHF.R.U32.HI R30, RZ, 0x8, R26 ;  /* 0x00000008ff1e7819 */ /* 0x001fe4000001161a */
[----:B------:R-:W-:Y:S02]  /*269e0*/  PRMT R26, R26, 0x3340, R159 ;  /* 0x000033401a1a7816 */ /* 0x000fe4000000009f */
[----:B------:R-:W-:Y:S02]  /*269f0*/  LOP3.LUT R157, R157, 0xffff, RZ, 0xc0, !PT ;  /* 0x0000ffff9d9d7812 */ /* 0x000fe400078ec0ff */
[----:B------:R-:W-:-:S02]  /*26a00*/  LOP3.LUT R214, R214, 0xffff, RZ, 0xc0, !PT ;  /* 0x0000ffffd6d67812 */ /* 0x000fc400078ec0ff */
[----:B------:R-:W-:Y:S01]  /*26a10*/  LOP3.LUT R88, R88, 0xffff, RZ, 0xc0, !PT ;  /* 0x0000ffff58587812 */ /* 0x000fe200078ec0ff */
[----:B------:R0:W-:Y:S01]  /*26a20*/  STL [R1+0x110c], R26 ;  /* 0x00110c1a01007387 */ /* 0x0001e20000100800 */
[----:B-1----:R-:W-:Y:S02]  /*26a30*/  SHF.R.U32.HI R28, RZ, 0x8, R24 ;  /* 0x00000008ff1c7819 */ /* 0x002fe40000011618 */
[----:B------:R-:W-:Y:S02]  /*26a40*/  PRMT R24, R24, 0x3340, R157 ;  /* 0x0000334018187816 */ /* 0x000fe4000000009d */
[----:B------:R-:W-:Y:S02]  /*26a50*/  LOP3.LUT R236, R236, 0xffff, RZ, 0xc0, !PT ;  /* 0x0000ffffecec7812 */ /* 0x000fe400078ec0ff */
[----:B------:R-:W-:Y:S02]  /*26a60*/  LOP3.LUT R32, R32, 0xffff, RZ, 0xc0, !PT ;  /* 0x0000ffff20207812 */ /* 0x000fe400078ec0ff */
[----:B0-----:R-:W-:Y:S01]  /*26a70*/  PRMT R26, R214, 0x3340, R88 ;  /* 0x00003340d61a7816 */ /* 0x001fe20000000058 */
[----:B------:R0:W-:Y:S01]  /*26a80*/  STL [R1+0x111c], R24 ;  /* 0x00111c1801007387 */ /* 0x0001e20000100800 */
[----:B------:R-:W-:-:S02]  /*26a90*/  SHF.R.U32.HI R35, RZ, 0x8, R214 ;  /* 0x00000008ff237819 */ /* 0x000fc400000116d6 */
[----:B------:R-:W-:Y:S01]  /*26aa0*/  SHF.R.U32.HI R33, RZ, 0x8, R88 ;  /* 0x00000008ff217819 */ /* 0x000fe20000011658 */
[----:B------:R1:W-:Y:S01]  /*26ab0*/  STL [R1+0x1180], R26 ;  /* 0x0011801a01007387 */ /* 0x0003e20000100800 */
[----:B------:R-:W-:Y:S02]  /*26ac0*/  SHF.R.U32.HI R31, RZ, 0x8, R159 ;  /* 0x00000008ff1f7819 */ /* 0x000fe4000001169f */
[----:B------:R-:W-:Y:S02]  /*26ad0*/  SHF.R.U32.HI R29, RZ, 0x8, R157 ;  /* 0x00000008ff1d7819 */ /* 0x000fe4000001169d */
[----:B------:R-:W-:Y:S02]  /*26ae0*/  PRMT R37, R236, 0x3340, R32 ;  /* 0x00003340ec257816 */ /* 0x000fe40000000020 */
[----:B0-----:R-:W-:Y:S02]  /*26af0*/  SHF.R.U32.HI R24, RZ, 0x8, R236 ;  /* 0x00000008ff187819 */ /* 0x001fe400000116ec */
[----:B------:R-:W-:-:S02]  /*26b00*/  LOP3.LUT R33, R33, 0xffff, RZ, 0xc0, !PT ;  /* 0x0000ffff21217812 */ /* 0x000fc400078ec0ff */
[----:B-1----:R-:W-:Y:S02]  /*26b10*/  SHF.R.U32.HI R26, RZ, 0x8, R32 ;  /* 0x00000008ff1a7819 */ /* 0x002fe40000011620 */
        /* <DEDUP_REMOVED lines=21> */
[----:B0-----:R-:W-:Y:S02]  /*26c70*/  SHF.R.U32.HI R30, RZ, 0x8, R26 ;  /* 0x00000008ff1e7819 */ /* 0x001fe4000001161a */
[----:B------:R-:W-:Y:S02]  /*26c80*/  PRMT R26, R26, 0x3340, R184 ;  /* 0x000033401a1a7816 */ /* 0x000fe400000000b8 */
[----:B------:R-:W-:Y:S02]  /*26c90*/  LOP3.LUT R186, R186, 0xffff, RZ, 0xc0, !PT ;  /* 0x0000ffffbaba7812 */ /* 0x000fe400078ec0ff */
[----:B------:R-:W-:Y:S02]  /*26ca0*/  LOP3.LUT R234, R234, 0xffff, RZ, 0xc0, !PT ;  /* 0x0000ffffeaea7812 */ /* 0x000fe400078ec0ff */
[----:B------:R-:W-:Y:S01]  /*26cb0*/  LOP3.LUT R34, R34, 0xffff, RZ, 0xc0, !PT ;  /* 0x0000ffff22227812 */ /* 0x000fe200078ec0ff */
[----:B------:R0:W-:Y:S01]  /*26cc0*/  STL [R1+0x1174], R26 ;  /* 0x0011741a01007387 */ /* 0x0001e20000100800 */
[----:B-1----:R-:W-:-:S02]  /*26cd0*/  SHF.R.U32.HI R28, RZ, 0x8, R24 ;  /* 0x00000008ff1c7819 */ /* 0x002fc40000011618 */
[----:B------:R-:W-:Y:S02]  /*26ce0*/  PRMT R24, R24, 0x3340, R186 ;  /* 0x0000334018187816 */ /* 0x000fe400000000ba */
[----:B------:R-:W-:Y:S02]  /*26cf0*/  LOP3.LUT R218, R218, 0xffff, RZ, 0xc0, !PT ;  /* 0x0000ffffdada7812 */ /* 0x000fe400078ec0ff */
[----:B------:R-:W-:Y:S02]  /*26d00*/  LOP3.LUT R84, R84, 0xffff, RZ, 0xc0, !PT ;  /* 0x0000ffff54547812 */ /* 0x000fe400078ec0ff */
[----:B0-----:R-:W-:Y:S01]  /*26d10*/  PRMT R26, R234, 0x3340, R34 ;  /* 0x00003340ea1a7816 */ /* 0x001fe20000000022 */
[----:B------:R0:W-:Y:S01]  /*26d20*/  STL [R1+0x1178], R24 ;  /* 0x0011781801007387 */ /* 0x0001e20000100800 */
[----:B------:R-:W-:Y:S02]  /*26d30*/  SHF.R.U32.HI R32, RZ, 0x8, R234 ;  /* 0x00000008ff207819 */ /* 0x000fe400000116ea */
[----:B------:R-:W-:Y:S01]  /*26d40*/  SHF.R.U32.HI R33, RZ, 0x8, R34 ;  /* 0x00000008ff217819 */ /* 0x000fe20000011622 */
[----:B------:R1:W-:Y:S01]  /*26d50*/  STL [R1+0x10fc], R26 ;  /* 0x0010fc1a01007387 */ /* 0x0003e20000100800 */
[----:B------:R-:W-:-:S02]  /*26d60*/  SHF.R.U32.HI R31, RZ, 0x8, R184 ;  /* 0x00000008ff1f7819 */ /* 0x000fc400000116b8 */
[----:B------:R-:W-:Y:S02]  /*26d70*/  SHF.R.U32.HI R29, RZ, 0x8, R186 ;  /* 0x00000008ff1d7819 */ /* 0x000fe400000116ba */
[----:B------:R-:W-:Y:S02]  /*26d80*/  LOP3.LUT R32, R32, 0xffff, RZ, 0xc0, !PT ;  /* 0x0000ffff20207812 */ /* 0x000fe400078ec0ff */
[----:B0-----:R-:W-:Y:S02]  /*26d90*/  SHF.R.U32.HI R24, RZ, 0x8, R218 ;  /* 0x00000008ff187819 */ /* 0x001fe400000116da */
[----:B------:R-:W-:Y:S02]  /*26da0*/  LOP3.LUT R33, R33, 0xffff, RZ, 0xc0, !PT ;  /* 0x0000ffff21217812 */ /* 0x000fe400078ec0ff */
[----:B-1----:R-:W-:Y:S02]  /*26db0*/  SHF.R.U32.HI R26, RZ, 0x8, R84 ;  /* 0x00000008ff1a7819 */ /* 0x002fe40000011654 */
        /* <DEDUP_REMOVED lines=38> */
[----:B0-----:R-:W-:Y:S02]  /*27020*/  SHF.R.U32.HI R24, RZ, 0x8, R232 ;  /* 0x00000008ff187819 */ /* 0x001fe400000116e8 */
[----:B------:R-:W-:Y:S02]  /*27030*/  LOP3.LUT R32, R32, 0xffff, RZ, 0xc0, !PT ;  /* 0x0000ffff20207812 */ /* 0x000fe400078ec0ff */
[----:B-1----:R-:W-:Y:S02]  /*27040*/  SHF.R.U32.HI R26, RZ, 0x8, R36 ;  /* 0x00000008ff1a7819 */ /* 0x002fe40000011624 */
[----:B------:R-:W-:Y:S02]  /*27050*/  LOP3.LUT R33, R33, 0xffff, RZ, 0xc0, !PT ;  /* 0x0000ffff21217812 */ /* 0x000fe400078ec0ff */
[----:B------:R-:W-:-:S02]  /*27060*/  LOP3.LUT R28, R28, 0xffff, RZ, 0xc0, !PT ;  /* 0x0000ffff1c1c7812 */ /* 0x000fc400078ec0ff */
[----:B------:R-:W-:Y:S02]  /*27070*/  LOP3.LUT R30, R30, 0xffff, RZ, 0xc0, !PT ;  /* 0x0000ffff1e1e7812 */ /* 0x000fe400078ec0ff */
[----:B------:R-:W-:Y:S02]  /*27080*/  LOP3.LUT R31, R31, 0xffff, RZ, 0xc0, !PT ;  /* 0x0000ffff1f1f7812 */ /* 0x000fe400078ec0ff */
[----:B------:R-:W-:Y:S02]  /*27090*/  LOP3.LUT R29, R29, 0xffff, RZ, 0xc0, !PT ;  /* 0x0000ffff1d1d7812 */ /* 0x000fe400078ec0ff */
[----:B------:R-:W-:Y:S02]  /*270a0*/  LOP3.LUT R24, R24, 0xffff, RZ, 0xc0, !PT ;  /* 0x0000ffff18187812 */ /* 0x000fe400078ec0ff */
[----:B------:R-:W-:Y:S02]  /*270b0*/  LOP3.LUT R26, R26, 0xffff, RZ, 0xc0, !PT ;  /* 0x0000ffff1a1a7812 */ /* 0x000fe400078ec0ff */
[----:B------:R-:W-:-:S02]  /*270c0*/  PRMT R34, R232, 0x3340, R36 ;  /* 0x00003340e8227816 */ /* 0x000fc40000000024 */
[----:B------:R-:W-:Y:S02]  /*270d0*/  PRMT R32, R32, 0x3340, R33 ;  /* 0x0000334020207816 */ /* 0x000fe40000000021 */
[----:B------:R-:W-:Y:S02]  /*270e0*/  PRMT R30, R30, 0x3340, R31 ;  /* 0x000033401e1e7816 */ /* 0x000fe4000000001f */
[----:B------:R-:W-:Y:S02]  /*270f0*/  PRMT R29, R28, 0x3340, R29 ;  /* 0x000033401c1d7816 */ /* 0x000fe4000000001d */
[----:B------:R-:W-:Y:S01]  /*27100*/  PRMT R28, R24, 0x3340, R26 ;  /* 0x00003340181c7816 */ /* 0x000fe2000000001a */
[----:B------:R-:W-:Y:S01]  /*27110*/  STL [R1+0x1108], R34 ;  /* 0x0011082201007387 */ /* 0x000fe20000100800 */
[----:B------:R-:W-:-:S03]  /*27120*/  LOP3.LUT R180, R180, 0xffff, RZ, 0xc0, !PT ;  /* 0x0000ffffb4b47812 */ /* 0x000fc600078ec0ff */
[----:B------:R0:W-:Y:S04]  /*27130*/  STL [R1+0xf8c], R32 ;  /* 0x000f8c2001007387 */ /* 0x0001e80000100800 */
[----:B------:R-:W-:Y:S01]  /*27140*/  STL [R1+0xf0c], R30 ;  /* 0x000f0c1e01007387 */ /* 0x000fe20000100800 */
[----:B------:R-:W-:Y:S02]  /*27150*/  LOP3.LUT R230, R230, 0xffff, RZ, 0xc0, !PT ;  /* 0x0000ffffe6e67812 */ /* 0x000fe400078ec0ff */
[----:B------:R-:W-:Y:S01]  /*27160*/  LOP3.LUT R38, R38, 0xffff, RZ, 0xc0, !PT ;  /* 0x0000ffff26267812 */ /* 0x000fe200078ec0ff */
[----:B------:R1:W-:Y:S04]  /*27170*/  STL [R1+0xf10], R29 ;  /* 0x000f101d01007387 */ /* 0x0003e80000100800 */
[----:B------:R-:W-:Y:S01]  /*27180*/  STL [R1+0xf14], R28 ;  /* 0x000f141c01007387 */ /* 0x000fe20000100800 */
[----:B------:R-:W-:-:S02]  /*27190*/  LOP3.LUT R182, R182, 0xffff, RZ, 0xc0, !PT ;  /* 0x0000ffffb6b67812 */ /* 0x000fc400078ec0ff */
[----:B------:R-:W-:Y:S02]  /*271a0*/  LOP3.LUT R220, R220, 0xffff, RZ, 0xc0, !PT ;  /* 0x0000ffffdcdc7812 */ /* 0x000fe400078ec0ff */
[----:B------:R-:W-:Y:S02]  /*271b0*/  LOP3.LUT R80, R80, 0xffff, RZ, 0xc0, !PT ;  /* 0x0000ffff50507812 */ /* 0x000fe400078ec0ff */
[----:B0-----:R-:W-:Y:S02]  /*271c0*/  SHF.R.U32.HI R32, RZ, 0x8, R230 ;  /* 0x00000008ff207819 */ /* 0x001fe400000116e6 */
[----:B------:R-:W-:Y:S02]  /*271d0*/  SHF.R.U32.HI R33, RZ, 0x8, R38 ;  /* 0x00000008ff217819 */ /* 0x000fe40000011626 */
[----:B------:R-:W-:Y:S02]  /*271e0*/  SHF.R.U32.HI R31, RZ, 0x8, R180 ;  /* 0x00000008ff1f7819 */ /* 0x000fe400000116b4 */
[----:B-1----:R-:W-:-:S02]  /*271f0*/  SHF.R.U32.HI R29, RZ, 0x8, R182 ;  /* 0x00000008ff1d7819 */ /* 0x002fc400000116b6 */
[----:B------:R-:W-:Y:S02]  /*27200*/  LOP3.LUT R32, R32, 0xffff, RZ, 0xc0, !PT ;  /* 0x0000ffff20207812 */ /* 0x000fe400078ec0ff */
[----:B------:R-:W-:Y:S02]  /*27210*/  LOP3.LUT R33, R33, 0xffff, RZ, 0xc0, !PT ;  /* 0x0000ffff21217812 */ /* 0x000fe400078ec0ff */
[----:B------:R-:W-:Y:S02]  /*27220*/  LOP3.LUT R31, R31, 0xffff, RZ, 0xc0, !PT ;  /* 0x0000ffff1f1f7812 */ /* 0x000fe400078ec0ff */
[----:B------:R-:W-:Y:S02]  /*27230*/  LOP3.LUT R29, R29, 0xffff, RZ, 0xc0, !PT ;  /* 0x0000ffff1d1d7812 */ /* 0x000fe400078ec0ff */
[----:B------:R-:W-:Y:S02]  /*27240*/  PRMT R34, R220, 0x3340, R80 ;  /* 0x00003340dc227816 */ /* 0x000fe40000000050 */
[----:B------:R-:W-:-:S02]  /*27250*/  PRMT R32, R32, 0x3340, R33 ;  /* 0x0000334020207816 */ /* 0x000fc40000000021 */
[----:B--2---:R-:W-:Y:S02]  /*27260*/  LOP3.LUT R26, R47, 0xffff, RZ, 0xc0, !PT ;  /* 0x0000ffff2f1a7812 */ /* 0x004fe400078ec0ff */
[----:B------:R-:W2:Y:S02]  /*27270*/  LDL.LU R47, [R1+0x600] ;  /* 0x00060000012f7983 */ /* 0x000ea40000300800 */
[----:B------:R-:W-:Y:S02]  /*27280*/  SHF.R.U32.HI R30, RZ, 0x8, R26 ;  /* 0x00000008ff1e7819 */ /* 0x000fe4000001161a */
[----:B------:R-:W-:Y:S02]  /*27290*/  PRMT R26, R26, 0x3340, R180 ;  /* 0x000033401a1a7816 */ /* 0x000fe400000000b4 */
[----:B---3--:R-:W-:Y:S02]  /*272a0*/  LOP3.LUT R24, R45, 0xffff, RZ, 0xc0, !PT ;  /* 0x0000ffff2d187812 */ /* 0x008fe400078ec0ff */
[----:B------:R-:W3:Y:S04]  /*272b0*/  LDL.LU R45, [R1+0x480] ;  /* 0x00048000012d7983 */ /* 0x000ee80000300800 */
[----:B------:R0:W-:Y:S02]  /*272c0*/  STL [R1+0x1164], R26 ;  /* 0x0011641a01007387 */ /* 0x0001e40000100800 */
[----:B0-----:R-:W-:-:S05]  /*272d0*/  PRMT R26, R230, 0x3340, R38 ;  /* 0x00003340e61a7816 */ /* 0x001fca0000000026 */
[----:B------:R0:W-:Y:S01]  /*272e0*/  STL [R1+0x10f4], R26 ;  /* 0x0010f41a01007387 */ /* 0x0001e20000100800 */
[----:B------:R-:W-:Y:S02]  /*272f0*/  SHF.R.U32.HI R28, RZ, 0x8, R24 ;  /* 0x00000008ff1c7819 */ /* 0x000fe40000011618 */
[----:B0-----:R-:W-:Y:S02]  /*27300*/  PRMT R26, R24, 0x3340, R182 ;  /* 0x00003340181a7816 */ /* 0x001fe400000000b6 */
[----:B------:R-:W-:-:S03]  /*27310*/  SHF.R.U32.HI R24, RZ, 0x8, R220 ;  /* 0x00000008ff187819 */ /* 0x000fc600000116dc */
[----:B------:R0:W-:Y:S01]  /*27320*/  STL [R1+0x1168], R26 ;  /* 0x0011681a01007387 */ /* 0x0001e20000100800 */
[----:B------:R-:W-:Y:S02]  /*27330*/  LOP3.LUT R30, R30, 0xffff, RZ, 0xc0, !PT ;  /* 0x0000ffff1e1e7812 */ /* 0x000fe400078ec0ff */
[----:B------:R-:W-:Y:S02]  /*27340*/  LOP3.LUT R28, R28, 0xffff, RZ, 0xc0, !PT ;  /* 0x0000ffff1c1c7812 */ /* 0x000fe400078ec0ff */
[----:B------:R-:W-:Y:S02]  /*27350*/  LOP3.LUT R24, R24, 0xffff, RZ, 0xc0, !PT ;  /* 0x0000ffff18187812 */ /* 0x000fe400078ec0ff */
[----:B0-----:R-:W-:Y:S02]  /*27360*/  SHF.R.U32.HI R26, RZ, 0x8, R80 ;  /* 0x00000008ff1a7819 */ /* 0x001fe40000011650 */
[----:B------:R-:W-:Y:S02]  /*27370*/  PRMT R30, R30, 0x3340, R31 ;  /* 0x000033401e1e7816 */ /* 0x000fe4000000001f */
[----:B------:R-:W-:-:S02]  /*27380*/  LOP3.LUT R26, R26, 0xffff, RZ, 0xc0, !PT ;  /* 0x0000ffff1a1a7812 */ /* 0x000fc400078ec0ff */
[----:B------:R-:W-:Y:S01]  /*27390*/  PRMT R28, R28, 0x3340, R29 ;  /* 0x000033401c1c7816 */ /* 0x000fe2000000001d */
[----:B------:R-:W-:Y:S01]  /*273a0*/  STL [R1+0x116c], R34 ;  /* 0x00116c2201007387 */ /* 0x000fe20000100800 */
[----:B------:R-:W-:-:S03]  /*273b0*/  PRMT R24, R24, 0x3340, R26 ;  /* 0x0000334018187816 */ /* 0x000fc6000000001a */
[----:B------:R-:W-:Y:S04]  /*273c0*/  STL [R1+0xf04], R32 ;  /* 0x000f042001007387 */ /* 0x000fe80000100800 */
[----:B------:R-:W-:Y:S04]  /*273d0*/  STL [R1+0xf7c], R30 ;  /* 0x000f7c1e01007387 */ /* 0x000fe80000100800 */
[----:B------:R-:W-:Y:S04]  /*273e0*/  STL [R1+0xf80], R28 ;  /* 0x000f801c01007387 */ /* 0x000fe80000100800 */
[----:B------:R2:W-:Y:S04]  /*273f0*/  STL [R1+0xf84], R24 ;  /* 0x000f841801007387 */ /* 0x0005e80000100800 */
[----:B------:R-:W4:Y:S01]  /*27400*/  LDL.LU R49, [R1+0x610] ;  /* 0x0006100001317983 */ /* 0x000f220000300800 */
[----:B------:R-:W-:-:S02]  /*27410*/  LOP3.LUT R176, R176, 0xffff, RZ, 0xc0, !PT ;  /* 0x0000ffffb0b07812 */ /* 0x000fc400078ec0ff */
[----:B------:R-:W-:Y:S02]  /*27420*/  LOP3.LUT R29, R23, 0xffff, RZ, 0xc0, !PT ;  /* 0x0000ffff171d7812 */ /* 0x000fe400078ec0ff */
[----:B--2---:R-:W-:Y:S02]  /*27430*/  LOP3.LUT R24, R47, 0xffff, RZ, 0xc0, !PT ;  /* 0x0000ffff2f187812 */ /* 0x004fe400078ec0ff */
[----:B---3--:R-:W-:-:S04]  /*27440*/  LOP3.LUT R28, R45, 0xffff, RZ, 0xc0, !PT ;  /* 0x0000ffff2d1c7812 */ /* 0x008fc800078ec0ff */
[----:B------:R-:W-:Y:S02]  /*27450*/  PRMT R30, R28, 0x3340, R176 ;  /* 0x000033401c1e7816 */ /* 0x000fe400000000b0 */
[----:B------:R-:W-:Y:S02]  /*27460*/  SHF.R.U32.HI R26, RZ, 0x8, R28 ;  /* 0x00000008ff1a7819 */ /* 0x000fe4000001161c */
[----:B------:R-:W-:Y:S01]  /*27470*/  SHF.R.U32.HI R28, RZ, 0x8, R176 ;  /* 0x00000008ff1c7819 */ /* 0x000fe200000116b0 */
[----:B------:R0:W-:Y:S01]  /*27480*/  STL [R1+0x1160], R30 ;  /* 0x0011601e01007387 */ /* 0x0001e20000100800 */
[----:B------:R-:W-:Y:S02]  /*27490*/  SHF.R.U32.HI R23, RZ, 0x8, R24 ;  /* 0x00000008ff177819 */ /* 0x000fe40000011618 */
[----:B------:R-:W-:Y:S02]  /*274a0*/  LOP3.LUT R26, R26, 0xffff, RZ, 0xc0, !PT ;  /* 0x0000ffff1a1a7812 */ /* 0x000fe400078ec0ff */
[----:B------:R-:W-:-:S02]  /*274b0*/  LOP3.LUT R28, R28, 0xffff, RZ, 0xc0, !PT ;  /* 0x0000ffff1c1c7812 */ /* 0x000fc400078ec0ff */
[--C-:B0-----:R-:W-:Y:S02]  /*274c0*/  PRMT R30, R24, 0x3340, R29.reuse ;  /* 0x00003340181e7816 */ /* 0x101fe4000000001d */
[----:B------:R-:W-:Y:S02]  /*274d0*/  SHF.R.U32.HI R24, RZ, 0x8, R29 ;  /* 0x00000008ff187819 */ /* 0x000fe4000001161d */
[----:B------:R-:W-:Y:S02]  /*274e0*/  LOP3.LUT R23, R23, 0xffff, RZ, 0xc0, !PT ;  /* 0x0000ffff17177812 */ /* 0x000fe400078ec0ff */
[----:B------:R-:W-:Y:S02]  /*274f0*/  LOP3.LUT R24, R24, 0xffff, RZ, 0xc0, !PT ;  /* 0x0000ffff18187812 */ /* 0x000fe400078ec0ff */
[----:B------:R-:W-:Y:S02]  /*27500*/  PRMT R26, R26, 0x3340, R28 ;  /* 0x000033401a1a7816 */ /* 0x000fe4000000001c */
[----:B------:R-:W-:Y:S01]  /*27510*/  PRMT R23, R23, 0x3340, R24 ;  /* 0x0000334017177816 */ /* 0x000fe20000000018 */
[----:B------:R-:W-:Y:S04]  /*27520*/  STL [R1+0x10f0], R30 ;  /* 0x0010f01e01007387 */ /* 0x000fe80000100800 */
[----:B------:R-:W-:Y:S04]  /*27530*/  STL [R1+0xf78], R26 ;  /* 0x000f781a01007387 */ /* 0x000fe80000100800 */
[----:B------:R4:W-:Y:S02]  /*27540*/  STL [R1+0xefc], R23 ;  /* 0x000efc1701007387 */ /* 0x0009e40000100800 */
[----:B----4-:R-:W-:-:S02]  /*27550*/  LOP3.LUT R23, R49, 0xffff, RZ, 0xc0, !PT ;  /* 0x0000ffff31177812 */ /* 0x010fc400078ec0ff */
[----:B------:R-:W2:Y:S01]  /*27560*/  LDL.LU R49, [R1+0x484] ;  /* 0x0004840001317983 */ /* 0x000ea20000300800 */
[----:B------:R-:W-:Y:S02]  /*27570*/  LOP3.LUT R21, R21, 0xffff, RZ, 0xc0, !PT ;  /* 0x0000ffff15157812 */ /* 0x000fe400078ec0ff */
[----:B------:R-:W-:Y:S02]  /*27580*/  SHF.R.U32.HI R24, RZ, 0x8, R23 ;  /* 0x00000008ff187819 */ /* 0x000fe40000011617 */
[--C-:B------:R-:W-:Y:S02]  /*27590*/  PRMT R23, R23, 0x3340, R21.reuse ;  /* 0x0000334017177816 */ /* 0x100fe40000000015 */
[----:B------:R-:W-:Y:S02]  /*275a0*/  SHF.R.U32.HI R26, RZ, 0x8, R21 ;  /* 0x00000008ff1a7819 */ /* 0x000fe40000011615 */
[----:B------:R-:W-:Y:S02]  /*275b0*/  LOP3.LUT R228, R228, 0xffff, RZ, 0xc0, !PT ;  /* 0x0000ffffe4e47812 */ /* 0x000fe400078ec0ff */
[----:B------:R-:W-:Y:S01]  /*275c0*/  LOP3.LUT R40, R40, 0xffff, RZ, 0xc0, !PT ;  /* 0x0000ffff28287812 */ /* 0x000fe200078ec0ff */
[----:B------:R0:W-:Y:S01]  /*275d0*/  STL [R1+0x10e4], R23 ;  /* 0x0010e41701007387 */ /* 0x0001e20000100800 */
[----:B------:R-:W-:-:S02]  /*275e0*/  LOP3.LUT R24, R24, 0xffff, RZ, 0xc0, !PT ;  /* 0x0000ffff18187812 */ /* 0x000fc400078ec0ff */
[----:B------:R-:W-:Y:S02]  /*275f0*/  LOP3.LUT R26, R26, 0xffff, RZ, 0xc0, !PT ;  /* 0x0000ffff1a1a7812 */ /* 0x000fe400078ec0ff */
[----:B------:R-:W-:Y:S02]  /*27600*/  SHF.R.U32.HI R21, RZ, 0x8, R228 ;  /* 0x00000008ff157819 */ /* 0x000fe400000116e4 */
[--C-:B------:R-:W-:Y:S02]  /*27610*/  PRMT R28, R228, 0x3340, R40.reuse ;  /* 0x00003340e41c7816 */ /* 0x100fe40000000028 */
[----:B0-----:R-:W-:Y:S02]  /*27620*/  SHF.R.U32.HI R23, RZ, 0x8, R40 ;  /* 0x00000008ff177819 */ /* 0x001fe40000011628 */
[----:B------:R-:W-:Y:S02]  /*27630*/  PRMT R24, R24, 0x3340, R26 ;  /* 0x0000334018187816 */ /* 0x000fe4000000001a */
[----:B------:R-:W-:-:S02]  /*27640*/  LOP3.LUT R21, R21, 0xffff, RZ, 0xc0, !PT ;  /* 0x0000ffff15157812 */ /* 0x000fc400078ec0ff */
[----:B------:R-:W-:Y:S02]  /*27650*/  LOP3.LUT R23, R23, 0xffff, RZ, 0xc0, !PT ;  /* 0x0000ffff17177812 */ /* 0x000fe400078ec0ff */
[----:B------:R-:W-:Y:S02]  /*27660*/  LOP3.LUT R226, R226, 0xffff, RZ, 0xc0, !PT ;  /* 0x0000ffffe2e27812 */ /* 0x000fe400078ec0ff */
[----:B------:R-:W-:Y:S01]  /*27670*/  LOP3.LUT R42, R42, 0xffff, RZ, 0xc0, !PT ;  /* 0x0000ffff2a2a7812 */ /* 0x000fe200078ec0ff */
[----:B------:R0:W-:Y:S01]  /*27680*/  STL [R1+0x10ec], R28 ;  /* 0x0010ec1c01007387 */ /* 0x0001e20000100800 */
[----:B------:R-:W-:Y:S02]  /*27690*/  PRMT R21, R21, 0x3340, R23 ;  /* 0x0000334015157816 */ /* 0x000fe40000000017 */
[----:B------:R-:W-:Y:S01]  /*276a0*/  SHF.R.U32.HI R26, RZ, 0x8, R42 ;  /* 0x00000008ff1a7819 */ /* 0x000fe2000001162a */
[----:B------:R1:W-:Y:S01]  /*276b0*/  STL [R1+0xef0], R24 ;  /* 0x000ef01801007387 */ /* 0x0003e20000100800 */
[----:B------:R-:W-:-:S02]  /*276c0*/  LOP3.LUT R178, R178, 0xffff, RZ, 0xc0, !PT ;  /* 0x0000ffffb2b27812 */ /* 0x000fc400078ec0ff */
[----:B------:R-:W-:Y:S02]  /*276d0*/  LOP3.LUT R26, R26, 0xffff, RZ, 0xc0, !PT ;  /* 0x0000ffff1a1a7812 */ /* 0x000fe400078ec0ff */
[----:B0-----:R-:W-:Y:S02]  /*276e0*/  PRMT R28, R226, 0x3340, R42 ;  /* 0x00003340e21c7816 */ /* 0x001fe4000000002a */
[----:B-1----:R-:W-:Y:S01]  /*276f0*/  SHF.R.U32.HI R24, RZ, 0x8, R226 ;  /* 0x00000008ff187819 */ /* 0x002fe200000116e2 */
[----:B------:R-:W-:Y:S03]  /*27700*/  STL [R1+0xef4], R21 ;  /* 0x000ef41501007387 */ /* 0x000fe60000100800 */
[----:B------:R-:W-:Y:S01]  /*27710*/  LOP3.LUT R24, R24, 0xffff, RZ, 0xc0, !PT ;  /* 0x0000ffff18187812 */ /* 0x000fe200078ec0ff */
[----:B------:R0:W-:Y:S03]  /*27720*/  STL [R1+0x10d8], R28 ;  /* 0x0010d81c01007387 */ /* 0x0001e60000100800 */
[----:B------:R-:W-:-:S02]  /*27730*/  PRMT R24, R24, 0x3340, R26 ;  /* 0x0000334018187816 */ /* 0x000fc4000000001a */
[----:B--2---:R-:W-:-:S04]  /*27740*/  LOP3.LUT R23, R49, 0xffff, RZ, 0xc0, !PT ;  /* 0x0000ffff31177812 */ /* 0x004fc800078ec0ff */
[----:B0-----:R-:W-:-:S05]  /*27750*/  PRMT R28, R23, 0x3340, R178 ;  /* 0x00003340171c7816 */ /* 0x001fca00000000b2 */
[----:B------:R-:W-:Y:S04]  /*27760*/  STL [R1+0x115c], R28 ;  /* 0x00115c1c01007387 */ /* 0x000fe80000100800 */
[----:B------:R0:W-:Y:S04]  /*27770*/  STL [R1+0xee4], R24 ;  /* 0x000ee41801007387 */ /* 0x0001e80000100800 */
[----:B------:R-:W2:Y:S04]  /*27780*/  LDL.LU R51, [R1+0x62c] ;  /* 0x00062c0001337983 */ /* 0x000ea80000300800 */
[----:B------:R-:W3:Y:S01]  /*27790*/  LDL.LU R49, [R1+0x628] ;  /* 0x0006280001317983 */ /* 0x000ee20000300800 */
[----:B------:R-:W-:-:S02]  /*277a0*/  SHF.R.U32.HI R21, RZ, 0x8, R23 ;  /* 0x00000008ff157819 */ /* 0x000fc40000011617 */
[----:B------:R-:W-:Y:S02]  /*277b0*/  SHF.R.U32.HI R23, RZ, 0x8, R178 ;  /* 0x00000008ff177819 */ /* 0x000fe400000116b2 */
[----:B------:R-:W-:Y:S02]  /*277c0*/  LOP3.LUT R21, R21, 0xffff, RZ, 0xc0, !PT ;  /* 0x0000ffff15157812 */ /* 0x000fe400078ec0ff */
[----:B------:R-:W-:Y:S02]  /*277d0*/  LOP3.LUT R23, R23, 0xffff, RZ, 0xc0, !PT ;  /* 0x0000ffff17177812 */ /* 0x000fe400078ec0ff */
[----:B------:R-:W-:Y:S02]  /*277e0*/  LOP3.LUT R224, R224, 0xffff, RZ, 0xc0, !PT ;  /* 0x0000ffffe0e07812 */ /* 0x000fe400078ec0ff */
[----:B------:R-:W-:Y:S02]  /*277f0*/  LOP3.LUT R76, R76, 0xffff, RZ, 0xc0, !PT ;  /* 0x0000ffff4c4c7812 */ /* 0x000fe400078ec0ff */
[----:B------:R-:W-:-:S02]  /*27800*/  PRMT R21, R21, 0x3340, R23 ;  /* 0x0000334015157816 */ /* 0x000fc40000000017 */
[----:B------:R-:W-:Y:S02]  /*27810*/  PRMT R23, R224, 0x3340, R76 ;  /* 0x00003340e0177816 */ /* 0x000fe4000000004c */
[----:B------:R-:W-:Y:S02]  /*27820*/  LOP3.LUT R222, R222, 0xffff, RZ, 0xc0, !PT ;  /* 0x0000ffffdede7812 */ /* 0x000fe400078ec0ff */
[----:B------:R-:W-:Y:S01]  /*27830*/  LOP3.LUT R78, R78, 0xffff, RZ, 0xc0, !PT ;  /* 0x0000ffff4e4e7812 */ /* 0x000fe200078ec0ff */
[----:B------:R1:W-:Y:S01]  /*27840*/  STL [R1+0xf74], R21 ;  /* 0x000f741501007387 */ /* 0x0003e20000100800 */
[----:B0-----:R-:W-:Y:S02]  /*27850*/  SHF.R.U32.HI R24, RZ, 0x8, R224 ;  /* 0x00000008ff187819 */ /* 0x001fe400000116e0 */
[----:B------:R-:W-:Y:S01]  /*27860*/  SHF.R.U32.HI R26, RZ, 0x8, R76 ;  /* 0x00000008ff1a7819 */ /* 0x000fe2000001164c */
[----:B------:R0:W-:Y:S01]  /*27870*/  STL [R1+0x1154], R23 ;  /* 0x0011541701007387 */ /* 0x0001e20000100800 */
[----:B------:R-:W-:-:S02]  /*27880*/  LOP3.LUT R24, R24, 0xffff, RZ, 0xc0, !PT ;  /* 0x0000ffff18187812 */ /* 0x000fc400078ec0ff */
[----:B------:R-:W-:Y:S02]  /*27890*/  LOP3.LUT R26, R26, 0xffff, RZ, 0xc0, !PT ;  /* 0x0000ffff1a1a7812 */ /* 0x000fe400078ec0ff */
[----:B-1----:R-:W-:Y:S02]  /*278a0*/  SHF.R.U32.HI R21, RZ, 0x8, R222 ;  /* 0x00000008ff157819 */ /* 0x002fe400000116de */
[--C-:B0-----:R-:W-:Y:S02]  /*278b0*/  SHF.R.U32.HI R23, RZ, 0x8, R78.reuse ;  /* 0x00000008ff177819 */ /* 0x101fe4000001164e */
[----:B------:R-:W-:Y:S02]  /*278c0*/  LOP3.LUT R21, R21, 0xffff, RZ, 0xc0, !PT ;  /* 0x0000ffff15157812 */ /* 0x000fe400078ec0ff */
[----:B------:R-:W-:Y:S02]  /*278d0*/  LOP3.LUT R23, R23, 0xffff, RZ, 0xc0, !PT ;  /* 0x0000ffff17177812 */ /* 0x000fe400078ec0ff */
[----:B------:R-:W-:-:S02]  /*278e0*/  PRMT R28, R222, 0x3340, R78 ;  /* 0x00003340de1c7816 */ /* 0x000fc4000000004e */
[----:B------:R-:W-:Y:S02]  /*278f0*/  PRMT R24, R24, 0x3340, R26 ;  /* 0x0000334018187816 */ /* 0x000fe4000000001a */
[----:B------:R-:W-:Y:S01]  /*27900*/  PRMT R21, R21, 0x3340, R23 ;  /* 0x0000334015157816 */ /* 0x000fe20000000017 */
[----:B------:R-:W-:Y:S04]  /*27910*/  STL [R1+0x1158], R28 ;  /* 0x0011581c01007387 */ /* 0x000fe80000100800 */
[----:B------:R-:W-:Y:S04]  /*27920*/  STL [R1+0xf6c], R24 ;  /* 0x000f6c1801007387 */ /* 0x000fe80000100800 */
[----:B------:R3:W-:Y:S01]  /*27930*/  STL [R1+0xf70], R21 ;  /* 0x000f701501007387 */ /* 0x0007e20000100800 */
[----:B--2---:R-:W-:-:S03]  /*27940*/  LOP3.LUT R23, R51, 0xffff, RZ, 0xc0, !PT ;  /* 0x0000ffff33177812 */ /* 0x004fc600078ec0ff */
[----:B------:R-:W2:Y:S01]  /*27950*/  LDL.LU R51, [R1+0x208] ;  /* 0x0002080001337983 */ /* 0x000ea20000300800 */
[----:B---3--:R-:W-:-:S03]  /*27960*/  LOP3.LUT R21, R49, 0xffff, RZ, 0xc0, !PT ;  /* 0x0000ffff31157812 */ /* 0x008fc600078ec0ff */
[----:B------:R-:W3:Y:S01]  /*27970*/  LDL.LU R49, [R1+0x204] ;  /* 0x0002040001317983 */ /* 0x000ee20000300800 */
[----:B------:R-:W-:Y:S02]  /*27980*/  LOP3.LUT R26, R19, 0xffff, RZ, 0xc0, !PT ;  /* 0x0000ffff131a7812 */ /* 0x000fe400078ec0ff */
[----:B------:R-:W-:Y:S02]  /*27990*/  LOP3.LUT R19, R18, 0xffff, RZ, 0xc0, !PT ;  /* 0x0000ffff12137812 */ /* 0x000fe400078ec0ff */
[----:B------:R-:W-:Y:S02]  /*279a0*/  SHF.R.U32.HI R24, RZ, 0x8, R23 ;  /* 0x00000008ff187819 */ /* 0x000fe40000011617 */
[--C-:B------:R-:W-:Y:S02]  /*279b0*/  PRMT R28, R23, 0x3340, R26.reuse ;  /* 0x00003340171c7816 */ /* 0x100fe4000000001a */
[----:B------:R-:W-:Y:S02]  /*279c0*/  SHF.R.U32.HI R23, RZ, 0x8, R26 ;  /* 0x00000008ff177819 */ /* 0x000fe4000001161a */
[----:B------:R-:W-:-:S02]  /*279d0*/  PRMT R26, R21, 0x3340, R19 ;  /* 0x00003340151a7816 */ /* 0x000fc40000000013 */
[----:B------:R-:W-:Y:S02]  /*279e0*/  SHF.R.U32.HI R18, RZ, 0x8, R21 ;  /* 0x00000008ff127819 */ /* 0x000fe40000011615 */
[----:B------:R-:W-:Y:S02]  /*279f0*/  SHF.R.U32.HI R19, RZ, 0x8, R19 ;  /* 0x00000008ff137819 */ /* 0x000fe40000011613 */
[----:B------:R-:W-:Y:S02]  /*27a00*/  LOP3.LUT R21, R24, 0xffff, RZ, 0xc0, !PT ;  /* 0x0000ffff18157812 */ /* 0x000fe400078ec0ff */
[----:B------:R-:W-:Y:S02]  /*27a10*/  LOP3.LUT R23, R23, 0xffff, RZ, 0xc0, !PT ;  /* 0x0000ffff17177812 */ /* 0x000fe400078ec0ff */
[----:B------:R-:W-:Y:S02]  /*27a20*/  LOP3.LUT R18, R18, 0xffff, RZ, 0xc0, !PT ;  /* 0x0000ffff12127812 */ /* 0x000fe400078ec0ff */
[----:B------:R-:W-:-:S02]  /*27a30*/  LOP3.LUT R19, R19, 0xffff, RZ, 0xc0, !PT ;  /* 0x0000ffff13137812 */ /* 0x000fc400078ec0ff */
[----:B------:R-:W-:Y:S02]  /*27a40*/  PRMT R21, R21, 0x3340, R23 ;  /* 0x0000334015157816 */ /* 0x000fe40000000017 */
[----:B------:R-:W-:Y:S01]  /*27a50*/  PRMT R18, R18, 0x3340, R19 ;  /* 0x0000334012127816 */ /* 0x000fe20000000013 */
[----:B------:R-:W-:Y:S04]  /*27a60*/  STL [R1+0x10dc], R28 ;  /* 0x0010dc1c01007387 */ /* 0x000fe80000100800 */
[----:B------:R-:W-:Y:S04]  /*27a70*/  STL [R1+0x10e0], R26 ;  /* 0x0010e01a01007387 */ /* 0x000fe80000100800 */
[----:B------:R-:W-:Y:S04]  /*27a80*/  STL [R1+0xee8], R21 ;  /* 0x000ee81501007387 */ /* 0x000fe80000100800 */
[----:B------:R2:W-:Y:S02]  /*27a90*/  STL [R1+0xeec], R18 ;  /* 0x000eec1201007387 */ /* 0x0005e40000100800 */
[----:B--2---:R-:W-:-:S02]  /*27aa0*/  LOP3.LUT R18, R51, 0xffff, RZ, 0xc0, !PT ;  /* 0x0000ffff33127812 */ /* 0x004fc400078ec0ff */
[----:B------:R-:W2:Y:S01]  /*27ab0*/  LDL.LU R51, [R1+0x48c] ;  /* 0x00048c0001337983 */ /* 0x000ea20000300800 */
[----:B---3--:R-:W-:-:S03]  /*27ac0*/  LOP3.LUT R19, R49, 0xffff, RZ, 0xc0, !PT ;  /* 0x0000ffff31137812 */ /* 0x008fc600078ec0ff */
[----:B------:R-:W3:Y:S01]  /*27ad0*/  LDL.LU R49, [R1+0x488] ;  /* 0x0004880001317983 */ /* 0x000ee20000300800 */
[----:B------:R-:W-:Y:S02]  /*27ae0*/  LOP3.LUT R44, R44, 0xffff, RZ, 0xc0, !PT ;  /* 0x0000ffff2c2c7812 */ /* 0x000fe400078ec0ff */
[----:B------:R-:W-:Y:S02]  /*27af0*/  LOP3.LUT R46, R46, 0xffff, RZ, 0xc0, !PT ;  /* 0x0000ffff2e2e7812 */ /* 0x000fe400078ec0ff */
[----:B------:R-:W-:Y:S02]  /*27b00*/  PRMT R24, R18, 0x3340, R44 ;  /* 0x0000334012187816 */ /* 0x000fe4000000002c */
[----:B------:R-:W-:Y:S02]  /*27b10*/  SHF.R.U32.HI R21, RZ, 0x8, R18 ;  /* 0x00000008ff157819 */ /* 0x000fe40000011612 */
[----:B------:R-:W-:Y:S01]  /*27b20*/  SHF.R.U32.HI R23, RZ, 0x8, R44 ;  /* 0x00000008ff177819 */ /* 0x000fe2000001162c */
[----:B------:R0:W-:Y:S01]  /*27b30*/  STL [R1+0x10c8], R24 ;  /* 0x0010c81801007387 */ /* 0x0001e20000100800 */
[----:B------:R-:W-:-:S02]  /*27b40*/  SHF.R.U32.HI R18, RZ, 0x8, R19 ;  /* 0x00000008ff127819 */ /* 0x000fc40000011613 */
[----:B------:R-:W-:Y:S02]  /*27b50*/  LOP3.LUT R21, R21, 0xffff, RZ, 0xc0, !PT ;  /* 0x0000ffff15157812 */ /* 0x000fe400078ec0ff */
[----:B------:R-:W-:Y:S02]  /*27b60*/  LOP3.LUT R23, R23, 0xffff, RZ, 0xc0, !PT ;  /* 0x0000ffff17177812 */ /* 0x000fe400078ec0ff */
[--C-:B0-----:R-:W-:Y:S02]  /*27b70*/  PRMT R24, R19, 0x3340, R46.reuse ;  /* 0x0000334013187816 */ /* 0x101fe4000000002e */
[----:B------:R-:W-:Y:S02]  /*27b80*/  SHF.R.U32.HI R19, RZ, 0x8, R46 ;  /* 0x00000008ff137819 */ /* 0x000fe4000001162e */
[----:B------:R-:W-:Y:S02]  /*27b90*/  LOP3.LUT R18, R18, 0xffff, RZ, 0xc0, !PT ;  /* 0x0000ffff12127812 */ /* 0x000fe400078ec0ff */
[----:B------:R-:W-:-:S02]  /*27ba0*/  LOP3.LUT R19, R19, 0xffff, RZ, 0xc0, !PT ;  /* 0x0000ffff13137812 */ /* 0x000fc400078ec0ff */
[----:B------:R-:W-:Y:S02]  /*27bb0*/  PRMT R21, R21, 0x3340, R23 ;  /* 0x0000334015157816 */ /* 0x000fe40000000017 */
[----:B------:R-:W-:Y:S01]  /*27bc0*/  PRMT R18, R18, 0x3340, R19 ;  /* 0x0000334012127816 */ /* 0x000fe20000000013 */
[----:B------:R-:W-:Y:S04]  /*27bd0*/  STL [R1+0x10d0], R24 ;  /* 0x0010d01801007387 */ /* 0x000fe80000100800 */
[----:B------:R-:W-:Y:S04]  /*27be0*/  STL [R1+0xedc], R21 ;  /* 0x000edc1501007387 */ /* 0x000fe80000100800 */
[----:B------:R2:W-:Y:S01]  /*27bf0*/  STL [R1+0xee0], R18 ;  /* 0x000ee01201007387 */ /* 0x0005e20000100800 */
[----:B---3--:R-:W-:-:S03]  /*27c00*/  LOP3.LUT R19, R49, 0xffff, RZ, 0xc0, !PT ;  /* 0x0000ffff31137812 */ /* 0x008fc600078ec0ff */
[----:B------:R-:W3:Y:S01]  /*27c10*/  LDL.LU R49, [R1+0x490] ;  /* 0x0004900001317983 */ /* 0x000ee20000300800 */
[----:B--2---:R-:W-:Y:S02]  /*27c20*/  LOP3.LUT R18, R51, 0xffff, RZ, 0xc0, !PT ;  /* 0x0000ffff33127812 */ /* 0x004fe400078ec0ff */
        /* <DEDUP_REMOVED lines=17> */
[----:B------:R0:W-:Y:S02]  /*27d40*/  STL [R1+0xf68], R18 ;  /* 0x000f681201007387 */ /* 0x0001e40000100800 */
[----:B0-----:R-:W-:-:S02]  /*27d50*/  LOP3.LUT R18, R9, 0xffff, RZ, 0xc0, !PT ;  /* 0x0000ffff09127812 */ /* 0x001fc400078ec0ff */
[----:B------:R-:W2:Y:S04]  /*27d60*/  LDL.LU R9, [R1+0x12b8] ;  /* 0x0012b80001097983 */ /* 0x000ea80000300800 */
[----:B------:R-:W4:Y:S01]  /*27d70*/  LDL.LU R51, [R1+0x630] ;  /* 0x0006300001337983 */ /* 0x000f220000300800 */
        /* <DEDUP_REMOVED lines=20> */
[----:B---3--:R-:W-:-:S02]  /*27ec0*/  LOP3.LUT R18, R49, 0xffff, RZ, 0xc0, !PT ;  /* 0x0000ffff31127812 */ /* 0x008fc400078ec0ff */
[----:B------:R-:W3:Y:S01]  /*27ed0*/  LDL.LU R49, [R1+0x634] ;  /* 0x0006340001317983 */ /* 0x000ee20000300800 */
[----:B------:R-:W-:Y:S02]  /*27ee0*/  LOP3.LUT R170, R170, 0xffff, RZ, 0xc0, !PT ;  /* 0x0000ffffaaaa7812 */ /* 0x000fe400078ec0ff */
[----:B----4-:R-:W-:Y:S02]  /*27ef0*/  LOP3.LUT R19, R51, 0xffff, RZ, 0xc0, !PT ;  /* 0x0000ffff33137812 */ /* 0x010fe400078ec0ff */
[----:B------:R-:W-:Y:S02]  /*27f00*/  PRMT R24, R18, 0x3340, R170 ;  /* 0x0000334012187816 */ /* 0x000fe400000000aa */
[----:B------:R-:W-:Y:S02]  /*27f10*/  LOP3.LUT R23, R20, 0xffff, RZ, 0xc0, !PT ;  /* 0x0000ffff14177812 */ /* 0x000fe400078ec0ff */
[----:B------:R-:W-:Y:S01]  /*27f20*/  SHF.R.U32.HI R20, RZ, 0x8, R18 ;  /* 0x00000008ff147819 */ /* 0x000fe20000011612 */
[----:B------:R0:W-:Y:S01]  /*27f30*/  STL [R1+0x1110], R24 ;  /* 0x0011101801007387 */ /* 0x0001e20000100800 */
[----:B------:R-:W-:-:S02]  /*27f40*/  SHF.R.U32.HI R21, RZ, 0x8, R170 ;  /* 0x00000008ff157819 */ /* 0x000fc400000116aa */
[----:B------:R-:W-:Y:S02]  /*27f50*/  SHF.R.U32.HI R18, RZ, 0x8, R19 ;  /* 0x00000008ff127819 */ /* 0x000fe40000011613 */
[----:B------:R-:W-:Y:S02]  /*27f60*/  LOP3.LUT R20, R20, 0xffff, RZ, 0xc0, !PT ;  /* 0x0000ffff14147812 */ /* 0x000fe400078ec0ff */
[--C-:B0-----:R-:W-:Y:S02]  /*27f70*/  PRMT R24, R19, 0x3340, R23.reuse ;  /* 0x0000334013187816 */ /* 0x101fe40000000017 */
[----:B------:R-:W-:Y:S02]  /*27f80*/  SHF.R.U32.HI R19, RZ, 0x8, R23 ;  /* 0x00000008ff137819 */ /* 0x000fe40000011617 */
[----:B------:R-:W-:Y:S02]  /*27f90*/  LOP3.LUT R21, R21, 0xffff, RZ, 0xc0, !PT ;  /* 0x0000ffff15157812 */ /* 0x000fe400078ec0ff */
[----:B------:R-:W-:-:S02]  /*27fa0*/  LOP3.LUT R18, R18, 0xffff, RZ, 0xc0, !PT ;  /* 0x0000ffff12127812 */ /* 0x000fc400078ec0ff */
[----:B------:R-:W-:Y:S02]  /*27fb0*/  LOP3.LUT R19, R19, 0xffff, RZ, 0xc0, !PT ;  /* 0x0000ffff13137812 */ /* 0x000fe400078ec0ff */
[----:B------:R-:W-:Y:S02]  /*27fc0*/  PRMT R20, R20, 0x3340, R21 ;  /* 0x0000334014147816 */ /* 0x000fe40000000015 */
[----:B------:R-:W-:Y:S01]  /*27fd0*/  PRMT R18, R18, 0x3340, R19 ;  /* 0x0000334012127816 */ /* 0x000fe20000000013 */
[----:B------:R-:W-:Y:S01]  /*27fe0*/  STL [R1+0x10c0], R24 ;  /* 0x0010c01801007387 */ /* 0x000fe20000100800 */
[----:B------:R-:W-:-:S03]  /*27ff0*/  LOP3.LUT R22, R22, 0xffff, RZ, 0xc0, !PT ;  /* 0x0000ffff16167812 */ /* 0x000fc600078ec0ff */
[----:B------:R-:W-:Y:S01]  /*28000*/  STL [R1+0xf54], R20 ;  /* 0x000f541401007387 */ /* 0x000fe20000100800 */
[----:B--2---:R-:W-:-:S03]  /*28010*/  LOP3.LUT R19, R9, 0xffff, RZ, 0xc0, !PT ;  /* 0x0000ffff09137812 */ /* 0x004fc600078ec0ff */
[----:B------:R3:W-:Y:S01]  /*28020*/  STL [R1+0xec4], R18 ;  /* 0x000ec41201007387 */ /* 0x0007e20000100800 */
[----:B------:R-:W-:Y:S02]  /*28030*/  LOP3.LUT R48, R48, 0xffff, RZ, 0xc0, !PT ;  /* 0x0000ffff30307812 */ /* 0x000fe400078ec0ff */
[----:B------:R-:W-:Y:S01]  /*28040*/  SHF.R.U32.HI R21, RZ, 0x8, R22 ;  /* 0x00000008ff157819 */ /* 0x000fe20000011616 */
[----:B------:R-:W2:Y:S03]  /*28050*/  LDL.LU R9, [R1+0x12b4] ;  /* 0x0012b40001097983 */ /* 0x000ea60000300800 */
[----:B------:R-:W-:Y:S02]  /*28060*/  LOP3.LUT R21, R21, 0xffff, RZ, 0xc0, !PT ;  /* 0x0000ffff15157812 */ /* 0x000fe400078ec0ff */
[----:B---3--:R-:W-:-:S04]  /*28070*/  LOP3.LUT R18, R49, 0xffff, RZ, 0xc0, !PT ;  /* 0x0000ffff31127812 */ /* 0x008fc800078ec0ff */
[----:B------:R-:W-:Y:S02]  /*28080*/  SHF.R.U32.HI R20, RZ, 0x8, R18 ;  /* 0x00000008ff147819 */ /* 0x000fe40000011612 */
[----:B------:R-:W-:Y:S02]  /*28090*/  PRMT R23, R18, 0x3340, R22 ;  /* 0x0000334012177816 */ /* 0x000fe40000000016 */
[----:B------:R-:W-:Y:S02]  /*280a0*/  SHF.R.U32.HI R18, RZ, 0x8, R19 ;  /* 0x00000008ff127819 */ /* 0x000fe40000011613 */
[--C-:B------:R-:W-:Y:S02]  /*280b0*/  PRMT R22, R19, 0x3340, R48.reuse ;  /* 0x0000334013167816 */ /* 0x100fe40000000030 */
[----:B------:R-:W-:Y:S02]  /*280c0*/  SHF.R.U32.HI R19, RZ, 0x8, R48 ;  /* 0x00000008ff137819 */ /* 0x000fe40000011630 */
[----:B------:R-:W-:-:S02]  /*280d0*/  LOP3.LUT R20, R20, 0xffff, RZ, 0xc0, !PT ;  /* 0x0000ffff14147812 */ /* 0x000fc400078ec0ff */
[----:B------:R-:W-:Y:S02]  /*280e0*/  LOP3.LUT R18, R18, 0xffff, RZ, 0xc0, !PT ;  /* 0x0000ffff12127812 */ /* 0x000fe400078ec0ff */
[----:B------:R-:W-:Y:S02]  /*280f0*/  LOP3.LUT R19, R19, 0xffff, RZ, 0xc0, !PT ;  /* 0x0000ffff13137812 */ /* 0x000fe400078ec0ff */
[----:B------:R-:W-:Y:S02]  /*28100*/  PRMT R20, R20, 0x3340, R21 ;  /* 0x0000334014147816 */ /* 0x000fe40000000015 */
[----:B------:R-:W-:Y:S01]  /*28110*/  PRMT R18, R18, 0x3340, R19 ;  /* 0x0000334012127816 */ /* 0x000fe20000000013 */
[----:B------:R-:W-:Y:S04]  /*28120*/  STL [R1+0x10bc], R23 ;  /* 0x0010bc1701007387 */ /* 0x000fe80000100800 */
[----:B------:R-:W-:Y:S04]  /*28130*/  STL [R1+0x10b8], R22 ;  /* 0x0010b81601007387 */ /* 0x000fe80000100800 */
[----:B------:R-:W-:Y:S04]  /*28140*/  STL [R1+0xebc], R20 ;  /* 0x000ebc1401007387 */ /* 0x000fe80000100800 */
[----:B------:R0:W-:Y:S02]  /*28150*/  STL [R1+0xec0], R18 ;  /* 0x000ec01201007387 */ /* 0x0001e40000100800 */
[----:B0-----:R-:W-:-:S02]  /*28160*/  LOP3.LUT R18, R3, 0xffff, RZ, 0xc0, !PT ;  /* 0x0000ffff03127812 */ /* 0x001fc400078ec0ff */
[----:B------:R-:W3:Y:S01]  /*28170*/  LDL.LU R3, [R1+0x12b0] ;  /* 0x0012b00001037983 */ /* 0x000ee20000300800 */
[----:B------:R-:W-:Y:S02]  /*28180*/  LOP3.LUT R50, R50, 0xffff, RZ, 0xc0, !PT ;  /* 0x0000ffff32327812 */ /* 0x000fe400078ec0ff */
[----:B------:R-:W-:Y:S02]  /*28190*/  LOP3.LUT R19, R13, 0xffff, RZ, 0xc0, !PT ;  /* 0x0000ffff0d137812 */ /* 0x000fe400078ec0ff */
[----:B------:R-:W-:Y:S01]  /*281a0*/  PRMT R22, R18, 0x3340, R50 ;  /* 0x0000334012167816 */ /* 0x000fe20000000032 */
[----:B------:R-:W4:Y:S01]  /*281b0*/  LDL.LU R13, [R1+0x12ac] ;  /* 0x0012ac00010d7983 */ /* 0x000f220000300800 */
        /* <DEDUP_REMOVED lines=13> */
[----:B------:R-:W-:Y:S04]  /*28290*/  STL [R1+0x10e8], R22 ;  /* 0x0010e81601007387 */ /* 0x000fe80000100800 */
[----:B------:R-:W-:Y:S04]  /*282a0*/  STL [R1+0xeb0], R20 ;  /* 0x000eb01401007387 */ /* 0x000fe80000100800 */
[----:B------:R0:W-:Y:S02]  /*282b0*/  STL [R1+0xf48], R18 ;  /* 0x000f481201007387 */ /* 0x0001e40000100800 */
[----:B0-----:R-:W-:Y:S01]  /*282c0*/  LOP3.LUT R18, R16, 0xffff, RZ, 0xc0, !PT ;  /* 0x0000ffff10127812 */ /* 0x001fe200078ec0ff */
[----:B------:R-:W-:Y:S01]  /*282d0*/  IMAD R43, R0, UR5, RZ ;  /* 0x00000005002b7c24 */ /* 0x000fe2000f8e02ff */
[----:B------:R-:W-:-:S03]  /*282e0*/  ULDC UR5, c[0x0][0x248] ;  /* 0x0000920000057ab9 */ /* 0x000fc60000000800 */
[----:B------:R-:W-:Y:S01]  /*282f0*/  VIADD R45, R43, UR8 ;  /* 0x000000082b2d7c36 */ /* 0x000fe20008000000 */
        /* <DEDUP_REMOVED lines=44> */
[----:B------:R-:W-:Y:S01]  /*285c0*/  ULDC UR5, c[0x0][0x248] ;  /* 0x0000920000057ab9 */ /* 0x000fe20000000800 */
[----:B---3--:R-:W-:Y:S02]  /*285d0*/  LOP3.LUT R19, R3, 0xffff, RZ, 0xc0, !PT ;  /* 0x0000ffff03137812 */ /* 0x008fe400078ec0ff */
[----:B------:R-:W3:Y:S04]  /*285e0*/  LDL.LU R3, [R1+0x12a8] ;  /* 0x0012a80001037983 */ /* 0x000ee80000300800 */
[----:B------:R-:W3:Y:S04]  /*285f0*/  LDL.LU R16, [R1+0x12a4] ;  /* 0x0012a40001107983 */ /* 0x000ee80000300800 */
[----:B------:R-:W2:Y:S04]  /*28600*/  LDL.LU R51, [R1+0x63c] ;  /* 0x00063c0001337983 */ /* 0x000ea80000300800 */
[----:B------:R-:W4:Y:S01]  /*28610*/  LDL.LU R49, [R1+0x638] ;  /* 0x0006380001317983 */ /* 0x000f220000300800 */
        /* <DEDUP_REMOVED lines=51> */
[----:B------:R-:W-:Y:S01]  /*28950*/  LOP3.LUT R70, R70, 0xffff, RZ, 0xc0, !PT ;  /* 0x0000ffff46467812 */ /* 0x000fe200078ec0ff */
[----:B------:R-:W-:Y:S02]  /*28960*/  ULDC UR9, c[0x0][0x248] ;  /* 0x0000920000097ab9 */ /* 0x000fe40000000800 */
[----:B------:R-:W-:Y:S01]  /*28970*/  VIADD R194, R187, UR5 ;  /* 0x00000005bbc27c36 */ /* 0x000fe20008000000 */
[----:B------:R-:W-:-:S03]  /*28980*/  ULDC UR5, c[0x0][0x248] ;  /* 0x0000920000057ab9 */ /* 0x000fc60000000800 */
[----:B------:R-:W-:Y:S01]  /*28990*/  VIADD R196, R194, UR10 ;  /* 0x0000000ac2c47c36 */ /* 0x000fe20008000000 */
[----:B------:R-:W-:Y:S01]  /*289a0*/  PRMT R22, R18, 0x3340, R70 ;  /* 0x0000334012167816 */ /* 0x000fe20000000046 */
[----:B------:R-:W-:Y:S02]  /*289b0*/  ULDC UR10, c[0x0][0x248] ;  /* 0x00009200000a7ab9 */ /* 0x000fe40000000800 */
[----:B------:R-:W-:Y:S01]  /*289c0*/  VIADD R172, R196, UR11 ;  /* 0x0000000bc4ac7c36 */ /* 0x000fe20008000000 */
[----:B------:R-:W-:Y:S01]  /*289d0*/  LOP3.LUT R164, R164, 0xffff, RZ, 0xc0, !PT ;  /* 0x0000ffffa4a47812 */ /* 0x000fe200078ec0ff */
[----:B------:R0:W-:Y:S01]  /*289e0*/  STL [R1+0x10d4], R22 ;  /* 0x0010d41601007387 */ /* 0x0001e20000100800 */
[----:B------:R-:W-:Y:S01]  /*289f0*/  SHF.R.U32.HI R20, RZ, 0x8, R18 ;  /* 0x00000008ff147819 */ /* 0x000fe20000011612 */
[----:B------:R-:W-:Y:S01]  /*28a00*/  VIADD R195, R172, UR8 ;  /* 0x00000008acc37c36 */ /* 0x000fe20008000000 */
[----:B------:R-:W-:Y:S01]  /*28a10*/  ULDC UR8, c[0x0][0x248] ;  /* 0x0000920000087ab9 */ /* 0x000fe20000000800 */
[----:B------:R-:W-:Y:S01]  /*28a20*/  SHF.R.U32.HI R21, RZ, 0x8, R70 ;  /* 0x00000008ff157819 */ /* 0x000fe20000011646 */
[----:B------:R-:W-:Y:S01]  /*28a30*/  ULDC UR11, c[0x0][0x248] ;  /* 0x00009200000b7ab9 */ /* 0x000fe20000000800 */
[----:B------:R-:W-:Y:S01]  /*28a40*/  VIADD R197, R195, UR5 ;  /* 0x00000005c3c57c36 */ /* 0x000fe20008000000 */
[----:B------:R-:W-:-:S03]  /*28a50*/  ULDC UR5, c[0x0][0x248] ;  /* 0x0000920000057ab9 */ /* 0x000fc60000000800 */
[----:B------:R-:W-:Y:S01]  /*28a60*/  VIADD R199, R197, UR5 ;  /* 0x00000005c5c77c36 */ /* 0x000fe20008000000 */
[----:B------:R-:W-:Y:S01]  /*28a70*/  SHF.R.U32.HI R18, RZ, 0x8, R19 ;  /* 0x00000008ff127819 */ /* 0x000fe20000011613 */
[----:B------:R-:W-:Y:S02]  /*28a80*/  ULDC UR5, c[0x0][0x248] ;  /* 0x0000920000057ab9 */ /* 0x000fe40000000800 */
[----:B------:R-:W-:Y:S01]  /*28a90*/  VIADD R174, R199, UR8 ;  /* 0x00000008c7ae7c36 */ /* 0x000fe20008000000 */
[--C-:B0-----:R-:W-:Y:S01]  /*28aa0*/  PRMT R22, R19, 0x3340, R164.reuse ;  /* 0x0000334013167816 */ /* 0x101fe200000000a4 */
[----:B------:R-:W-:Y:S01]  /*28ab0*/  ULDC UR8, c[0x0][0x248] ;  /* 0x0000920000087ab9 */ /* 0x000fe20000000800 */
[----:B------:R-:W-:Y:S01]  /*28ac0*/  SHF.R.U32.HI R19, RZ, 0x8, R164 ;  /* 0x00000008ff137819 */ /* 0x000fe200000116a4 */
[----:B------:R-:W-:Y:S01]  /*28ad0*/  VIADD R193, R174, UR9 ;  /* 0x00000009aec17c36 */ /* 0x000fe20008000000 */
[----:B------:R-:W-:Y:S02]  /*28ae0*/  LOP3.LUT R20, R20, 0xffff, RZ, 0xc0, !PT ;  /* 0x0000ffff14147812 */ /* 0x000fe400078ec0ff */
[----:B------:R-:W-:Y:S01]  /*28af0*/  LOP3.LUT R21, R21, 0xffff, RZ, 0xc0, !PT ;  /* 0x0000ffff15157812 */ /* 0x000fe200078ec0ff */
[----:B------:R-:W-:Y:S01]  /*28b00*/  VIADD R205, R193, UR5 ;  /* 0x00000005c1cd7c36 */ /* 0x000fe20008000000 */
[----:B------:R-:W-:Y:S01]  /*28b10*/  LOP3.LUT R18, R18, 0xffff, RZ, 0xc0, !PT ;  /* 0x0000ffff12127812 */ /* 0x000fe200078ec0ff */
[----:B------:R-:W-:Y:S01]  /*28b20*/  STL [R1+0x10b4], R22 ;  /* 0x0010b41601007387 */ /* 0x000fe20000100800 */
[----:B------:R-:W-:Y:S01]  /*28b30*/  LOP3.LUT R19, R19, 0xffff, RZ, 0xc0, !PT ;  /* 0x0000ffff13137812 */ /* 0x000fe200078ec0ff */
[----:B------:R-:W-:Y:S01]  /*28b40*/  ULDC UR9, c[0x0][0x248] ;  /* 0x0000920000097ab9 */ /* 0x000fe20000000800 */
[----:B------:R-:W-:Y:S01]  /*28b50*/  PRMT R20, R20, 0x3340, R21 ;  /* 0x0000334014147816 */ /* 0x000fe20000000015 */
[----:B------:R-:W-:Y:S01]  /*28b60*/  VIADD R203, R205, UR10 ;  /* 0x0000000acdcb7c36 */ /* 0x000fe20008000000 */
[----:B------:R-:W-:Y:S01]  /*28b70*/  PRMT R18, R18, 0x3340, R19 ;  /* 0x0000334012127816 */ /* 0x000fe20000000013 */
[----:B------:R-:W-:Y:S01]  /*28b80*/  ULDC UR5, c[0x0][0x248] ;  /* 0x0000920000057ab9 */ /* 0x000fe20000000800 */
[----:B------:R-:W-:Y:S01]  /*28b90*/  LOP3.LUT R152, R152, 0xffff, RZ, 0xc0, !PT ;  /* 0x0000ffff98987812 */ /* 0x000fe200078ec0ff */
[----:B------:R-:W-:Y:S01]  /*28ba0*/  STL [R1+0xf3c], R20 ;  /* 0x000f3c1401007387 */ /* 0x000fe20000100800 */
[----:B------:R-:W-:Y:S01]  /*28bb0*/  VIADD R200, R203, UR11 ;  /* 0x0000000bcbc87c36 */ /* 0x000fe20008000000 */
[----:B------:R-:W-:Y:S01]  /*28bc0*/  LOP3.LUT R154, R154, 0xffff, RZ, 0xc0, !PT ;  /* 0x0000ffff9a9a7812 */ /* 0x000fe200078ec0ff */
[----:B------:R-:W-:Y:S01]  /*28bd0*/  ULDC UR10, c[0x0][0x248] ;  /* 0x00009200000a7ab9 */ /* 0x000fe20000000800 */
[----:B------:R2:W-:Y:S01]  /*28be0*/  STL [R1+0xef8], R18 ;  /* 0x000ef81201007387 */ /* 0x0005e20000100800 */
[----:B------:R-:W-:Y:S01]  /*28bf0*/  VIADD R208, R200, UR8 ;  /* 0x00000008c8d07c36 */ /* 0x000fe20008000000 */
[----:B------:R-:W-:Y:S01]  /*28c00*/  SHF.R.U32.HI R21, RZ, 0x8, R152 ;  /* 0x00000008ff157819 */ /* 0x000fe20000011698 */
[----:B------:R-:W-:Y:S01]  /*28c10*/  ULDC UR8, c[0x0][0x248] ;  /* 0x0000920000087ab9 */ /* 0x000fe20000000800 */
[----:B------:R-:W-:Y:S01]  /*28c20*/  ULDC UR11, c[0x0][0x248] ;  /* 0x00009200000b7ab9 */ /* 0x000fe20000000800 */
        /* <DEDUP_REMOVED lines=35> */
[----:B--2---:R-:W-:-:S04]  /*28e60*/  LOP3.LUT R18, R51, 0xffff, RZ, 0xc0, !PT ;  /* 0x0000ffff33127812 */ /* 0x004fc800078ec0ff */
[----:B------:R-:W-:Y:S02]  /*28e70*/  PRMT R22, R18, 0x3340, R152 ;  /* 0x0000334012167816 */ /* 0x000fe40000000098 */
[----:B----4-:R-:W-:Y:S02]  /*28e80*/  LOP3.LUT R19, R49, 0xffff, RZ, 0xc0, !PT ;  /* 0x0000ffff31137812 */ /* 0x010fe400078ec0ff */
[----:B------:R-:W-:Y:S01]  /*28e90*/  SHF.R.U32.HI R20, RZ, 0x8, R18 ;  /* 0x00000008ff147819 */ /* 0x000fe20000011612 */
[----:B------:R0:W-:Y:S01]  /*28ea0*/  STL [R1+0x10ac], R22 ;  /* 0x0010ac1601007387 */ /* 0x0001e20000100800 */
[----:B------:R-:W-:Y:S02]  /*28eb0*/  SHF.R.U32.HI R18, RZ, 0x8, R19 ;  /* 0x00000008ff127819 */ /* 0x000fe40000011613 */
[----:B------:R-:W-:Y:S02]  /*28ec0*/  LOP3.LUT R20, R20, 0xffff, RZ, 0xc0, !PT ;  /* 0x0000ffff14147812 */ /* 0x000fe400078ec0ff */
[----:B------:R-:W-:-:S02]  /*28ed0*/  LOP3.LUT R18, R18, 0xffff, RZ, 0xc0, !PT ;  /* 0x0000ffff12127812 */ /* 0x000fc400078ec0ff */
[--C-:B0-----:R-:W-:Y:S02]  /*28ee0*/  PRMT R22, R19, 0x3340, R154.reuse ;  /* 0x0000334013167816 */ /* 0x101fe4000000009a */
[----:B------:R-:W-:-:S04]  /*28ef0*/  SHF.R.U32.HI R19, RZ, 0x8, R154 ;  /* 0x00000008ff137819 */ /* 0x000fc8000001169a */
[----:B------:R-:W-:Y:S02]  /*28f00*/  LOP3.LUT R19, R19, 0xffff, RZ, 0xc0, !PT ;  /* 0x0000ffff13137812 */ /* 0x000fe400078ec0ff */
[----:B------:R-:W-:Y:S02]  /*28f10*/  PRMT R20, R20, 0x3340, R21 ;  /* 0x0000334014147816 */ /* 0x000fe40000000015 */
[----:B------:R-:W-:Y:S01]  /*28f20*/  PRMT R18, R18, 0x3340, R19 ;  /* 0x0000334012127816 */ /* 0x000fe20000000013 */
[----:B------:R-:W-:Y:S01]  /*28f30*/  STL [R1+0x10a4], R22 ;  /* 0x0010a41601007387 */ /* 0x000fe20000100800 */
[----:B------:R-:W-:-:S03]  /*28f40*/  LOP3.LUT R19, R15, 0xffff, RZ, 0xc0, !PT ;  /* 0x0000ffff0f137812 */ /* 0x000fc600078ec0ff */
[----:B------:R0:W-:Y:S04]  /*28f50*/  STL [R1+0xeb4], R20 ;  /* 0x000eb41401007387 */ /* 0x0001e80000100800 */
[----:B------:R1:W-:Y:S04]  /*28f60*/  STL [R1+0xeb8], R18 ;  /* 0x000eb81201007387 */ /* 0x0003e80000100800 */
[----:B------:R-:W2:Y:S01]  /*28f70*/  LDL.LU R15, [R1+0x12a0] ;  /* 0x0012a000010f7983 */ /* 0x000ea20000300800 */
        /* <DEDUP_REMOVED lines=35> */
[----:B0-----:R-:W-:Y:S01]  /*291b0*/  LOP3.LUT R20, R2, 0xffff, RZ, 0xc0, !PT ;  /* 0x0000ffff02147812 */ /* 0x001fe200078ec0ff */
[----:B------:R-:W-:Y:S01]  /*291c0*/  ULDC UR8, c[0x0][0x248] ;  /* 0x0000920000087ab9 */ /* 0x000fe20000000800 */
        /* <DEDUP_REMOVED lines=15> */
[----:B-1----:R-:W-:Y:S01]  /*292c0*/  VIADD R18, R21, UR8 ;  /* 0x0000000815127c36 */ /* 0x002fe20008000000 */
[----:B------:R-:W-:-:S03]  /*292d0*/  ULDC UR8, c[0x0][0x248] ;  /* 0x0000920000087ab9 */ /* 0x000fc60000000800 */
[----:B------:R-:W-:Y:S01]  /*292e0*/  VIADD R250, R18, UR9 ;  /* 0x0000000912fa7c36 */ /* 0x000fe20008000000 */
[----:B------:R-:W-:Y:S01]  /*292f0*/  LOP3.LUT R52, R52, 0xffff, RZ, 0xc0, !PT ;  /* 0x0000ffff34347812 */ /* 0x000fe200078ec0ff */
[----:B------:R-:W-:Y:S02]  /*29300*/  ULDC UR9, c[0x0][0x248] ;  /* 0x0000920000097ab9 */ /* 0x000fe40000000800 */
[----:B------:R-:W-:Y:S01]  /*29310*/  VIADD R246, R250, UR5 ;  /* 0x00000005faf67c36 */ /* 0x000fe20008000000 */
[----:B------:R-:W-:-:S03]  /*29320*/  ULDC UR5, c[0x0][0x248] ;  /* 0x0000920000057ab9 */ /* 0x000fc60000000800 */
[----:B------:R-:W-:Y:S01]  /*29330*/  VIADD R242, R246, UR10 ;  /* 0x0000000af6f27c36 */ /* 0x000fe20008000000 */
[--C-:B------:R-:W-:Y:S01]  /*29340*/  PRMT R32, R19, 0x3340, R52.reuse ;  /* 0x0000334013207816 */ /* 0x100fe20000000034 */
[----:B------:R-:W-:Y:S02]  /*29350*/  ULDC UR10, c[0x0][0x248] ;  /* 0x00009200000a7ab9 */ /* 0x000fe40000000800 */
[----:B------:R-:W-:Y:S01]  /*29360*/  VIADD R238, R242, UR11 ;  /* 0x0000000bf2ee7c36 */ /* 0x000fe20008000000 */
[----:B------:R-:W-:Y:S01]  /*29370*/  LOP3.LUT R54, R54, 0xffff, RZ, 0xc0, !PT ;  /* 0x0000ffff36367812 */ /* 0x000fe200078ec0ff */
[----:B------:R0:W-:Y:S01]  /*29380*/  STL [R1+0x109c], R32 ;  /* 0x00109c2001007387 */ /* 0x0001e20000100800 */
[----:B------:R-:W-:Y:S01]  /*29390*/  SHF.R.U32.HI R24, RZ, 0x8, R19 ;  /* 0x00000008ff187819 */ /* 0x000fe20000011613 */
[----:B------:R-:W-:Y:S01]  /*293a0*/  VIADD R234, R238, UR8 ;  /* 0x00000008eeea7c36 */ /* 0x000fe20008000000 */
[----:B------:R-:W-:Y:S01]  /*293b0*/  SHF.R.U32.HI R28, RZ, 0x8, R52 ;  /* 0x00000008ff1c7819 */ /* 0x000fe20000011634 */
[----:B------:R-:W-:Y:S01]  /*293c0*/  ULDC UR8, c[0x0][0x248] ;  /* 0x0000920000087ab9 */ /* 0x000fe20000000800 */
[----:B------:R-:W-:Y:S01]  /*293d0*/  LOP3.LUT R166, R166, 0xffff, RZ, 0xc0, !PT ;  /* 0x0000ffffa6a67812 */ /* 0x000fe200078ec0ff */
[----:B------:R-:W-:Y:S01]  /*293e0*/  VIADD R230, R234, UR5 ;  /* 0x00000005eae67c36 */ /* 0x000fe20008000000 */
[----:B------:R-:W-:Y:S01]  /*293f0*/  ULDC UR5, c[0x0][0x248] ;  /* 0x0000920000057ab9 */ /* 0x000fe20000000800 */
[----:B------:R-:W-:Y:S01]  /*29400*/  SHF.R.U32.HI R19, RZ, 0x8, R20 ;  /* 0x00000008ff137819 */ /* 0x000fe20000011614 */
[----:B------:R-:W-:Y:S01]  /*29410*/  ULDC UR11, c[0x0][0x248] ;  /* 0x00009200000b7ab9 */ /* 0x000fe20000000800 */
[----:B------:R-:W-:Y:S01]  /*29420*/  VIADD R226, R230, UR5 ;  /* 0x00000005e6e27c36 */ /* 0x000fe20008000000 */
[--C-:B0-----:R-:W-:Y:S01]  /*29430*/  PRMT R32, R20, 0x3340, R54.reuse ;  /* 0x0000334014207816 */ /* 0x101fe20000000036 */
[----:B------:R-:W-:Y:S01]  /*29440*/  ULDC UR5, c[0x0][0x248] ;  /* 0x0000920000057ab9 */ /* 0x000fe20000000800 */
[----:B------:R-:W-:Y:S01]  /*29450*/  SHF.R.U32.HI R20, RZ, 0x8, R54 ;  /* 0x00000008ff147819 */ /* 0x000fe20000011636 */
[----:B------:R-:W-:Y:S01]  /*29460*/  VIADD R222, R226, UR8 ;  /* 0x00000008e2de7c36 */ /* 0x000fe20008000000 */
[----:B------:R-:W-:-:S02]  /*29470*/  LOP3.LUT R24, R24, 0xffff, RZ, 0xc0, !PT ;  /* 0x0000ffff18187812 */ /* 0x000fc400078ec0ff */
        /* <DEDUP_REMOVED lines=19> */
[----:B------:R-:W-:-:S02]  /*295b0*/  LOP3.LUT R160, R160, 0xffff, RZ, 0xc0, !PT ;  /* 0x0000ffffa0a07812 */ /* 0x000fc400078ec0ff */
[----:B0-----:R-:W-:Y:S01]  /*295c0*/  LOP3.LUT R19, R9, 0xffff, RZ, 0xc0, !PT ;  /* 0x0000ffff09137812 */ /* 0x001fe200078ec0ff */
[----:B------:R-:W-:Y:S01]  /*295d0*/  VIADD R202, R206, UR8 ;  /* 0x00000008ceca7c36 */ /* 0x000fe20008000000 */
[----:B------:R-:W4:Y:S01]  /*295e0*/  LDL.LU R9, [R1+0x1298] ;  /* 0x0012980001097983 */ /* 0x000f220000300800 */
[----:B------:R-:W-:Y:S01]  /*295f0*/  LOP3.LUT R28, R28, 0xffff, RZ, 0xc0, !PT ;  /* 0x0000ffff1c1c7812 */ /* 0x000fe200078ec0ff */
[----:B------:R-:W-:Y:S01]  /*29600*/  ULDC UR8, c[0x0][0x248] ;  /* 0x0000920000087ab9 */ /* 0x000fe20000000800 */
[----:B------:R-:W-:Y:S01]  /*29610*/  PRMT R32, R19, 0x3340, R166 ;  /* 0x0000334013207816 */ /* 0x000fe200000000a6 */
[----:B------:R-:W4:Y:S01]  /*29620*/  LDL.LU R14, [R1+0x1294] ;  /* 0x00129400010e7983 */ /* 0x000f220000300800 */
[----:B------:R-:W-:Y:S01]  /*29630*/  SHF.R.U32.HI R24, RZ, 0x8, R19 ;  /* 0x00000008ff187819 */ /* 0x000fe20000011613 */
[----:B------:R-:W-:Y:S01]  /*29640*/  VIADD R198, R202, UR5 ;  /* 0x00000005cac67c36 */ /* 0x000fe20008000000 */
[----:B------:R-:W-:Y:S01]  /*29650*/  SHF.R.U32.HI R19, RZ, 0x8, R20 ;  /* 0x00000008ff137819 */ /* 0x000fe20000011614 */
[----:B------:R0:W-:Y:S01]  /*29660*/  STL [R1+0x1098], R32 ;  /* 0x0010982001007387 */ /* 0x0001e20000100800 */
[----:B------:R-:W-:Y:S01]  /*29670*/  ULDC UR5, c[0x0][0x248] ;  /* 0x0000920000057ab9 */ /* 0x000fe20000000800 */
[----:B------:R-:W-:Y:S01]  /*29680*/  LOP3.LUT R24, R24, 0xffff, RZ, 0xc0, !PT ;  /* 0x0000ffff18187812 */ /* 0x000fe200078ec0ff */
[----:B------:R-:W-:Y:S01]  /*29690*/  VIADD R44, R198, UR5 ;  /* 0x00000005c62c7c36 */ /* 0x000fe20008000000 */
[----:B------:R-:W-:Y:S01]  /*296a0*/  LOP3.LUT R19, R19, 0xffff, RZ, 0xc0, !PT ;  /* 0x0000ffff13137812 */ /* 0x000fe200078ec0ff */
[----:B------:R-:W-:Y:S01]  /*296b0*/  ULDC UR5, c[0x0][0x248] ;  /* 0x0000920000057ab9 */ /* 0x000fe20000000800 */
[----:B------:R-:W-:Y:S01]  /*296c0*/  LOP3.LUT R162, R162, 0xffff, RZ, 0xc0, !PT ;  /* 0x0000ffffa2a27812 */ /* 0x000fe200078ec0ff */
[----:B------:R-:W-:Y:S01]  /*296d0*/  ULDC UR11, c[0x0][0x248] ;  /* 0x00009200000b7ab9 */ /* 0x000fe20000000800 */
[----:B0-----:R-:W-:-:S02]  /*296e0*/  PRMT R32, R20, 0x3340, R64 ;  /* 0x0000334014207816 */ /* 0x001fc40000000040 */
[----:B------:R-:W-:-:S04]  /*296f0*/  SHF.R.U32.HI R20, RZ, 0x8, R64 ;  /* 0x00000008ff147819 */ /* 0x000fc80000011640 */
[----:B------:R-:W-:Y:S01]  /*29700*/  LOP3.LUT R20, R20, 0xffff, RZ, 0xc0, !PT ;  /* 0x0000ffff14147812 */ /* 0x000fe200078ec0ff */
[----:B------:R-:W-:Y:S01]  /*29710*/  VIADD R40, R44, UR8 ;  /* 0x000000082c287c36 */ /* 0x000fe20008000000 */
[----:B------:R-:W-:Y:S01]  /*29720*/  PRMT R24, R24, 0x3340, R28 ;  /* 0x0000334018187816 */ /* 0x000fe2000000001c */
[----:B------:R0:W-:Y:S01]  /*29730*/  STL [R1+0x1090], R32 ;  /* 0x0010902001007387 */ /* 0x0001e20000100800 */
[----:B------:R-:W-:Y:S01]  /*29740*/  PRMT R19, R19, 0x3340, R20 ;  /* 0x0000334013137816 */ /* 0x000fe20000000014 */
[----:B------:R-:W-:Y:S01]  /*29750*/  VIADD R36, R40, UR9 ;  /* 0x0000000928247c36 */ /* 0x000fe20008000000 */
[----:B------:R-:W-:Y:S01]  /*29760*/  SHF.R.U32.HI R48, RZ, 0x8, R162 ;  /* 0x00000008ff307819 */ /* 0x000fe200000116a2 */
[----:B------:R-:W-:Y:S01]  /*29770*/  STL [R1+0xed0], R24 ;  /* 0x000ed01801007387 */ /* 0x000fe20000100800 */
[----:B------:R-:W-:Y:S01]  /*29780*/  LOP3.LUT R20, R13, 0xffff, RZ, 0xc0, !PT ;  /* 0x0000ffff0d147812 */ /* 0x000fe200078ec0ff */
[----:B------:R-:W-:Y:S01]  /*29790*/  ULDC UR8, c[0x0][0x248] ;  /* 0x0000920000087ab9 */ /* 0x000fe20000000800 */
[----:B------:R-:W-:Y:S01]  /*297a0*/  ULDC UR9, c[0x0][0x248] ;  /* 0x0000920000097ab9 */ /* 0x000fe20000000800 */
[----:B------:R3:W-:Y:S01]  /*297b0*/  STL [R1+0xed4], R19 ;  /* 0x000ed41301007387 */ /* 0x0007e20000100800 */
[----:B0-----:R-:W-:Y:S01]  /*297c0*/  VIADD R32, R36, UR5 ;  /* 0x0000000524207c36 */ /* 0x001fe20008000000 */
[----:B------:R-:W-:Y:S01]  /*297d0*/  LOP3.LUT R48, R48, 0xffff, RZ, 0xc0, !PT ;  /* 0x0000ffff30307812 */ /* 0x000fe200078ec0ff */
[----:B------:R-:W-:Y:S01]  /*297e0*/  ULDC UR5, c[0x0][0x248] ;  /* 0x0000920000057ab9 */ /* 0x000fe20000000800 */
[----:B---3--:R-:W-:Y:S01]  /*297f0*/  LOP3.LUT R19, R3, 0xffff, RZ, 0xc0, !PT ;  /* 0x0000ffff03137812 */ /* 0x008fe200078ec0ff */
[----:B------:R-:W-:Y:S01]  /*29800*/  VIADD R28, R32, UR10 ;  /* 0x0000000a201c7c36 */ /* 0x000fe20008000000 */
[----:B------:R-:W3:Y:S01]  /*29810*/  LDL.LU R3, [R1+0x1290] ;  /* 0x0012900001037983 */ /* 0x000ee20000300800 */
[----:B------:R-:W-:Y:S01]  /*29820*/  ULDC UR10, c[0x0][0x248] ;  /* 0x00009200000a7ab9 */ /* 0x000fe20000000800 */
[----:B------:R-:W-:-:S02]  /*29830*/  PRMT R24, R19, 0x3340, R160 ;  /* 0x0000334013187816 */ /* 0x000fc400000000a0 */
[----:B------:R-:W-:Y:S01]  /*29840*/  SHF.R.U32.HI R49, RZ, 0x8, R19 ;  /* 0x00000008ff317819 */ /* 0x000fe20000011613 */
[----:B------:R-:W3:Y:S01]  /*29850*/  LDL.LU R13, [R1+0x128c] ;  /* 0x00128c00010d7983 */ /* 0x000ee20000300800 */
[----:B------:R-:W-:Y:S02]  /*29860*/  SHF.R.U32.HI R19, RZ, 0x8, R20 ;  /* 0x00000008ff137819 */ /* 0x000fe40000011614 */
[----:B------:R-:W-:Y:S01]  /*29870*/  PRMT R20, R20, 0x3340, R162 ;  /* 0x0000334014147816 */ /* 0x000fe200000000a2 */
[----:B------:R0:W-:Y:S01]  /*29880*/  STL [R1+0x1088], R24 ;  /* 0x0010881801007387 */ /* 0x0001e20000100800 */
[----:B------:R-:W-:-:S03]  /*29890*/  LOP3.LUT R19, R19, 0xffff, RZ, 0xc0, !PT ;  /* 0x0000ffff13137812 */ /* 0x000fc600078ec0ff */
[----:B------:R1:W-:Y:S01]  /*298a0*/  STL [R1+0x1084], R20 ;  /* 0x0010841401007387 */ /* 0x0003e20000100800 */
[----:B0-----:R-:W-:Y:S01]  /*298b0*/  VIADD R24, R28, UR11 ;  /* 0x0000000b1c187c36 */ /* 0x001fe20008000000 */
[----:B------:R-:W-:Y:S01]  /*298c0*/  PRMT R48, R19, 0x3340, R48 ;  /* 0x0000334013307816 */ /* 0x000fe20000000030 */
[----:B------:R-:W-:Y:S02]  /*298d0*/  ULDC UR11, c[0x0][0x248] ;  /* 0x00009200000b7ab9 */ /* 0x000fe40000000800 */
[----:B-1----:R-:W-:Y:S01]  /*298e0*/  VIADD R20, R24, UR8 ;  /* 0x0000000818147c36 */ /* 0x002fe20008000000 */
        /* <DEDUP_REMOVED lines=12> */
[----:B------:R-:W-:Y:S01]  /*299b0*/  SHF.R.U32.HI R50, RZ, 0x8, R160 ;  /* 0x00000008ff327819 */ /* 0x000fe200000116a0 */
[----:B------:R-:W-:Y:S02]  /*299c0*/  ULDC UR10, c[0x0][0x248] ;  /* 0x00009200000a7ab9 */ /* 0x000fe40000000800 */
        /* <DEDUP_REMOVED lines=13> */
[----:B------:R-:W-:Y:S01]  /*29aa0*/  PRMT R49, R49, 0x3340, R50 ;  /* 0x0000334031317816 */ /* 0x000fe20000000032 */
[----:B------:R-:W-:Y:S02]  /*29ab0*/  ULDC UR9, c[0x0][0x248] ;  /* 0x0000920000097ab9 */ /* 0x000fe40000000800 */
[----:B------:R-:W-:Y:S01]  /*29ac0*/  VIADD R120, R121, UR5 ;  /* 0x0000000579787c36 */ /* 0x000fe20008000000 */
[----:B------:R-:W-:Y:S01]  /*29ad0*/  LOP3.LUT R156, R156, 0xffff, RZ, 0xc0, !PT ;  /* 0x0000ffff9c9c7812 */ /* 0x000fe200078ec0ff */
[----:B------:R-:W-:Y:S01]  /*29ae0*/  STL [R1+0xec8], R49 ;  /* 0x000ec83101007387 */ /* 0x000fe20000100800 */
[----:B------:R-:W-:Y:S01]  /*29af0*/  ULDC UR5, c[0x0][0x248] ;  /* 0x0000920000057ab9 */ /* 0x000fe20000000800 */
[----:B------:R-:W-:Y:S01]  /*29b00*/  VIADD R119, R120, UR10 ;  /* 0x0000000a78777c36 */ /* 0x000fe20008000000 */
[----:B------:R-:W-:Y:S01]  /*29b10*/  LOP3.LUT R158, R158, 0xffff, RZ, 0xc0, !PT ;  /* 0x0000ffff9e9e7812 */ /* 0x000fe200078ec0ff */
[----:B------:R2:W-:Y:S01]  /*29b20*/  STL [R1+0xecc], R48 ;  /* 0x000ecc3001007387 */ /* 0x0005e20000100800 */
[--C-:B------:R-:W-:Y:S01]  /*29b30*/  SHF.R.U32.HI R50, RZ, 0x8, R156.reuse ;  /* 0x00000008ff327819 */ /* 0x100fe2000001169c */
[----:B------:R-:W-:Y:S01]  /*29b40*/  VIADD R118, R119, UR11 ;  /* 0x0000000b77767c36 */ /* 0x000fe20008000000 */
[----:B------:R-:W-:Y:S01]  /*29b50*/  LOP3.LUT R56, R56, 0xffff, RZ, 0xc0, !PT ;  /* 0x0000ffff38387812 */ /* 0x000fe200078ec0ff */
[----:B------:R-:W-:Y:S01]  /*29b60*/  ULDC UR10, c[0x0][0x248] ;  /* 0x00009200000a7ab9 */ /* 0x000fe20000000800 */
[----:B--2---:R-:W-:Y:S01]  /*29b70*/  LOP3.LUT R48, R15, 0xffff, RZ, 0xc0, !PT ;  /* 0x0000ffff0f307812 */ /* 0x004fe200078ec0ff */
[----:B------:R-:W-:Y:S01]  /*29b80*/  VIADD R117, R118, UR8 ;  /* 0x0000000876757c36 */ /* 0x000fe20008000000 */
[----:B------:R-:W-:Y:S01]  /*29b90*/  LOP3.LUT R49, R16, 0xffff, RZ, 0xc0, !PT ;  /* 0x0000ffff10317812 */ /* 0x000fe200078ec0ff */
[----:B------:R-:W2:Y:S01]  /*29ba0*/  LDL.LU R15, [R1+0x1288] ;  /* 0x00128800010f7983 */ /* 0x000ea20000300800 */
[----:B------:R-:W-:Y:S01]  /*29bb0*/  PRMT R51, R48, 0x3340, R156 ;  /* 0x0000334030337816 */ /* 0x000fe2000000009c */
[----:B------:R-:W-:Y:S01]  /*29bc0*/  VIADD R116, R117, UR5 ;  /* 0x0000000575747c36 */ /* 0x000fe20008000000 */
[----:B------:R-:W-:Y:S01]  /*29bd0*/  ULDC UR5, c[0x0][0x248] ;  /* 0x0000920000057ab9 */ /* 0x000fe20000000800 */
[----:B------:R-:W2:Y:S01]  /*29be0*/  LDL.LU R16, [R1+0x1284] ;  /* 0x0012840001107983 */ /* 0x000ea20000300800 */
[----:B------:R-:W-:Y:S01]  /*29bf0*/  ULDC UR8, c[0x0][0x248] ;  /* 0x0000920000087ab9 */ /* 0x000fe20000000800 */
[----:B------:R-:W-:Y:S01]  /*29c00*/  VIADD R115, R116, UR5 ;  /* 0x0000000574737c36 */ /* 0x000fe20008000000 */
[----:B------:R-:W-:Y:S01]  /*29c10*/  SHF.R.U32.HI R252, RZ, 0x8, R48 ;  /* 0x00000008fffc7819 */ /* 0x000fe20000011630 */
[----:B------:R0:W-:Y:S01]  /*29c20*/  STL [R1+0x1070], R51 ;  /* 0x0010703301007387 */ /* 0x0001e20000100800 */
[----:B------:R-:W-:Y:S01]  /*29c30*/  SHF.R.U32.HI R48, RZ, 0x8, R49 ;  /* 0x00000008ff307819 */ /* 0x000fe20000011631 */
[----:B------:R-:W-:Y:S01]  /*29c40*/  VIADD R114, R115, UR8 ;  /* 0x0000000873727c36 */ /* 0x000fe20008000000 */
[----:B------:R-:W-:Y:S01]  /*29c50*/  ULDC UR5, c[0x0][0x248] ;  /* 0x0000920000057ab9 */ /* 0x000fe20000000800 */
[----:B------:R-:W-:Y:S01]  /*29c60*/  LOP3.LUT R252, R252, 0xffff, RZ, 0xc0, !PT ;  /* 0x0000fffffcfc7812 */ /* 0x000fe200078ec0ff */
[----:B------:R-:W-:Y:S01]  /*29c70*/  ULDC UR11, c[0x0][0x248] ;  /* 0x00009200000b7ab9 */ /* 0x000fe20000000800 */
[----:B------:R-:W-:Y:S01]  /*29c80*/  VIADD R113, R114, UR9 ;  /* 0x0000000972717c36 */ /* 0x000fe20008000000 */
[--C-:B0-----:R-:W-:Y:S01]  /*29c90*/  PRMT R51, R49, 0x3340, R158.reuse ;  /* 0x0000334031337816 */ /* 0x101fe2000000009e */
[----:B------:R-:W-:Y:S01]  /*29ca0*/  ULDC UR8, c[0x0][0x248] ;  /* 0x0000920000087ab9 */ /* 0x000fe20000000800 */
[----:B------:R-:W-:-:S02]  /*29cb0*/  SHF.R.U32.HI R49, RZ, 0x8, R158 ;  /* 0x00000008ff317819 */ /* 0x000fc4000001169e */
[----:B------:R-:W-:Y:S01]  /*29cc0*/  LOP3.LUT R48, R48, 0xffff, RZ, 0xc0, !PT ;  /* 0x0000ffff30307812 */ /* 0x000fe200078ec0ff */
[----:B------:R-:W-:Y:S01]  /*29cd0*/  ULDC UR9, c[0x0][0x248] ;  /* 0x0000920000097ab9 */ /* 0x000fe20000000800 */
[----:B------:R-:W-:Y:S01]  /*29ce0*/  LOP3.LUT R49, R49, 0xffff, RZ, 0xc0, !PT ;  /* 0x0000ffff31317812 */ /* 0x000fe200078ec0ff */
[----:B------:R-:W-:Y:S01]  /*29cf0*/  VIADD R112, R113, UR5 ;  /* 0x0000000571707c36 */ /* 0x000fe20008000000 */
[----:B------:R-:W-:Y:S01]  /*29d00*/  LOP3.LUT R50, R50, 0xffff, RZ, 0xc0, !PT ;  /* 0x0000ffff32327812 */ /* 0x000fe200078ec0ff */
[----:B------:R-:W-:Y:S01]  /*29d10*/  STL [R1+0x106c], R51 ;  /* 0x00106c3301007387 */ /* 0x000fe20000100800 */
[----:B------:R-:W-:Y:S01]  /*29d20*/  PRMT R48, R48, 0x3340, R49 ;  /* 0x0000334030307816 */ /* 0x000fe20000000031 */
[----:B------:R-:W-:Y:S01]  /*29d30*/  ULDC UR5, c[0x0][0x248] ;  /* 0x0000920000057ab9 */ /* 0x000fe20000000800 */
[----:B------:R-:W-:Y:S01]  /*29d40*/  LOP3.LUT R49, R17, 0xffff, RZ, 0xc0, !PT ;  /* 0x0000ffff11317812 */ /* 0x000fe200078ec0ff */
[----:B------:R-:W-:Y:S01]  /*29d50*/  VIADD R111, R112, UR10 ;  /* 0x0000000a706f7c36 */ /* 0x000fe20008000000 */
[----:B------:R-:W-:Y:S01]  /*29d60*/  PRMT R252, R252, 0x3340, R50 ;  /* 0x00003340fcfc7816 */ /* 0x000fe20000000032 */
[----:B------:R0:W-:Y:S01]  /*29d70*/  STL [R1+0xe88], R48 ;  /* 0x000e883001007387 */ /* 0x0001e20000100800 */
[----:B------:R-:W-:Y:S01]  /*29d80*/  PRMT R50, R49, 0x3340, R56 ;  /* 0x0000334031327816 */ /* 0x000fe20000000038 */
[----:B------:R-:W-:Y:S01]  /*29d90*/  VIADD R110, R111, UR11 ;  /* 0x0000000b6f6e7c36 */ /* 0x000fe20008000000 */
[----:B------:R-:W-:Y:S01]  /*29da0*/  LOP3.LUT R58, R58, 0xffff, RZ, 0xc0, !PT ;  /* 0x0000ffff3a3a7812 */ /* 0x000fe200078ec0ff */
[----:B------:R-:W2:Y:S01]  /*29db0*/  LDL.LU R17, [R1+0x1280] ;  /* 0x0012800001117983 */ /* 0x000ea20000300800 */
[----:B------:R-:W-:Y:S01]  /*29dc0*/  SHF.R.U32.HI R158, RZ, 0x8, R49 ;  /* 0x00000008ff9e7819 */ /* 0x000fe20000011631 */
[----:B------:R-:W-:Y:S01]  /*29dd0*/  VIADD R109, R110, UR8 ;  /* 0x000000086e6d7c36 */ /* 0x000fe20008000000 */
[----:B------:R-:W-:Y:S01]  /*29de0*/  F2FP.SATFINITE.E5M2.F32.PACK_AB_MERGE_C R27, R107, R106, RZ ;  /* 0x0000006a6b1b723e */ /* 0x000fe200048060ff */
[----:B------:R-:W-:Y:S01]  /*29df0*/  ULDC UR8, c[0x0][0x248] ;  /* 0x0000920000087ab9 */ /* 0x000fe20000000800 */
[----:B------:R-:W-:Y:S01]  /*29e00*/  LOP3.LUT R60, R60, 0xffff, RZ, 0xc0, !PT ;  /* 0x0000ffff3c3c7812 */ /* 0x000fe200078ec0ff */
[----:B------:R-:W-:Y:S01]  /*29e10*/  ULDC UR10, c[0x0][0x248] ;  /* 0x00009200000a7ab9 */ /* 0x000fe20000000800 */
[----:B0-----:R-:W-:Y:S01]  /*29e20*/  LOP3.LUT R48, R12, 0xffff, RZ, 0xc0, !PT ;  /* 0x0000ffff0c307812 */ /* 0x001fe200078ec0ff */
[----:B------:R-:W-:Y:S01]  /*29e30*/  ULDC UR11, c[0x0][0x248] ;  /* 0x00009200000b7ab9 */ /* 0x000fe20000000800 */
[----:B------:R-:W2:Y:S02]  /*29e40*/  LDL.LU R12, [R1+0x127c] ;  /* 0x00127c00010c7983 */ /* 0x000ea40000300800 */
[----:B------:R-:W-:-:S02]  /*29e50*/  SHF.R.U32.HI R166, RZ, 0x8, R48 ;  /* 0x00000008ffa67819 */ /* 0x000fc40000011630 */
[----:B------:R0:W-:Y:S01]  /*29e60*/  STL [R1+0x105c], R50 ;  /* 0x00105c3201007387 */ /* 0x0001e20000100800 */
[----:B------:R-:W-:Y:S01]  /*29e70*/  VIADD R108, R109, UR5 ;  /* 0x000000056d6c7c36 */ /* 0x000fe20008000000 */
[----:B------:R-:W-:Y:S01]  /*29e80*/  LOP3.LUT R166, R166, 0xffff, RZ, 0xc0, !PT ;  /* 0x0000ffffa6a67812 */ /* 0x000fe200078ec0ff */
[----:B------:R-:W-:Y:S01]  /*29e90*/  ULDC UR5, c[0x0][0x248] ;  /* 0x0000920000057ab9 */ /* 0x000fe20000000800 */
[--C-:B0-----:R-:W-:Y:S02]  /*29ea0*/  PRMT R50, R48, 0x3340, R58.reuse ;  /* 0x0000334030327816 */ /* 0x101fe4000000003a */
[----:B------:R-:W-:Y:S01]  /*29eb0*/  SHF.R.U32.HI R48, RZ, 0x8, R58 ;  /* 0x00000008ff307819 */ /* 0x000fe2000001163a */
[----:B------:R-:W-:Y:S01]  /*29ec0*/  VIADD R107, R108, UR5 ;  /* 0x000000056c6b7c36 */ /* 0x000fe20008000000 */
[----:B------:R-:W-:Y:S02]  /*29ed0*/  SHF.R.U32.HI R49, RZ, 0x8, R56 ;  /* 0x00000008ff317819 */ /* 0x000fe40000011638 */
[----:B------:R-:W-:-:S02]  /*29ee0*/  LOP3.LUT R158, R158, 0xffff, RZ, 0xc0, !PT ;  /* 0x0000ffff9e9e7812 */ /* 0x000fc400078ec0ff */
[----:B------:R-:W-:Y:S01]  /*29ef0*/  LOP3.LUT R48, R48, 0xffff, RZ, 0xc0, !PT ;  /* 0x0000ffff30307812 */ /* 0x000fe200078ec0ff */
[----:B------:R-:W-:Y:S01]  /*29f00*/  VIADD R106, R107, UR8 ;  /* 0x000000086b6a7c36 */ /* 0x000fe20008000000 */
[----:B------:R-:W-:Y:S01]  /*29f10*/  LOP3.LUT R49, R49, 0xffff, RZ, 0xc0, !PT ;  /* 0x0000ffff31317812 */ /* 0x000fe200078ec0ff */
[----:B------:R0:W-:Y:S01]  /*29f20*/  STL [R1+0x1050], R50 ;  /* 0x0010503201007387 */ /* 0x0001e20000100800 */
[----:B------:R-:W-:Y:S01]  /*29f30*/  PRMT R166, R166, 0x3340, R48 ;  /* 0x00003340a6a67816 */ /* 0x000fe20000000030 */
[----:B------:R-:W-:Y:S01]  /*29f40*/  ULDC UR5, c[0x0][0x248] ;  /* 0x0000920000057ab9 */ /* 0x000fe20000000800 */
[----:B------:R-:W-:Y:S01]  /*29f50*/  LOP3.LUT R48, R10, 0xffff, RZ, 0xc0, !PT ;  /* 0x0000ffff0a307812 */ /* 0x000fe200078ec0ff */
[----:B------:R-:W-:Y:S01]  /*29f60*/  VIADD R105, R106, UR9 ;  /* 0x000000096a697c36 */ /* 0x000fe20008000000 */
[----:B------:R-:W-:Y:S01]  /*29f70*/  PRMT R158, R158, 0x3340, R49 ;  /* 0x000033409e9e7816 */ /* 0x000fe20000000031 */
[----:B------:R-:W2:Y:S01]  /*29f80*/  LDL.LU R10, [R1+0x1278] ;  /* 0x00127800010a7983 */ /* 0x000ea20000300800 */
[----:B------:R-:W-:Y:S01]  /*29f90*/  PRMT R52, R48, 0x3340, R60 ;  /* 0x0000334030347816 */ /* 0x000fe2000000003c */
[----:B------:R-:W-:Y:S01]  /*29fa0*/  ULDC UR8, c[0x0][0x248] ;  /* 0x0000920000087ab9 */ /* 0x000fe20000000800 */
[----:B------:R-:W-:Y:S01]  /*29fb0*/  LOP3.LUT R49, R11, 0xffff, RZ, 0xc0, !PT ;  /* 0x0000ffff0b317812 */ /* 0x000fe200078ec0ff */
[----:B------:R-:W-:Y:S01]  /*29fc0*/  ULDC UR9, c[0x0][0x248] ;  /* 0x0000920000097ab9 */ /* 0x000fe20000000800 */
[----:B------:R-:W-:Y:S01]  /*29fd0*/  LOP3.LUT R62, R62, 0xffff, RZ, 0xc0, !PT ;  /* 0x0000ffff3e3e7812 */ /* 0x000fe200078ec0ff */
[----:B------:R-:W2:Y:S01]  /*29fe0*/  LDL.LU R11, [R1+0x1274] ;  /* 0x00127400010b7983 */ /* 0x000ea20000300800 */
[----:B0-----:R-:W-:Y:S01]  /*29ff0*/  SHF.R.U32.HI R50, RZ, 0x8, R48 ;  /* 0x00000008ff327819 */ /* 0x001fe20000011630 */
[----:B------:R-:W-:Y:S01]  /*2a000*/  VIADD R104, R105, UR5 ;  /* 0x0000000569687c36 */ /* 0x000fe20008000000 */
[----:B------:R-:W-:Y:S01]  /*2a010*/  SHF.R.U32.HI R51, RZ, 0x8, R60 ;  /* 0x00000008ff337819 */ /* 0x000fe2000001163c */
[----:B------:R0:W-:Y:S01]  /*2a020*/  STL [R1+0x1054], R52 ;  /* 0x0010543401007387 */ /* 0x0001e20000100800 */
[----:B------:R-:W-:Y:S01]  /*2a030*/  SHF.R.U32.HI R48, RZ, 0x8, R49 ;  /* 0x00000008ff307819 */ /* 0x000fe20000011631 */
[----:B------:R-:W-:Y:S01]  /*2a040*/  VIADD R103, R104, UR10 ;  /* 0x0000000a68677c36 */ /* 0x000fe20008000000 */
[----:B------:R-:W-:Y:S01]  /*2a050*/  LOP3.LUT R50, R50, 0xffff, RZ, 0xc0, !PT ;  /* 0x0000ffff32327812 */ /* 0x000fe200078ec0ff */
[----:B------:R-:W-:Y:S01]  /*2a060*/  ULDC UR5, c[0x0][0x248] ;  /* 0x0000920000057ab9 */ /* 0x000fe20000000800 */
[----:B------:R-:W-:-:S02]  /*2a070*/  LOP3.LUT R51, R51, 0xffff, RZ, 0xc0, !PT ;  /* 0x0000ffff33337812 */ /* 0x000fc400078ec0ff */
[--C-:B0-----:R-:W-:Y:S01]  /*2a080*/  PRMT R52, R49, 0x3340, R62.reuse ;  /* 0x0000334031347816 */ /* 0x101fe2000000003e */
[----:B------:R-:W-:Y:S01]  /*2a090*/  ULDC UR10, c[0x0][0x248] ;  /* 0x00009200000a7ab9 */ /* 0x000fe20000000800 */
[----:B------:R-:W-:Y:S02]  /*2a0a0*/  SHF.R.U32.HI R49, RZ, 0x8, R62 ;  /* 0x00000008ff317819 */ /* 0x000fe4000001163e */
[----:B------:R-:W-:Y:S02]  /*2a0b0*/  LOP3.LUT R48, R48, 0xffff, RZ, 0xc0, !PT ;  /* 0x0000ffff30307812 */ /* 0x000fe400078ec0ff */
[----:B------:R-:W-:Y:S01]  /*2a0c0*/  LOP3.LUT R49, R49, 0xffff, RZ, 0xc0, !PT ;  /* 0x0000ffff31317812 */ /* 0x000fe200078ec0ff */
[----:B------:R-:W-:Y:S01]  /*2a0d0*/  VIADD R102, R103, UR11 ;  /* 0x0000000b67667c36 */ /* 0x000fe20008000000 */
[----:B------:R-:W-:Y:S01]  /*2a0e0*/  PRMT R50, R50, 0x3340, R51 ;  /* 0x0000334032327816 */ /* 0x000fe20000000033 */
[----:B------:R-:W-:Y:S01]  /*2a0f0*/  STL [R1+0x104c], R52 ;  /* 0x00104c3401007387 */ /* 0x000fe20000100800 */
[----:B------:R-:W-:Y:S01]  /*2a100*/  PRMT R48, R48, 0x3340, R49 ;  /* 0x0000334030307816 */ /* 0x000fe20000000031 */
[----:B------:R-:W-:Y:S01]  /*2a110*/  VIADD R101, R102, UR8 ;  /* 0x0000000866657c36 */ /* 0x000fe20008000000 */
[----:B------:R-:W-:Y:S01]  /*2a120*/  LOP3.LUT R66, R66, 0xffff, RZ, 0xc0, !PT ;  /* 0x0000ffff42427812 */ /* 0x000fe200078ec0ff */
[----:B------:R-:W-:Y:S01]  /*2a130*/  STL [R1+0xea0], R50 ;  /* 0x000ea03201007387 */ /* 0x000fe20000100800 */
[----:B------:R-:W-:Y:S01]  /*2a140*/  F2FP.SATFINITE.E5M2.F32.PACK_AB_MERGE_C R25, R99, R98, RZ ;  /* 0x000000626319723e */ /* 0x000fe200048060ff */
[----:B------:R-:W-:Y:S01]  /*2a150*/  VIADD R100, R101, UR5 ;  /* 0x0000000565647c36 */ /* 0x000fe20008000000 */
[----:B------:R-:W-:Y:S01]  /*2a160*/  ULDC UR5, c[0x0][0x248] ;  /* 0x0000920000057ab9 */ /* 0x000fe20000000800 */
[----:B------:R0:W-:Y:S01]  /*2a170*/  STL [R1+0xea4], R48 ;  /* 0x000ea43001007387 */ /* 0x0001e20000100800 */
[----:B------:R-:W-:Y:S01]  /*2a180*/  LOP3.LUT R49, R5, 0xffff, RZ, 0xc0, !PT ;  /* 0x0000ffff05317812 */ /* 0x000fe200078ec0ff */
[----:B------:R-:W-:Y:S01]  /*2a190*/  VIADD R99, R100, UR5 ;  /* 0x0000000564637c36 */ /* 0x000fe20008000000 */
[----:B------:R-:W-:Y:S01]  /*2a1a0*/  LOP3.LUT R74, R74, 0xffff, RZ, 0xc0, !PT ;  /* 0x0000ffff4a4a7812 */ /* 0x000fe200078ec0ff */
[----:B------:R-:W-:Y:S01]  /*2a1b0*/  ULDC UR8, c[0x0][0x248] ;  /* 0x0000920000087ab9 */ /* 0x000fe20000000800 */
[--C-:B------:R-:W-:Y:S01]  /*2a1c0*/  SHF.R.U32.HI R51, RZ, 0x8, R66.reuse ;  /* 0x00000008ff337819 */ /* 0x100fe20000011642 */
[----:B------:R-:W-:Y:S01]  /*2a1d0*/  ULDC UR11, c[0x0][0x248] ;  /* 0x00009200000b7ab9 */ /* 0x000fe20000000800 */
[----:B0-----:R-:W-:Y:S01]  /*2a1e0*/  LOP3.LUT R48, R4, 0xffff, RZ, 0xc0, !PT ;  /* 0x0000ffff04307812 */ /* 0x001fe200078ec0ff */
[----:B------:R-:W-:Y:S01]  /*2a1f0*/  ULDC UR5, c[0x0][0x248] ;  /* 0x0000920000057ab9 */ /* 0x000fe20000000800 */
[----:B------:R-:W2:Y:S02]  /*2a200*/  LDL.LU R4, [R1+0x1270] ;  /* 0x0012700001047983 */ /* 0x000ea40000300800 */
[----:B------:R-:W-:Y:S01]  /*2a210*/  PRMT R52, R48, 0x3340, R66 ;  /* 0x0000334030347816 */ /* 0x000fe20000000042 */
[----:B------:R-:W-:Y:S01]  /*2a220*/  VIADD R98, R99, UR8 ;  /* 0x0000000863627c36 */ /* 0x000fe20008000000 */
[----:B------:R-:W2:Y:S01]  /*2a230*/  LDL.LU R5, [R1+0x126c] ;  /* 0x00126c0001057983 */ /* 0x000ea20000300800 */
[----:B------:R-:W-:Y:S01]  /*2a240*/  SHF.R.U32.HI R50, RZ, 0x8, R48 ;  /* 0x00000008ff327819 */ /* 0x000fe20000011630 */
[----:B------:R-:W-:Y:S01]  /*2a250*/  ULDC UR8, c[0x0][0x248] ;  /* 0x0000920000087ab9 */ /* 0x000fe20000000800 */
[----:B------:R-:W-:Y:S01]  /*2a260*/  SHF.R.U32.HI R48, RZ, 0x8, R49 ;  /* 0x00000008ff307819 */ /* 0x000fe20000011631 */
[----:B------:R0:W-:Y:S01]  /*2a270*/  STL [R1+0x1044], R52 ;  /* 0x0010443401007387 */ /* 0x0001e20000100800 */
[----:B------:R-:W-:Y:S01]  /*2a280*/  VIADD R97, R98, UR9 ;  /* 0x0000000962617c36 */ /* 0x000fe20008000000 */
[----:B------:R-:W-:Y:S01]  /*2a290*/  LOP3.LUT R50, R50, 0xffff, RZ, 0xc0, !PT ;  /* 0x0000ffff32327812 */ /* 0x000fe200078ec0ff */
[----:B------:R-:W-:Y:S01]  /*2a2a0*/  ULDC UR9, c[0x0][0x248] ;  /* 0x0000920000097ab9 */ /* 0x000fe20000000800 */
[----:B------:R-:W-:-:S02]  /*2a2b0*/  LOP3.LUT R51, R51, 0xffff, RZ, 0xc0, !PT ;  /* 0x0000ffff33337812 */ /* 0x000fc400078ec0ff */
[--C-:B0-----:R-:W-:Y:S02]  /*2a2c0*/  PRMT R52, R49, 0x3340, R74.reuse ;  /* 0x0000334031347816 */ /* 0x101fe4000000004a */
        /* <DEDUP_REMOVED lines=12> */
[----:B------:R-:W-:Y:S01]  /*2a390*/  LOP3.LUT R49, R7, 0xffff, RZ, 0xc0, !PT ;  /* 0x0000ffff07317812 */ /* 0x000fe200078ec0ff */
[----:B------:R0:W-:Y:S01]  /*2a3a0*/  STL [R1+0xed8], R48 ;  /* 0x000ed83001007387 */ /* 0x0001e20000100800 */
[----:B------:R-:W-:Y:S01]  /*2a3b0*/  LOP3.LUT R90, R90, 0xffff, RZ, 0xc0, !PT ;  /* 0x0000ffff5a5a7812 */ /* 0x000fe200078ec0ff */
[----:B------:R-:W-:Y:S01]  /*2a3c0*/  VIADD R93, R94, UR8 ;  /* 0x000000085e5d7c36 */ /* 0x000fe20008000000 */
[----:B------:R-:W-:Y:S01]  /*2a3d0*/  ULDC UR5, c[0x0][0x248] ;  /* 0x0000920000057ab9 */ /* 0x000fe20000000800 */
[--C-:B------:R-:W-:Y:S01]  /*2a3e0*/  SHF.R.U32.HI R51, RZ, 0x8, R82.reuse ;  /* 0x00000008ff337819 */ /* 0x100fe20000011652 */
[----:B------:R-:W-:Y:S01]  /*2a3f0*/  ULDC UR8, c[0x0][0x248] ;  /* 0x0000920000087ab9 */ /* 0x000fe20000000800 */
[----:B------:R-:W-:Y:S01]  /*2a400*/  LOP3.LUT R25, R25, 0xffff, RZ, 0xc0, !PT ;  /* 0x0000ffff19197812 */ /* 0x000fe200078ec0ff */
[----:B------:R-:W-:Y:S01]  /*2a410*/  ULDC UR10, c[0x0][0x248] ;  /* 0x00009200000a7ab9 */ /* 0x000fe20000000800 */
[----:B------:R-:W-:Y:S01]  /*2a420*/  LOP3.LUT R27, R27, 0xffff, RZ, 0xc0, !PT ;  /* 0x0000ffff1b1b7812 */ /* 0x000fe200078ec0ff */
[----:B------:R-:W-:Y:S01]  /*2a430*/  ULDC UR11, c[0x0][0x248] ;  /* 0x00009200000b7ab9 */ /* 0x000fe20000000800 */
[----:B0-----:R-:W-:Y:S01]  /*2a440*/  LOP3.LUT R48, R6, 0xffff, RZ, 0xc0, !PT ;  /* 0x0000ffff06307812 */ /* 0x001fe200078ec0ff */
[----:B------:R-:W-:Y:S01]  /*2a450*/  VIADD R92, R93, UR5 ;  /* 0x000000055d5c7c36 */ /* 0x000fe20008000000 */
[----:B------:R-:W2:Y:S01]  /*2a460*/  LDL.LU R6, [R1+0x1268] ;  /* 0x0012680001067983 */ /* 0x000ea20000300800 */
[----:B------:R-:W-:Y:S01]  /*2a470*/  ULDC UR5, c[0x0][0x248] ;  /* 0x0000920000057ab9 */ /* 0x000fe20000000800 */
[----:B------:R-:W-:-:S02]  /*2a480*/  PRMT R52, R48, 0x3340, R82 ;  /* 0x0000334030347816 */ /* 0x000fc40000000052 */
[----:B------:R-:W2:Y:S01]  /*2a490*/  LDL.LU R7, [R1+0x1264] ;  /* 0x0012640001077983 */ /* 0x000ea20000300800 */
[----:B------:R-:W-:Y:S02]  /*2a4a0*/  SHF.R.U32.HI R50, RZ, 0x8, R48 ;  /* 0x00000008ff327819 */ /* 0x000fe40000011630 */
[----:B------:R-:W-:Y:S01]  /*2a4b0*/  SHF.R.U32.HI R48, RZ, 0x8, R49 ;  /* 0x00000008ff307819 */ /* 0x000fe20000011631 */
[----:B------:R0:W-:Y:S01]  /*2a4c0*/  STL [R1+0x1060], R52 ;  /* 0x0010603401007387 */ /* 0x0001e20000100800 */
[----:B------:R-:W-:Y:S01]  /*2a4d0*/  VIADD R91, R92, UR5 ;  /* 0x000000055c5b7c36 */ /* 0x000fe20008000000 */
[----:B------:R-:W-:Y:S01]  /*2a4e0*/  LOP3.LUT R50, R50, 0xffff, RZ, 0xc0, !PT ;  /* 0x0000ffff32327812 */ /* 0x000fe200078ec0ff */
[----:B------:R-:W-:Y:S01]  /*2a4f0*/  ULDC UR5, c[0x0][0x248] ;  /* 0x0000920000057ab9 */ /* 0x000fe20000000800 */
[----:B------:R-:W-:Y:S02]  /*2a500*/  LOP3.LUT R51, R51, 0xffff, RZ, 0xc0, !PT ;  /* 0x0000ffff33337812 */ /* 0x000fe400078ec0ff */
[----:B0-----:R-:W-:-:S02]  /*2a510*/  PRMT R52, R49, 0x3340, R90 ;  /* 0x0000334031347816 */ /* 0x001fc4000000005a */
[----:B------:R-:W-:Y:S01]  /*2a520*/  SHF.R.U32.HI R49, RZ, 0x8, R90 ;  /* 0x00000008ff317819 */ /* 0x000fe2000001165a */
[----:B------:R-:W-:Y:S01]  /*2a530*/  VIADD R90, R91, UR8 ;  /* 0x000000085b5a7c36 */ /* 0x000fe20008000000 */
[----:B------:R-:W-:Y:S02]  /*2a540*/  LOP3.LUT R48, R48, 0xffff, RZ, 0xc0, !PT ;  /* 0x0000ffff30307812 */ /* 0x000fe400078ec0ff */
[----:B------:R-:W-:Y:S02]  /*2a550*/  PRMT R50, R50, 0x3340, R51 ;  /* 0x0000334032327816 */ /* 0x000fe40000000033 */
[----:B------:R-:W-:Y:S01]  /*2a560*/  LOP3.LUT R49, R49, 0xffff, RZ, 0xc0, !PT ;  /* 0x0000ffff31317812 */ /* 0x000fe200078ec0ff */
[----:B------:R-:W-:Y:S01]  /*2a570*/  VIADD R89, R90, UR9 ;  /* 0x000000095a597c36 */ /* 0x000fe20008000000 */
[----:B------:R0:W-:Y:S01]  /*2a580*/  STL [R1+0x1074], R52 ;  /* 0x0010743401007387 */ /* 0x0001e20000100800 */
[----:B------:R-:W1:Y:S01]  /*2a590*/  LDC R51, c[0x0][0x244] ;  /* 0x00009100ff337b82 */ /* 0x000e620000000800 */
[----:B------:R-:W-:Y:S01]  /*2a5a0*/  PRMT R48, R48, 0x3340, R49 ;  /* 0x0000334030307816 */ /* 0x000fe20000000031 */
[----:B------:R-:W-:Y:S01]  /*2a5b0*/  VIADD R88, R89, UR5 ;  /* 0x0000000559587c36 */ /* 0x000fe20008000000 */
[----:B------:R4:W-:Y:S01]  /*2a5c0*/  STL [R1+0xf00], R50 ;  /* 0x000f003201007387 */ /* 0x0009e20000100800 */
[----:B------:R-:W-:Y:S01]  /*2a5d0*/  LOP3.LUT R49, R8, 0xffff, RZ, 0xc0, !PT ;  /* 0x0000ffff08317812 */ /* 0x000fe200078ec0ff */
[----:B------:R-:W-:Y:S01]  /*2a5e0*/  ULDC UR8, c[0x0][0x248] ;  /* 0x0000920000087ab9 */ /* 0x000fe20000000800 */
[----:B------:R-:W-:Y:S01]  /*2a5f0*/  ULDC UR5, c[0x0][0x248] ;  /* 0x0000920000057ab9 */ /* 0x000fe20000000800 */
[----:B------:R3:W-:Y:S01]  /*2a600*/  STL [R1+0xf34], R48 ;  /* 0x000f343001007387 */ /* 0x0007e20000100800 */
[----:B------:R-:W-:Y:S01]  /*2a610*/  VIADD R87, R88, UR10 ;  /* 0x0000000a58577c36 */ /* 0x000fe20008000000 */
[----:B0-----:R-:W-:-:S02]  /*2a620*/  PRMT R52, R49, 0x3340, R25 ;  /* 0x0000334031347816 */ /* 0x001fc40000000019 */
[----:B------:R-:W2:Y:S01]  /*2a630*/  LDL.LU R8, [R1+0x1260] ;  /* 0x0012600001087983 */ /* 0x000ea20000300800 */
[----:B----4-:R-:W-:Y:S02]  /*2a640*/  SHF.R.U32.HI R50, RZ, 0x8, R49 ;  /* 0x00000008ff327819 */ /* 0x010fe40000011631 */
[----:B---3--:R-:W-:Y:S02]  /*2a650*/  LOP3.LUT R48, R190, 0xffff, RZ, 0xc0, !PT ;  /* 0x0000ffffbe307812 */ /* 0x008fe400078ec0ff */
[----:B------:R-:W-:Y:S01]  /*2a660*/  SHF.R.U32.HI R49, RZ, 0x8, R25 ;  /* 0x00000008ff317819 */ /* 0x000fe20000011619 */
[----:B------:R-:W-:Y:S01]  /*2a670*/  VIADD R86, R87, UR11 ;  /* 0x0000000b57567c36 */ /* 0x000fe20008000000 */
[----:B------:R-:W-:Y:S01]  /*2a680*/  SHF.R.U32.HI R25, RZ, 0x8, R48 ;  /* 0x00000008ff197819 */ /* 0x000fe20000011630 */
[----:B------:R-:W3:Y:S01]  /*2a690*/  LDL.LU R190, [R1+0x125c] ;  /* 0x00125c0001be7983 */ /* 0x000ee20000300800 */
[----:B------:R-:W-:Y:S01]  /*2a6a0*/  PRMT R48, R48, 0x3340, R27 ;  /* 0x0000334030307816 */ /* 0x000fe2000000001b */
[----:B------:R-:W-:Y:S01]  /*2a6b0*/  VIADD R85, R86, UR8 ;  /* 0x0000000856557c36 */ /* 0x000fe20008000000 */
[----:B------:R-:W-:Y:S01]  /*2a6c0*/  LOP3.LUT R49, R49, 0xffff, RZ, 0xc0, !PT ;  /* 0x0000ffff31317812 */ /* 0x000fe200078ec0ff */
[----:B------:R-:W-:Y:S01]  /*2a6d0*/  STL [R1+0x1078], R52 ;  /* 0x0010783401007387 */ /* 0x000fe20000100800 */
[----:B------:R-:W-:Y:S01]  /*2a6e0*/  ULDC UR8, c[0x0][0x248] ;  /* 0x0000920000087ab9 */ /* 0x000fe20000000800 */
[----:B------:R-:W-:-:S02]  /*2a6f0*/  ULDC.64 UR10, c[0x0][0x220] ;  /* 0x00008800000a7ab9 */ /* 0x000fc40000000a00 */
[----:B------:R0:W-:Y:S01]  /*2a700*/  STL [R1+0x1080], R48 ;  /* 0x0010803001007387 */ /* 0x0001e20000100800 */
[----:B------:R-:W-:Y:S01]  /*2a710*/  VIADD R84, R85, UR5 ;  /* 0x0000000555547c36 */ /* 0x000fe20008000000 */
[----:B------:R-:W-:Y:S01]  /*2a720*/  ULDC UR5, c[0x0][0x244] ;  /* 0x0000910000057ab9 */ /* 0x000fe20000000800 */
[----:B0-----:R-:W-:-:S04]  /*2a730*/  LOP3.LUT R48, R50, 0xffff, RZ, 0xc0, !PT ;  /* 0x0000ffff32307812 */ /* 0x001fc800078ec0ff */
[----:B------:R-:W-:Y:S01]  /*2a740*/  PRMT R48, R48, 0x3340, R49 ;  /* 0x0000334030307816 */ /* 0x000fe20000000031 */
[----:B------:R-:W-:Y:S01]  /*2a750*/  VIADD R83, R84, UR8 ;  /* 0x0000000854537c36 */ /* 0x000fe20008000000 */
[----:B------:R-:W-:Y:S01]  /*2a760*/  ULDC UR8, c[0x0][0x248] ;  /* 0x0000920000087ab9 */ /* 0x000fe20000000800 */
[----:B------:R-:W-:Y:S02]  /*2a770*/  SHF.R.U32.HI R27, RZ, 0x8, R27 ;  /* 0x00000008ff1b7819 */ /* 0x000fe4000001161b */
[----:B------:R0:W-:Y:S01]  /*2a780*/  STL [R1+0xf38], R48 ;  /* 0x000f383001007387 */ /* 0x0001e20000100800 */
[----:B------:R-:W-:Y:S01]  /*2a790*/  VIADD R82, R83, UR8 ;  /* 0x0000000853527c36 */ /* 0x000fe20008000000 */
[----:B------:R-:W-:Y:S01]  /*2a7a0*/  ULDC.64 UR8, c[0x0][0x220] ;  /* 0x0000880000087ab9 */ /* 0x000fe20000000a00 */
[----:B------:R-:W-:Y:S02]  /*2a7b0*/  LOP3.LUT R25, R25, 0xffff, RZ, 0xc0, !PT ;  /* 0x0000ffff19197812 */ /* 0x000fe400078ec0ff */
[----:B------:R-:W-:Y:S01]  /*2a7c0*/  LOP3.LUT R27, R27, 0xffff, RZ, 0xc0, !PT ;  /* 0x0000ffff1b1b7812 */ /* 0x000fe200078ec0ff */
[----:B0-----:R-:W-:-:S03]  /*2a7d0*/  IMAD R48, R2, UR5, RZ ;  /* 0x0000000502307c24 */ /* 0x001fc6000f8e02ff */
[----:B------:R-:W-:Y:S01]  /*2a7e0*/  PRMT R25, R25, 0x3340, R27 ;  /* 0x0000334019197816 */ /* 0x000fe2000000001b */
[----:B------:R-:W-:Y:S01]  /*2a7f0*/  ULDC UR5, c[0x0][0x248] ;  /* 0x0000920000057ab9 */ /* 0x000fe20000000800 */
[----:B-1----:R-:W-:Y:S01]  /*2a800*/  IMAD R49, R51, 0x80, R48 ;  /* 0x0000008033317824 */ /* 0x002fe200078e0230 */
[C---:B------:R-:W-:Y:S02]  /*2a810*/  IADD3 R53, P3, R48.reuse, UR8, RZ ;  /* 0x0000000830357c10 */ /* 0x040fe4000ff7e0ff */
[----:B------:R-:W-:Y:S01]  /*2a820*/  SHF.R.S32.HI R154, RZ, 0x1f, R43 ;  /* 0x0000001fff9a7819 */ /* 0x000fe2000001142b */
[----:B------:R0:W-:Y:S01]  /*2a830*/  STL [R1+0xf50], R25 ;  /* 0x000f501901007387 */ /* 0x0001e20000100800 */
[----:B------:R-:W-:Y:S02]  /*2a840*/  LEA.HI.X.SX32 R48, R48, UR9, 0x1, P3 ;  /* 0x0000000930307c11 */ /* 0x000fe400098f0eff */
[----:B------:R-:W-:Y:S02]  /*2a850*/  SHF.R.S32.HI R152, RZ, 0x1f, R47 ;  /* 0x0000001fff987819 */ /* 0x000fe4000001142f */
[----:B------:R-:W-:Y:S01]  /*2a860*/  SHF.R.S32.HI R27, RZ, 0x1f, R132 ;  /* 0x0000001fff1b7819 */ /* 0x000fe20000011484 */
[----:B------:R-:W-:Y:S01]  /*2a870*/  VIADD R81, R82, UR5 ;  /* 0x0000000552517c36 */ /* 0x000fe20008000000 */
[----:B------:R-:W-:Y:S01]  /*2a880*/  IADD3 R52, P4, R49, UR10, RZ ;  /* 0x0000000a31347c10 */ /* 0x000fe2000ff9e0ff */
[----:B------:R-:W-:Y:S01]  /*2a890*/  ULDC UR5, c[0x0][0x248] ;  /* 0x0000920000057ab9 */ /* 0x000fe20000000800 */
[-C--:B------:R-:W-:Y:S01]  /*2a8a0*/  IADD3 R240, P3, R43, R53.reuse, RZ ;  /* 0x000000352bf07210 */ /* 0x080fe20007f7e0ff */
[----:B------:R-:W-:Y:S01]  /*2a8b0*/  ULDC UR8, c[0x0][0x248] ;  /* 0x0000920000087ab9 */ /* 0x000fe20000000800 */
[----:B------:R-:W-:Y:S01]  /*2a8c0*/  LEA.HI.X.SX32 R49, R49, UR11, 0x1, P4 ;  /* 0x0000000b31317c11 */ /* 0x000fe2000a0f0eff */
[----:B------:R-:W-:Y:S01]  /*2a8d0*/  ULDC UR9, c[0x0][0x248] ;  /* 0x0000920000097ab9 */ /* 0x000fe20000000800 */
[----:B0-----:R-:W-:Y:S01]  /*2a8e0*/  SHF.R.S32.HI R25, RZ, 0x1f, R45 ;  /* 0x0000001fff197819 */ /* 0x001fe2000001142d */
[----:B------:R-:W-:Y:S01]  /*2a8f0*/  IMAD.X R241, R154, 0x1, R48, P3 ;  /* 0x000000019af17824 */ /* 0x000fe200018e0630 */
[----:B------:R-:W-:Y:S01]  /*2a900*/  IADD3 R236, P4, R45, R53, RZ ;  /* 0x000000352dec7210 */ /* 0x000fe20007f9e0ff */
[----:B------:R-:W-:Y:S01]  /*2a910*/  ULDC UR10, c[0x0][0x248] ;  /* 0x00009200000a7ab9 */ /* 0x000fe20000000800 */
[----:B------:R-:W-:-:S02]  /*2a920*/  IADD3 R244, P5, R43, R52, RZ ;  /* 0x000000342bf47210 */ /* 0x000fc40007fbe0ff */
[----:B------:R-:W-:Y:S01]  /*2a930*/  IADD3 R248, P6, R47, R53, RZ ;  /* 0x000000352ff87210 */ /* 0x000fe20007fde0ff */
[--C-:B------:R-:W-:Y:S01]  /*2a940*/  IMAD.X R237, R25, 0x1, R48.reuse, P4 ;  /* 0x0000000119ed7824 */ /* 0x100fe200020e0630 */
[----:B------:R0:W-:Y:S01]  /*2a950*/  STL.64 [R1+0xe60], R240 ;  /* 0x000e60f001007387 */ /* 0x0001e20000100a00 */
[----:B------:R-:W-:Y:S01]  /*2a960*/  IMAD.X R245, R154, 0x1, R49, P5 ;  /* 0x000000019af57824 */ /* 0x000fe200028e0631 */
[----:B------:R-:W-:Y:S01]  /*2a970*/  ULDC UR11, c[0x0][0x248] ;  /* 0x00009200000b7ab9 */ /* 0x000fe20000000800 */
[----:B------:R-:W-:Y:S01]  /*2a980*/  IMAD.X R249, R152, 0x1, R48, P6 ;  /* 0x0000000198f97824 */ /* 0x000fe200030e0630 */
[----:B------:R1:W-:Y:S01]  /*2a990*/  STL.64 [R1+0xe58], R236 ;  /* 0x000e58ec01007387 */ /* 0x0003e20000100a00 */
[----:B0-----:R-:W-:-:S03]  /*2a9a0*/  IADD3 R240, P3, R45, R52, RZ ;  /* 0x000000342df07210 */ /* 0x001fc60007f7e0ff */
[----:B------:R0:W-:Y:S01]  /*2a9b0*/  STL.64 [R1+0xe40], R244 ;  /* 0x000e40f401007387 */ /* 0x0001e20000100a00 */
[-C--:B-1----:R-:W-:Y:S01]  /*2a9c0*/  IADD3 R236, P4, R47, R52.reuse, RZ ;  /* 0x000000342fec7210 */ /* 0x082fe20007f9e0ff */
[--C-:B------:R-:W-:Y:S02]  /*2a9d0*/  IMAD.X R241, R25, 0x1, R49.reuse, P3 ;  /* 0x0000000119f17824 */ /* 0x100fe400018e0631 */
[----:B------:R-:W-:Y:S02]  /*2a9e0*/  STL.64 [R1+0xe50], R248 ;  /* 0x000e50f801007387 */ /* 0x000fe40000100a00 */
[----:B------:R-:W-:Y:S02]  /*2a9f0*/  IMAD.X R237, R152, 0x1, R49, P4 ;  /* 0x0000000198ed7824 */ /* 0x000fe400020e0631 */
[----:B------:R1:W-:Y:S01]  /*2aa00*/  STL.64 [R1+0xe38], R240 ;  /* 0x000e38f001007387 */ /* 0x0003e20000100a00 */
[----:B------:R-:W-:Y:S02]  /*2aa10*/  SHF.R.S32.HI R25, RZ, 0x1f, R133 ;  /* 0x0000001fff197819 */ /* 0x000fe40000011485 */
[C---:B0-----:R-:W-:Y:S01]  /*2aa20*/  IADD3 R244, P5, R132.reuse, R53, RZ ;  /* 0x0000003584f47210 */ /* 0x041fe20007fbe0ff */
[----:B------:R0:W-:Y:S01]  /*2aa30*/  STL.64 [R1+0xe30], R236 ;  /* 0x000e30ec01007387 */ /* 0x0001e20000100a00 */
[----:B-1----:R-:W-:-:S03]  /*2aa40*/  IADD3 R240, P3, R132, R52, RZ ;  /* 0x0000003484f07210 */ /* 0x002fc60007f7e0ff */
[----:B------:R-:W-:Y:S01]  /*2aa50*/  IMAD.X R245, R27, 0x1, R48, P5 ;  /* 0x000000011bf57824 */ /* 0x000fe200028e0630 */
[----:B0-----:R-:W-:Y:S01]  /*2aa60*/  IADD3 R236, P4, R133, R53, RZ ;  /* 0x0000003585ec7210 */ /* 0x001fe20007f9e0ff */
[----:B------:R-:W-:Y:S01]  /*2aa70*/  IMAD.X R241, R27, 0x1, R49, P3 ;  /* 0x000000011bf17824 */ /* 0x000fe200018e0631 */
[----:B------:R-:W-:-:S03]  /*2aa80*/  IADD3 R132, P3, R133, R52, RZ ;  /* 0x0000003485847210 */ /* 0x000fc60007f7e0ff */
[C---:B------:R-:W-:Y:S02]  /*2aa90*/  IMAD.X R237, R25.reuse, 0x1, R48, P4 ;  /* 0x0000000119ed7824 */ /* 0x040fe400020e0630 */
[----:B------:R-:W-:Y:S01]  /*2aaa0*/  IMAD.X R133, R25, 0x1, R49, P3 ;  /* 0x0000000119857824 */ /* 0x000fe200018e0631 */
[----:B------:R-:W-:Y:S01]  /*2aab0*/  STL.64 [R1+0xe28], R244 ;  /* 0x000e28f401007387 */ /* 0x000fe20000100a00 */
[----:B------:R-:W-:-:S03]  /*2aac0*/  SHF.R.S32.HI R27, RZ, 0x1f, R134 ;  /* 0x0000001fff1b7819 */ /* 0x000fc60000011486 */
[----:B------:R-:W-:Y:S04]  /*2aad0*/  STL.64 [R1+0xe20], R240 ;  /* 0x000e20f001007387 */ /* 0x000fe80000100a00 */
[----:B------:R-:W-:Y:S04]  /*2aae0*/  STL.64 [R1+0xe18], R236 ;  /* 0x000e18ec01007387 */ /* 0x000fe80000100a00 */
[----:B------:R0:W-:Y:S01]  /*2aaf0*/  STL.64 [R1+0xe10], R132 ;  /* 0x000e108401007387 */ /* 0x0001e20000100a00 */
[----:B------:R-:W-:Y:S02]  /*2ab00*/  SHF.R.S32.HI R25, RZ, 0x1f, R135 ;  /* 0x0000001fff197819 */ /* 0x000fe40000011487 */
[----:B0-----:R-:W-:-:S05]  /*2ab10*/  IADD3 R132, P3, R134, R52, RZ ;  /* 0x0000003486847210 */ /* 0x001fca0007f7e0ff */
[--C-:B------:R-:W-:Y:S01]  /*2ab20*/  IMAD.X R133, R27, 0x1, R49.reuse, P3 ;  /* 0x000000011b857824 */ /* 0x100fe200018e0631 */
[-C--:B------:R-:W-:Y:S02]  /*2ab30*/  IADD3 R240, P4, R134, R53.reuse, RZ ;  /* 0x0000003586f07210 */ /* 0x080fe40007f9e0ff */
[----:B------:R-:W-:Y:S02]  /*2ab40*/  IADD3 R236, P5, R135, R53, RZ ;  /* 0x0000003587ec7210 */ /* 0x000fe40007fbe0ff */
[----:B------:R0:W-:Y:S01]  /*2ab50*/  STL.64 [R1+0xe00], R132 ;  /* 0x000e008401007387 */ /* 0x0001e20000100a00 */
[--C-:B------:R-:W-:Y:S02]  /*2ab60*/  IMAD.X R241, R27, 0x1, R48.reuse, P4 ;  /* 0x000000011bf17824 */ /* 0x100fe400020e0630 */
[----:B------:R-:W-:Y:S01]  /*2ab70*/  IMAD.X R237, R25, 0x1, R48, P5 ;  /* 0x0000000119ed7824 */ /* 0x000fe200028e0630 */
[----:B0-----:R-:W-:Y:S02]  /*2ab80*/  IADD3 R132, P3, R135, R52, RZ ;  /* 0x0000003487847210 */ /* 0x001fe40007f7e0ff */
[----:B------:R-:W-:Y:S03]  /*2ab90*/  STL.64 [R1+0xe08], R240 ;  /* 0x000e08f001007387 */ /* 0x000fe60000100a00 */
[----:B------:R-:W-:Y:S01]  /*2aba0*/  IMAD.X R133, R25, 0x1, R49, P3 ;  /* 0x0000000119857824 */ /* 0x000fe200018e0631 */
[----:B------:R-:W-:Y:S01]  /*2abb0*/  STL.64 [R1+0xdf8], R236 ;  /* 0x000df8ec01007387 */ /* 0x000fe20000100a00 */
[----:B------:R-:W-:-:S03]  /*2abc0*/  SHF.R.S32.HI R27, RZ, 0x1f, R136 ;  /* 0x0000001fff1b7819 */ /* 0x000fc60000011488 */
        /* <DEDUP_REMOVED lines=15> */
[C---:B------:R-:W-:Y:S02]  /*2acc0*/  IADD3 R136, P4, R138.reuse, R53, RZ ;  /* 0x000000358a887210 */ /* 0x040fe40007f9e0ff */
[----:B0-----:R-:W-:-:S05]  /*2acd0*/  IADD3 R132, P3, R138, R52, RZ ;  /* 0x000000348a847210 */ /* 0x001fca0007f7e0ff */
[----:B------:R-:W-:Y:S01]  /*2ace0*/  IMAD.X R133, R27, 0x1, R49, P3 ;  /* 0x000000011b857824 */ /* 0x000fe200018e0631 */
[----:B------:R-:W-:Y:S02]  /*2acf0*/  SHF.R.S32.HI R25, RZ, 0x1f, R139 ;  /* 0x0000001fff197819 */ /* 0x000fe4000001148b */
[----:B------:R-:W-:Y:S02]  /*2ad00*/  IADD3 R134, P5, R139, R53, RZ ;  /* 0x000000358b867210 */ /* 0x000fe40007fbe0ff */
[----:B------:R0:W-:Y:S01]  /*2ad10*/  STL.64 [R1+0xdc0], R132 ;  /* 0x000dc08401007387 */ /* 0x0001e20000100a00 */
[--C-:B------:R-:W-:Y:S02]  /*2ad20*/  IMAD.X R137, R27, 0x1, R48.reuse, P4 ;  /* 0x000000011b897824 */ /* 0x100fe400020e0630 */
[----:B------:R-:W-:Y:S01]  /*2ad30*/  IMAD.X R135, R25, 0x1, R48, P5 ;  /* 0x0000000119877824 */ /* 0x000fe200028e0630 */
[----:B0-----:R-:W-:Y:S02]  /*2ad40*/  IADD3 R132, P3, R139, R52, RZ ;  /* 0x000000348b847210 */ /* 0x001fe40007f7e0ff */
[----:B------:R0:W-:Y:S03]  /*2ad50*/  STL.64 [R1+0xdc8], R136 ;  /* 0x000dc88801007387 */ /* 0x0001e60000100a00 */
[----:B------:R-:W-:Y:S01]  /*2ad60*/  IMAD.X R133, R25, 0x1, R49, P3 ;  /* 0x0000000119857824 */ /* 0x000fe200018e0631 */
[----:B------:R-:W-:Y:S01]  /*2ad70*/  STL.64 [R1+0xdb8], R134 ;  /* 0x000db88601007387 */ /* 0x000fe20000100a00 */
[----:B------:R-:W-:-:S03]  /*2ad80*/  SHF.R.S32.HI R27, RZ, 0x1f, R140 ;  /* 0x0000001fff1b7819 */ /* 0x000fc6000001148c */
[----:B------:R1:W-:Y:S01]  /*2ad90*/  STL.64 [R1+0xdb0], R132 ;  /* 0x000db08401007387 */ /* 0x0003e20000100a00 */
[----:B------:R-:W-:Y:S02]  /*2ada0*/  SHF.R.S32.HI R25, RZ, 0x1f, R141 ;  /* 0x0000001fff197819 */ /* 0x000fe4000001148d */
[C---:B0-----:R-:W-:Y:S02]  /*2adb0*/  IADD3 R136, P4, R140.reuse, R53, RZ ;  /* 0x000000358c887210 */ /* 0x041fe40007f9e0ff */
[----:B-1----:R-:W-:-:S05]  /*2adc0*/  IADD3 R132, P3, R140, R52, RZ ;  /* 0x000000348c847210 */ /* 0x002fca0007f7e0ff */
[----:B------:R-:W-:Y:S01]  /*2add0*/  IMAD.X R133, R27, 0x1, R49, P3 ;  /* 0x000000011b857824 */ /* 0x000fe200018e0631 */
[----:B------:R-:W-:-:S04]  /*2ade0*/  IADD3 R134, P5, R141, R53, RZ ;  /* 0x000000358d867210 */ /* 0x000fc80007fbe0ff */
        /* <DEDUP_REMOVED lines=184> */
[C---:B------:R-:W-:Y:S01]  /*2b970*/  IMAD.X R135, R25.reuse, 0x1, R48, P5 ;  /* 0x0000000119877824 */ /* 0x040fe200028e0630 */
        /* <DEDUP_REMOVED lines=287> */
[CC--:B0-----:R-:W-:Y:S02]  /*2cb70*/  IADD3 R136, P4, R227.reuse, R53.reuse, RZ ;  /* 0x00000035e3887210 */ /* 0x0c1fe40007f9e0ff */
[----:B-1----:R-:W-:Y:S02]  /*2cb80*/  IADD3 R132, P3, R227, R52, RZ ;  /* 0x00000034e3847210 */ /* 0x002fe40007f7e0ff */
[----:B------:R-:W-:-:S03]  /*2cb90*/  IADD3 R134, P5, R231, R53, RZ ;  /* 0x00000035e7867210 */ /* 0x000fc60007fbe0ff */
[C---:B------:R-:W-:Y:S02]  /*2cba0*/  IMAD.X R133, R27.reuse, 0x1, R49, P3 ;  /* 0x000000011b857824 */ /* 0x040fe400018e0631 */
[--C-:B------:R-:W-:Y:S02]  /*2cbb0*/  IMAD.X R137, R27, 0x1, R48.reuse, P4 ;  /* 0x000000011b897824 */ /* 0x100fe400020e0630 */
[----:B------:R-:W-:Y:S01]  /*2cbc0*/  IMAD.X R135, R25, 0x1, R48, P5 ;  /* 0x0000000119877824 */ /* 0x000fe200028e0630 */
[----:B------:R0:W-:Y:S01]  /*2cbd0*/  STL.64 [R1+0x960], R132 ;  /* 0x0009608401007387 */ /* 0x0001e20000100a00 */
[----:B------:R-:W-:-:S03]  /*2cbe0*/  SHF.R.S32.HI R27, RZ, 0x1f, R228 ;  /* 0x0000001fff1b7819 */ /* 0x000fc600000114e4 */
[----:B------:R-:W-:Y:S01]  /*2cbf0*/  STL.64 [R1+0x968], R136 ;  /* 0x0009688801007387 */ /* 0x000fe20000100a00 */
[----:B0-----:R-:W-:-:S03]  /*2cc00*/  IADD3 R132, P3, R231, R52, RZ ;  /* 0x00000034e7847210 */ /* 0x001fc60007f7e0ff */
[----:B------:R0:W-:Y:S02]  /*2cc10*/  STL.64 [R1+0x958], R134 ;  /* 0x0009588601007387 */ /* 0x0001e40000100a00 */
[----:B------:R-:W-:Y:S01]  /*2cc20*/  IMAD.X R133, R25, 0x1, R49, P3 ;  /* 0x0000000119857824 */ /* 0x000fe200018e0631 */
[----:B0-----:R-:W-:-:S04]  /*2cc30*/  IADD3 R134, P3, R228, R52, RZ ;  /* 0x00000034e4867210 */ /* 0x001fc80007f7e0ff */
[----:B------:R0:W-:Y:S01]  /*2cc40*/  STL.64 [R1+0x950], R132 ;  /* 0x0009508401007387 */ /* 0x0001e20000100a00 */
[----:B------:R-:W-:Y:S01]  /*2cc50*/  IMAD.X R135, R27, 0x1, R49, P3 ;  /* 0x000000011b877824 */ /* 0x000fe200018e0631 */
[-C--:B------:R-:W-:Y:S02]  /*2cc60*/  IADD3 R136, P4, R228, R53.reuse, RZ ;  /* 0x00000035e4887210 */ /* 0x080fe40007f9e0ff */
[----:B------:R-:W-:Y:S02]  /*2cc70*/  SHF.R.S32.HI R25, RZ, 0x1f, R235 ;  /* 0x0000001fff197819 */ /* 0x000fe400000114eb */
[----:B------:R1:W-:Y:S01]  /*2cc80*/  STL.64 [R1+0x940], R134 ;  /* 0x0009408601007387 */ /* 0x0003e20000100a00 */
[----:B0-----:R-:W-:Y:S01]  /*2cc90*/  IADD3 R132, P5, R235, R53, RZ ;  /* 0x00000035eb847210 */ /* 0x001fe20007fbe0ff */
[--C-:B------:R-:W-:Y:S01]  /*2cca0*/  IMAD.X R137, R27, 0x1, R48.reuse, P4 ;  /* 0x000000011b897824 */ /* 0x100fe200020e0630 */
[----:B------:R-:W-:Y:S02]  /*2ccb0*/  SHF.R.S32.HI R27, RZ, 0x1f, R233 ;  /* 0x0000001fff1b7819 */ /* 0x000fe400000114e9 */
[----:B-1----:R-:W-:Y:S01]  /*2ccc0*/  IADD3 R134, P3, R235, R52, RZ ;  /* 0x00000034eb867210 */ /* 0x002fe20007f7e0ff */
[----:B------:R-:W-:-:S04]  /*2ccd0*/  IMAD.X R133, R25, 0x1, R48, P5 ;  /* 0x0000000119857824 */ /* 0x000fc800028e0630 */
[----:B------:R-:W-:Y:S01]  /*2cce0*/  IMAD.X R135, R25, 0x1, R49, P3 ;  /* 0x0000000119877824 */ /* 0x000fe200018e0631 */
[----:B------:R-:W-:Y:S01]  /*2ccf0*/  IADD3 R196, P3, R233, R52, RZ ;  /* 0x00000034e9c47210 */ /* 0x000fe20007f7e0ff */
[----:B------:R-:W-:Y:S01]  /*2cd00*/  STL.64 [R1+0x948], R136 ;  /* 0x0009488801007387 */ /* 0x000fe20000100a00 */
[----:B------:R-:W-:-:S03]  /*2cd10*/  SHF.R.S32.HI R25, RZ, 0x1f, R221 ;  /* 0x0000001fff197819 */ /* 0x000fc600000114dd */
[----:B------:R0:W-:Y:S01]  /*2cd20*/  STL.64 [R1+0x938], R132 ;  /* 0x0009388401007387 */ /* 0x0001e20000100a00 */
[----:B------:R-:W-:Y:S01]  /*2cd30*/  IMAD.X R197, R27, 0x1, R49, P3 ;  /* 0x000000011bc57824 */ /* 0x000fe200018e0631 */
[C---:B------:R-:W-:Y:S02]  /*2cd40*/  IADD3 R192, P3, R221.reuse, R52, RZ ;  /* 0x00000034ddc07210 */ /* 0x040fe40007f7e0ff */
[----:B------:R-:W-:-:S03]  /*2cd50*/  IADD3 R194, P5, R221, R53, RZ ;  /* 0x00000035ddc27210 */ /* 0x000fc60007fbe0ff */
[----:B------:R-:W-:Y:S01]  /*2cd60*/  IMAD.X R193, R25, 0x1, R49, P3 ;  /* 0x0000000119c17824 */ /* 0x000fe200018e0631 */
[----:B0-----:R-:W-:Y:S02]  /*2cd70*/  IADD3 R132, P4, R233, R53, RZ ;  /* 0x00000035e9847210 */ /* 0x001fe40007f9e0ff */
[----:B------:R-:W-:-:S03]  /*2cd80*/  IADD3 R186, P3, R170, R52, RZ ;  /* 0x00000034aaba7210 */ /* 0x000fc60007f7e0ff */
[----:B------:R-:W-:Y:S01]  /*2cd90*/  IMAD.X R133, R27, 0x1, R48, P4 ;  /* 0x000000011b857824 */ /* 0x000fe200020e0630 */
[----:B------:R-:W-:Y:S01]  /*2cda0*/  SHF.R.S32.HI R27, RZ, 0x1f, R170 ;  /* 0x0000001fff1b7819 */ /* 0x000fe200000114aa */
[----:B------:R-:W-:Y:S01]  /*2cdb0*/  IMAD.X R195, R25, 0x1, R48, P5 ;  /* 0x0000000119c37824 */ /* 0x000fe200028e0630 */
[-C--:B------:R-:W-:Y:S02]  /*2cdc0*/  IADD3 R188, P4, R170, R53.reuse, RZ ;  /* 0x00000035aabc7210 */ /* 0x080fe40007f9e0ff */
[----:B------:R-:W-:Y:S01]  /*2cdd0*/  SHF.R.S32.HI R25, RZ, 0x1f, R168 ;  /* 0x0000001fff197819 */ /* 0x000fe200000114a8 */
[C-C-:B------:R-:W-:Y:S01]  /*2cde0*/  IMAD.X R187, R27.reuse, 0x1, R49.reuse, P3 ;  /* 0x000000011bbb7824 */ /* 0x140fe200018e0631 */
[----:B------:R-:W-:Y:S01]  /*2cdf0*/  IADD3 R182, P3, R168, R52, RZ ;  /* 0x00000034a8b67210 */ /* 0x000fe20007f7e0ff */
[----:B------:R-:W-:Y:S01]  /*2ce00*/  IMAD.X R189, R27, 0x1, R48, P4 ;  /* 0x000000011bbd7824 */ /* 0x000fe200020e0630 */
[----:B------:R-:W-:Y:S02]  /*2ce10*/  SHF.R.S32.HI R27, RZ, 0x1f, R178 ;  /* 0x0000001fff1b7819 */ /* 0x000fe400000114b2 */
[-C--:B------:R-:W-:Y:S01]  /*2ce20*/  IADD3 R180, P4, R178, R53.reuse, RZ ;  /* 0x00000035b2b47210 */ /* 0x080fe20007f9e0ff */
[----:B------:R-:W-:Y:S01]  /*2ce30*/  IMAD.X R183, R25, 0x1, R49, P3 ;  /* 0x0000000119b77824 */ /* 0x000fe200018e0631 */
[----:B------:R-:W-:-:S02]  /*2ce40*/  IADD3 R184, P5, R168, R53, RZ ;  /* 0x00000035a8b87210 */ /* 0x000fc40007fbe0ff */
[-C--:B------:R-:W-:Y:S01]  /*2ce50*/  IADD3 R178, P3, R178, R52.reuse, RZ ;  /* 0x00000034b2b27210 */ /* 0x080fe20007f7e0ff */
[----:B------:R0:W-:Y:S02]  /*2ce60*/  STL.64 [R1+0x930], R134 ;  /* 0x0009308601007387 */ /* 0x0001e40000100a00 */
[----:B------:R-:W-:Y:S01]  /*2ce70*/  IMAD.X R185, R25, 0x1, R48, P5 ;  /* 0x0000000119b97824 */ /* 0x000fe200028e0630 */
[----:B------:R-:W-:Y:S01]  /*2ce80*/  SHF.R.S32.HI R25, RZ, 0x1f, R46 ;  /* 0x0000001fff197819 */ /* 0x000fe2000001142e */
[C---:B------:R-:W-:Y:S01]  /*2ce90*/  IMAD.X R179, R27.reuse, 0x1, R49, P3 ;  /* 0x000000011bb37824 */ /* 0x040fe200018e0631 */
[----:B------:R1:W-:Y:S01]  /*2cea0*/  STL.64 [R1+0x928], R132 ;  /* 0x0009288401007387 */ /* 0x0003e20000100a00 */
[----:B------:R-:W-:Y:S01]  /*2ceb0*/  IMAD.X R181, R27, 0x1, R48, P4 ;  /* 0x000000011bb57824 */ /* 0x000fe200020e0630 */
[----:B------:R-:W-:Y:S02]  /*2cec0*/  SHF.R.S32.HI R27, RZ, 0x1f, R42 ;  /* 0x0000001fff1b7819 */ /* 0x000fe4000001142a */
[----:B0-----:R-:W-:-:S02]  /*2ced0*/  IADD3 R134, P3, R46, R52, RZ ;  /* 0x000000342e867210 */ /* 0x001fc40007f7e0ff */
[-C--:B------:R-:W-:Y:S02]  /*2cee0*/  IADD3 R176, P5, R46, R53.reuse, RZ ;  /* 0x000000352eb07210 */ /* 0x080fe40007fbe0ff */
[CC--:B-1----:R-:W-:Y:S01]  /*2cef0*/  IADD3 R132, P4, R42.reuse, R53.reuse, RZ ;  /* 0x000000352a847210 */ /* 0x0c2fe20007f9e0ff */
[C---:B------:R-:W-:Y:S01]  /*2cf00*/  IMAD.X R135, R25.reuse, 0x1, R49, P3 ;  /* 0x0000000119877824 */ /* 0x040fe200018e0631 */
[----:B------:R-:W-:Y:S01]  /*2cf10*/  IADD3 R42, P3, R42, R52, RZ ;  /* 0x000000342a2a7210 */ /* 0x000fe20007f7e0ff */
[--C-:B------:R-:W-:Y:S01]  /*2cf20*/  IMAD.X R177, R25, 0x1, R48.reuse, P5 ;  /* 0x0000000119b17824 */ /* 0x100fe200028e0630 */
[----:B------:R-:W-:Y:S02]  /*2cf30*/  SHF.R.S32.HI R25, RZ, 0x1f, R41 ;  /* 0x0000001fff197819 */ /* 0x000fe40000011429 */
[----:B------:R-:W-:Y:S01]  /*2cf40*/  IADD3 R46, P5, R41, R53, RZ ;  /* 0x00000035292e7210 */ /* 0x000fe20007fbe0ff */
[C---:B------:R-:W-:Y:S01]  /*2cf50*/  IMAD.X R43, R27.reuse, 0x1, R49, P3 ;  /* 0x000000011b2b7824 */ /* 0x040fe200018e0631 */
[----:B------:R-:W-:Y:S01]  /*2cf60*/  STL.64 [R1+0x920], R134 ;  /* 0x0009208601007387 */ /* 0x000fe20000100a00 */
[----:B------:R-:W-:-:S02]  /*2cf70*/  IMAD.X R133, R27, 0x1, R48, P4 ;  /* 0x000000011b857824 */ /* 0x000fc400020e0630 */
[----:B------:R-:W-:Y:S01]  /*2cf80*/  IMAD.X R47, R25, 0x1, R48, P5 ;  /* 0x00000001192f7824 */ /* 0x000fe200028e0630 */
[----:B------:R0:W-:Y:S01]  /*2cf90*/  STL.64 [R1+0x910], R42 ;  /* 0x0009102a01007387 */ /* 0x0001e20000100a00 */
[----:B------:R-:W-:-:S03]  /*2cfa0*/  SHF.R.S32.HI R27, RZ, 0x1f, R39 ;  /* 0x0000001fff1b7819 */ /* 0x000fc60000011427 */
[----:B------:R1:W-:Y:S01]  /*2cfb0*/  STL.64 [R1+0x918], R132 ;  /* 0x0009188401007387 */ /* 0x0003e20000100a00 */
[----:B0-----:R-:W-:-:S03]  /*2cfc0*/  IADD3 R42, P3, R41, R52, RZ ;  /* 0x00000034292a7210 */ /* 0x001fc60007f7e0ff */
[----:B------:R0:W-:Y:S02]  /*2cfd0*/  STL.64 [R1+0x908], R46 ;  /* 0x0009082e01007387 */ /* 0x0001e40000100a00 */
[----:B------:R-:W-:Y:S01]  /*2cfe0*/  IMAD.X R43, R25, 0x1, R49, P3 ;  /* 0x00000001192b7824 */ /* 0x000fe200018e0631 */
[C---:B-1----:R-:W-:Y:S02]  /*2cff0*/  IADD3 R132, P4, R39.reuse, R53, RZ ;  /* 0x0000003527847210 */ /* 0x042fe40007f9e0ff */
[----:B------:R-:W-:Y:S02]  /*2d000*/  SHF.R.S32.HI R25, RZ, 0x1f, R38 ;  /* 0x0000001fff197819 */ /* 0x000fe40000011426 */
[----:B0-----:R-:W-:Y:S01]  /*2d010*/  IADD3 R46, P3, R39, R52, RZ ;  /* 0x00000034272e7210 */ /* 0x001fe20007f7e0ff */
[----:B------:R0:W-:Y:S01]  /*2d020*/  STL.64 [R1+0x900], R42 ;  /* 0x0009002a01007387 */ /* 0x0001e20000100a00 */
[----:B------:R-:W-:-:S03]  /*2d030*/  IMAD.X R133, R27, 0x1, R48, P4 ;  /* 0x000000011b857824 */ /* 0x000fc600020e0630 */
[----:B------:R-:W-:Y:S01]  /*2d040*/  IMAD.X R47, R27, 0x1, R49, P3 ;  /* 0x000000011b2f7824 */ /* 0x000fe200018e0631 */
[C---:B0-----:R-:W-:Y:S02]  /*2d050*/  IADD3 R42, P5, R38.reuse, R53, RZ ;  /* 0x00000035262a7210 */ /* 0x041fe40007fbe0ff */
[----:B------:R-:W-:-:S03]  /*2d060*/  IADD3 R38, P3, R38, R52, RZ ;  /* 0x0000003426267210 */ /* 0x000fc60007f7e0ff */
[C---:B------:R-:W-:Y:S02]  /*2d070*/  IMAD.X R43, R25.reuse, 0x1, R48, P5 ;  /* 0x00000001192b7824 */ /* 0x040fe400028e0630 */
[----:B------:R-:W-:Y:S01]  /*2d080*/  IMAD.X R39, R25, 0x1, R49, P3 ;  /* 0x0000000119277824 */ /* 0x000fe200018e0631 */
[----:B------:R-:W-:Y:S01]  /*2d090*/  STL.64 [R1+0x8f8], R132 ;  /* 0x0008f88401007387 */ /* 0x000fe20000100a00 */
[----:B------:R-:W-:-:S03]  /*2d0a0*/  SHF.R.S32.HI R27, RZ, 0x1f, R37 ;  /* 0x0000001fff1b7819 */ /* 0x000fc60000011425 */
[----:B------:R0:W-:Y:S04]  /*2d0b0*/  STL.64 [R1+0x8f0], R46 ;  /* 0x0008f02e01007387 */ /* 0x0001e80000100a00 */
[----:B------:R-:W-:Y:S04]  /*2d0c0*/  STL.64 [R1+0x8e8], R42 ;  /* 0x0008e82a01007387 */ /* 0x000fe80000100a00 */
[----:B------:R1:W-:Y:S01]  /*2d0d0*/  STL.64 [R1+0x8e0], R38 ;  /* 0x0008e02601007387 */ /* 0x0003e20000100a00 */
[----:B------:R-:W-:Y:S02]  /*2d0e0*/  SHF.R.S32.HI R25, RZ, 0x1f, R35 ;  /* 0x0000001fff197819 */ /* 0x000fe40000011423 */
[----:B0-----:R-:W-:-:S02]  /*2d0f0*/  IADD3 R46, P4, R37, R53, RZ ;  /* 0x00000035252e7210 */ /* 0x001fc40007f9e0ff */
[----:B-1----:R-:W-:Y:S02]  /*2d100*/  IADD3 R38, P3, R37, R52, RZ ;  /* 0x0000003425267210 */ /* 0x002fe40007f7e0ff */
[----:B------:R-:W-:-:S03]  /*2d110*/  IADD3 R42, P5, R35, R53, RZ ;  /* 0x00000035232a7210 */ /* 0x000fc60007fbe0ff */
[C---:B------:R-:W-:Y:S02]  /*2d120*/  IMAD.X R39, R27.reuse, 0x1, R49, P3 ;  /* 0x000000011b277824 */ /* 0x040fe400018e0631 */
[--C-:B------:R-:W-:Y:S02]  /*2d130*/  IMAD.X R47, R27, 0x1, R48.reuse, P4 ;  /* 0x000000011b2f7824 */ /* 0x100fe400020e0630 */
[----:B------:R-:W-:Y:S01]  /*2d140*/  IMAD.X R43, R25, 0x1, R48, P5 ;  /* 0x00000001192b7824 */ /* 0x000fe200028e0630 */
[----:B------:R0:W-:Y:S01]  /*2d150*/  STL.64 [R1+0x8d0], R38 ;  /* 0x0008d02601007387 */ /* 0x0001e20000100a00 */
[----:B------:R-:W-:-:S03]  /*2d160*/  SHF.R.S32.HI R27, RZ, 0x1f, R34 ;  /* 0x0000001fff1b7819 */ /* 0x000fc60000011422 */
[----:B------:R-:W-:Y:S04]  /*2d170*/  STL.64 [R1+0x8d8], R46 ;  /* 0x0008d82e01007387 */ /* 0x000fe80000100a00 */
[----:B------:R1:W-:Y:S01]  /*2d180*/  STL.64 [R1+0x8c8], R42 ;  /* 0x0008c82a01007387 */ /* 0x0003e20000100a00 */
[----:B0-----:R-:W-:-:S05]  /*2d190*/  IADD3 R38, P3, R35, R52, RZ ;  /* 0x0000003423267210 */ /* 0x001fca0007f7e0ff */
[----:B------:R-:W-:Y:S01]  /*2d1a0*/  IMAD.X R39, R25, 0x1, R49, P3 ;  /* 0x0000000119277824 */ /* 0x000fe200018e0631 */
[CC--:B-1----:R-:W-:Y:S02]  /*2d1b0*/  IADD3 R42, P4, R34.reuse, R53.reuse, RZ ;  /* 0x00000035222a7210 */ /* 0x0c2fe40007f9e0ff */
[----:B------:R-:W-:Y:S02]  /*2d1c0*/  IADD3 R34, P3, R34, R52, RZ ;  /* 0x0000003422227210 */ /* 0x000fe40007f7e0ff */
[----:B------:R0:W-:Y:S01]  /*2d1d0*/  STL.64 [R1+0x8c0], R38 ;  /* 0x0008c02601007387 */ /* 0x0001e20000100a00 */
[----:B------:R-:W-:Y:S02]  /*2d1e0*/  SHF.R.S32.HI R25, RZ, 0x1f, R33 ;  /* 0x0000001fff197819 */ /* 0x000fe40000011421 */
[C---:B------:R-:W-:Y:S02]  /*2d1f0*/  IMAD.X R35, R27.reuse, 0x1, R49, P3 ;  /* 0x000000011b237824 */ /* 0x040fe400018e0631 */
[----:B------:R-:W-:Y:S01]  /*2d200*/  IMAD.X R43, R27, 0x1, R48, P4 ;  /* 0x000000011b2b7824 */ /* 0x000fe200020e0630 */
[----:B0-----:R-:W-:-:S02]  /*2d210*/  IADD3 R38, P5, R33, R53, RZ ;  /* 0x0000003521267210 */ /* 0x001fc40007fbe0ff */
[----:B------:R0:W-:Y:S03]  /*2d220*/  STL.64 [R1+0x98], R34 ;  /* 0x0000982201007387 */ /* 0x0001e60000100a00 */
[----:B------:R-:W-:Y:S01]  /*2d230*/  IMAD.X R39, R25, 0x1, R48, P5 ;  /* 0x0000000119277824 */ /* 0x000fe200028e0630 */
[----:B------:R1:W-:Y:S01]  /*2d240*/  STL.64 [R1+0x8b8], R42 ;  /* 0x0008b82a01007387 */ /* 0x0003e20000100a00 */
[----:B------:R-:W-:Y:S02]  /*2d250*/  SHF.R.S32.HI R27, RZ, 0x1f, R31 ;  /* 0x0000001fff1b7819 */ /* 0x000fe4000001141f */
[----:B0-----:R-:W-:Y:S01]  /*2d260*/  IADD3 R34, P3, R33, R52, RZ ;  /* 0x0000003421227210 */ /* 0x001fe20007f7e0ff */
[----:B------:R0:W-:Y:S04]  /*2d270*/  STL.64 [R1+0x90], R38 ;  /* 0x0000902601007387 */ /* 0x0001e80000100a00 */
[----:B------:R-:W-:Y:S01]  /*2d280*/  IMAD.X R35, R25, 0x1, R49, P3 ;  /* 0x0000000119237824 */ /* 0x000fe200018e0631 */
[----:B-1----:R-:W-:-:S02]  /*2d290*/  IADD3 R42, P4, R31, R53, RZ ;  /* 0x000000351f2a7210 */ /* 0x002fc40007f9e0ff */
        /* <DEDUP_REMOVED lines=18> */
[C---:B------:R-:W-:Y:S02]  /*2d3c0*/  IADD3 R34, P5, R26.reuse, R53, RZ ;  /* 0x000000351a227210 */ /* 0x040fe40007fbe0ff */
        /* <DEDUP_REMOVED lines=18> */
[----:B------:R-:W-:Y:S03]  /*2d4f0*/  STL.64 [R1+0x40], R38 ;  /* 0x0000402601007387 */ /* 0x000fe60000100a00 */
[----:B------:R-:W-:Y:S01]  /*2d500*/  IMAD.X R31, R25, 0x1, R49, P3 ;  /* 0x00000001191f7824 */ /* 0x000fe200018e0631 */
[----:B------:R0:W-:Y:S01]  /*2d510*/  STL.64 [R1+0x30], R34 ;  /* 0x0000302201007387 */ /* 0x0001e20000100a00 */
[----:B------:R-:W-:-:S03]  /*2d520*/  SHF.R.S32.HI R23, RZ, 0x1f, R21 ;  /* 0x0000001fff177819 */ /* 0x000fc60000011415 */
[----:B------:R1:W-:Y:S01]  /*2d530*/  STL.64 [R1+0x28], R30 ;  /* 0x0000281e01007387 */ /* 0x0003e20000100a00 */
[----:B------:R-:W-:Y:S02]  /*2d540*/  SHF.R.S32.HI R22, RZ, 0x1f, R18 ;  /* 0x0000001fff167819 */ /* 0x000fe40000011412 */
[-C--:B------:R-:W-:Y:S02]  /*2d550*/  IADD3 R26, P5, R18, R53.reuse, RZ ;  /* 0x00000035121a7210 */ /* 0x080fe40007fbe0ff */
[C---:B0-----:R-:W-:Y:S02]  /*2d560*/  IADD3 R34, P4, R21.reuse, R53, RZ ;  /* 0x0000003515227210 */ /* 0x041fe40007f9e0ff */
[----:B-1----:R-:W-:-:S03]  /*2d570*/  IADD3 R30, P3, R21, R52, RZ ;  /* 0x00000034151e7210 */ /* 0x002fc60007f7e0ff */
[C-C-:B------:R-:W-:Y:S02]  /*2d580*/  IMAD.X R35, R23.reuse, 0x1, R48.reuse, P4 ;  /* 0x0000000117237824 */ /* 0x140fe400020e0630 */
[----:B------:R-:W-:Y:S02]  /*2d590*/  IMAD.X R31, R23, 0x1, R49, P3 ;  /* 0x00000001171f7824 */ /* 0x000fe400018e0631 */
[----:B------:R-:W-:-:S03]  /*2d5a0*/  IMAD.X R27, R22, 0x1, R48, P5 ;  /* 0x00000001161b7824 */ /* 0x000fc600028e0630 */
[----:B------:R0:W-:Y:S01]  /*2d5b0*/  STL.64 [R1+0x18], R30 ;  /* 0x0000181e01007387 */ /* 0x0001e20000100a00 */
[----:B------:R-:W-:-:S03]  /*2d5c0*/  SHF.R.S32.HI R21, RZ, 0x1f, R250 ;  /* 0x0000001fff157819 */ /* 0x000fc600000114fa */
[----:B------:R-:W-:Y:S04]  /*2d5d0*/  STL.64 [R1+0x20], R34 ;  /* 0x0000202201007387 */ /* 0x000fe80000100a00 */
[----:B------:R1:W-:Y:S01]  /*2d5e0*/  STL.64 [R1+0x10], R26 ;  /* 0x0000101a01007387 */ /* 0x0003e20000100a00 */
[----:B0-----:R-:W-:-:S05]  /*2d5f0*/  IADD3 R30, P3, R18, R52, RZ ;  /* 0x00000034121e7210 */ /* 0x001fca0007f7e0ff */
[--C-:B------:R-:W-:Y:S01]  /*2d600*/  IMAD.X R31, R22, 0x1, R49.reuse, P3 ;  /* 0x00000001161f7824 */ /* 0x100fe200018e0631 */
[CC--:B-1----:R-:W-:Y:S02]  /*2d610*/  IADD3 R26, P4, R250.reuse, R53.reuse, RZ ;  /* 0x00000035fa1a7210 */ /* 0x0c2fe40007f9e0ff */
[-C--:B------:R-:W-:Y:S02]  /*2d620*/  IADD3 R250, P3, R250, R52.reuse, RZ ;  /* 0x00000034fafa7210 */ /* 0x080fe40007f7e0ff */
[----:B------:R-:W-:Y:S02]  /*2d630*/  SHF.R.S32.HI R18, RZ, 0x1f, R246 ;  /* 0x0000001fff127819 */ /* 0x000fe400000114f6 */
[C---:B------:R-:W-:Y:S01]  /*2d640*/  IADD3 R248, P5, R246.reuse, R53, RZ ;  /* 0x00000035f6f87210 */ /* 0x040fe20007fbe0ff */
[C---:B------:R-:W-:Y:S01]  /*2d650*/  IMAD.X R251, R21.reuse, 0x1, R49, P3 ;  /* 0x0000000115fb7824 */ /* 0x040fe200018e0631 */
[----:B------:R-:W-:Y:S01]  /*2d660*/  IADD3 R246, P3, R246, R52, RZ ;  /* 0x00000034f6f67210 */ /* 0x000fe20007f7e0ff */
[----:B------:R-:W-:Y:S01]  /*2d670*/  IMAD.X R27, R21, 0x1, R48, P4 ;  /* 0x00000001151b7824 */ /* 0x000fe200020e0630 */
[----:B------:R-:W-:-:S02]  /*2d680*/  SHF.R.S32.HI R21, RZ, 0x1f, R242 ;  /* 0x0000001fff157819 */ /* 0x000fc400000114f2 */
[-C--:B------:R-:W-:Y:S01]  /*2d690*/  IADD3 R244, P4, R242, R53.reuse, RZ ;  /* 0x00000035f2f47210 */ /* 0x080fe20007f9e0ff */
[--C-:B------:R-:W-:Y:S01]  /*2d6a0*/  IMAD.X R247, R18, 0x1, R49.reuse, P3 ;  /* 0x0000000112f77824 */ /* 0x100fe200018e0631 */
[-C--:B------:R-:W-:Y:S01]  /*2d6b0*/  IADD3 R242, P3, R242, R52.reuse, RZ ;  /* 0x00000034f2f27210 */ /* 0x080fe20007f7e0ff */
[----:B------:R-:W-:Y:S01]  /*2d6c0*/  IMAD.X R249, R18, 0x1, R48, P5 ;  /* 0x0000000112f97824 */ /* 0x000fe200028e0630 */
        /* <DEDUP_REMOVED lines=74> */
[----:B------:R0:W-:Y:S01]  /*2db70*/  STL.64 [R1+0x8], R30 ;  /* 0x0000081e01007387 */ /* 0x0001e20000100a00 */
[----:B------:R-:W-:Y:S01]  /*2db80*/  IMAD.X R39, R21, 0x1, R48, P4 ;  /* 0x0000000115277824 */ /* 0x000fe200020e0630 */
[----:B------:R-:W-:-:S02]  /*2db90*/  SHF.R.S32.HI R21, RZ, 0x1f, R28 ;  /* 0x0000001fff157819 */ /* 0x000fc4000001141c */
[C-C-:B------:R-:W-:Y:S01]  /*2dba0*/  IMAD.X R33, R18.reuse, 0x1, R49.reuse, P3 ;  /* 0x0000000112217824 */ /* 0x140fe200018e0631 */
[----:B------:R1:W-:Y:S01]  /*2dbb0*/  STL.64 [R1], R26 ;  /* 0x0000001a01007387 */ /* 0x0003e20000100a00 */
[----:B------:R-:W-:Y:S01]  /*2dbc0*/  IMAD.X R35, R18, 0x1, R48, P5 ;  /* 0x0000000112237824 */ /* 0x000fe200028e0630 */
[CC--:B0-----:R-:W-:Y:S02]  /*2dbd0*/  IADD3 R30, P4, R28.reuse, R53.reuse, RZ ;  /* 0x000000351c1e7210 */ /* 0x0c1fe40007f9e0ff */
[-C--:B------:R-:W-:Y:S02]  /*2dbe0*/  IADD3 R28, P3, R28, R52.reuse, RZ ;  /* 0x000000341c1c7210 */ /* 0x080fe40007f7e0ff */
[----:B------:R-:W-:Y:S02]  /*2dbf0*/  SHF.R.S32.HI R18, RZ, 0x1f, R24 ;  /* 0x0000001fff127819 */ /* 0x000fe40000011418 */
[C---:B-1----:R-:W-:Y:S01]  /*2dc00*/  IADD3 R26, P5, R24.reuse, R53, RZ ;  /* 0x00000035181a7210 */ /* 0x042fe20007fbe0ff */
[C---:B------:R-:W-:Y:S01]  /*2dc10*/  IMAD.X R29, R21.reuse, 0x1, R49, P3 ;  /* 0x00000001151d7824 */ /* 0x040fe200018e0631 */
[----:B------:R-:W-:Y:S01]  /*2dc20*/  IADD3 R24, P3, R24, R52, RZ ;  /* 0x0000003418187210 */ /* 0x000fe20007f7e0ff */
[----:B------:R-:W-:Y:S01]  /*2dc30*/  IMAD.X R31, R21, 0x1, R48, P4 ;  /* 0x00000001151f7824 */ /* 0x000fe200020e0630 */
[----:B------:R-:W-:-:S02]  /*2dc40*/  SHF.R.S32.HI R21, RZ, 0x1f, R20 ;  /* 0x0000001fff157819 */ /* 0x000fc40000011414 */
[----:B------:R-:W-:Y:S01]  /*2dc50*/  IADD3 R22, P4, R20, R53, RZ ;  /* 0x0000003514167210 */ /* 0x000fe20007f9e0ff */
[----:B------:R-:W-:Y:S01]  /*2dc60*/  IMAD.X R25, R18, 0x1, R49, P3 ;  /* 0x0000000112197824 */ /* 0x000fe200018e0631 */
[----:B------:R-:W-:-:S03]  /*2dc70*/  IADD3 R20, P3, R20, R52, RZ ;  /* 0x0000003414147210 */ /* 0x000fc60007f7e0ff */
[C---:B------:R-:W-:Y:S01]  /*2dc80*/  IMAD.X R23, R21.reuse, 0x1, R48, P4 ;  /* 0x0000000115177824 */ /* 0x040fe200020e0630 */
[----:B------:R-:W-:Y:S01]  /*2dc90*/  SHF.R.S32.HI R133, RZ, 0x1f, R19 ;  /* 0x0000001fff857819 */ /* 0x000fe20000011413 */
[----:B------:R-:W-:Y:S01]  /*2dca0*/  IMAD.X R21, R21, 0x1, R49, P3 ;  /* 0x0000000115157824 */ /* 0x000fe200018e0631 */
[----:B------:R-:W-:-:S05]  /*2dcb0*/  IADD3 R134, P3, R19, R52, RZ ;  /* 0x0000003413867210 */ /* 0x000fca0007f7e0ff */
[----:B------:R-:W-:Y:S01]  /*2dcc0*/  IMAD.X R135, R133, 0x1, R49, P3 ;  /* 0x0000000185877824 */ /* 0x000fe200018e0631 */
[----:B------:R-:W-:-:S04]  /*2dcd0*/  SHF.R.S32.HI R132, RZ, 0x1f, R131 ;  /* 0x0000001fff847819 */ /* 0x000fc80000011483 */
[----:B------:R0:W-:Y:S01]  /*2dce0*/  STL.64 [R1+0x8b0], R134 ;  /* 0x0008b08601007387 */ /* 0x0001e20000100a00 */
[----:B------:R-:W-:Y:S01]  /*2dcf0*/  IMAD.X R27, R18, 0x1, R48, P5 ;  /* 0x00000001121b7824 */ /* 0x000fe200028e0630 */
[----:B------:R-:W-:Y:S02]  /*2dd00*/  IADD3 R18, P5, R19, R53, RZ ;  /* 0x0000003513127210 */ /* 0x000fe40007fbe0ff */
[----:B0-----:R-:W-:-:S05]  /*2dd10*/  IADD3 R134, P3, R131, R52, RZ ;  /* 0x0000003483867210 */ /* 0x001fca0007f7e0ff */
[----:B------:R-:W-:Y:S01]  /*2dd20*/  IMAD.X R135, R132, 0x1, R49, P3 ;  /* 0x0000000184877824 */ /* 0x000fe200018e0631 */
[-C--:B------:R-:W-:Y:S02]  /*2dd30*/  IADD3 R138, P4, R131, R53.reuse, RZ ;  /* 0x00000035838a7210 */ /* 0x080fe40007f9e0ff */
[----:B------:R-:W-:Y:S02]  /*2dd40*/  SHF.R.S32.HI R131, RZ, 0x1f, R130 ;  /* 0x0000001fff837819 */ /* 0x000fe40000011482 */
[----:B------:R0:W-:Y:S01]  /*2dd50*/  STL.64 [R1+0x8a0], R134 ;  /* 0x0008a08601007387 */ /* 0x0001e20000100a00 */
[--C-:B------:R-:W-:Y:S01]  /*2dd60*/  IMAD.X R19, R133, 0x1, R48.reuse, P5 ;  /* 0x0000000185137824 */ /* 0x100fe200028e0630 */
[----:B------:R-:W-:Y:S01]  /*2dd70*/  IADD3 R136, P5, R130, R53, RZ ;  /* 0x0000003582887210 */ /* 0x000fe20007fbe0ff */
[----:B------:R-:W-:Y:S01]  /*2dd80*/  IMAD.X R139, R132, 0x1, R48, P4 ;  /* 0x00000001848b7824 */ /* 0x000fe200020e0630 */
[----:B0-----:R-:W-:Y:S02]  /*2dd90*/  IADD3 R134, P3, R130, R52, RZ ;  /* 0x0000003482867210 */ /* 0x001fe40007f7e0ff */
[----:B------:R-:W-:-:S03]  /*2dda0*/  SHF.R.S32.HI R130, RZ, 0x1f, R129 ;  /* 0x0000001fff827819 */ /* 0x000fc60000011481 */
[--C-:B------:R-:W-:Y:S01]  /*2ddb0*/  IMAD.X R135, R131, 0x1, R49.reuse, P3 ;  /* 0x0000000183877824 */ /* 0x100fe200018e0631 */
[----:B------:R-:W-:Y:S01]  /*2ddc0*/  IADD3 R132, P3, R129, R52, RZ ;  /* 0x0000003481847210 */ /* 0x000fe20007f7e0ff */
[----:B------:R-:W-:Y:S01]  /*2ddd0*/  IMAD.X R137, R131, 0x1, R48, P5 ;  /* 0x0000000183897824 */ /* 0x000fe200028e0630 */
[----:B------:R-:W-:Y:S03]  /*2dde0*/  STL.64 [R1+0x8a8], R138 ;  /* 0x0008a88a01007387 */ /* 0x000fe60000100a00 */
[----:B------:R-:W-:Y:S01]  /*2ddf0*/  IMAD.X R133, R130, 0x1, R49, P3 ;  /* 0x0000000182857824 */ /* 0x000fe200018e0631 */
[----:B------:R0:W-:Y:S04]  /*2de00*/  STL.64 [R1+0x898], R136 ;  /* 0x0008988801007387 */ /* 0x0001e80000100a00 */
[----:B------:R1:W-:Y:S04]  /*2de10*/  STL.64 [R1+0x890], R134 ;  /* 0x0008908601007387 */ /* 0x0003e80000100a00 */
[----:B------:R4:W-:Y:S01]  /*2de20*/  STL.64 [R1+0x880], R132 ;  /* 0x0008808401007387 */ /* 0x0009e20000100a00 */
[----:B0-----:R-:W-:-:S02]  /*2de30*/  IADD3 R136, P4, R129, R53, RZ ;  /* 0x0000003581887210 */ /* 0x001fc40007f9e0ff */
[----:B------:R-:W-:Y:S02]  /*2de40*/  SHF.R.S32.HI R129, RZ, 0x1f, R128 ;  /* 0x0000001fff817819 */ /* 0x000fe40000011480 */
[C---:B-1----:R-:W-:Y:S02]  /*2de50*/  IADD3 R134, P5, R128.reuse, R53, RZ ;  /* 0x0000003580867210 */ /* 0x042fe40007fbe0ff */
[----:B----4-:R-:W-:Y:S01]  /*2de60*/  IADD3 R132, P3, R128, R52, RZ ;  /* 0x0000003480847210 */ /* 0x010fe20007f7e0ff */
[----:B------:R-:W-:Y:S01]  /*2de70*/  IMAD.X R137, R130, 0x1, R48, P4 ;  /* 0x0000000182897824 */ /* 0x000fe200020e0630 */
        /* <DEDUP_REMOVED lines=326> */
[----:B------:R-:W-:Y:S01]  /*2f2e0*/  STL.64 [R1+0x690], R90 ;  /* 0x0006905a01007387 */ /* 0x000fe20000100a00 */
[C---:B------:R-:W-:Y:S01]  /*2f2f0*/  VIADD R80, R81.reuse, UR5 ;  /* 0x0000000551507c36 */ /* 0x040fe20008000000 */
[----:B------:R-:W-:Y:S01]  /*2f300*/  ULDC UR5, c[0x0][0x248] ;  /* 0x0000920000057ab9 */ /* 0x000fe20000000800 */
[----:B------:R-:W-:Y:S01]  /*2f310*/  IMAD.X R85, R82, 0x1, R49, P3 ;  /* 0x0000000152557824 */ /* 0x000fe200018e0631 */
[----:B------:R0:W-:Y:S01]  /*2f320*/  STL.64 [R1+0x688], R88 ;  /* 0x0006885801007387 */ /* 0x0001e20000100a00 */
[----:B------:R-:W-:Y:S01]  /*2f330*/  VIADD R79, R80, UR5 ;  /* 0x00000005504f7c36 */ /* 0x000fe20008000000 */
[----:B------:R-:W-:Y:S02]  /*2f340*/  ULDC UR5, c[0x0][0x248] ;  /* 0x0000920000057ab9 */ /* 0x000fe40000000800 */
        /* <DEDUP_REMOVED lines=208> */
[----:B------:R-:W-:Y:S02]  /*30050*/  IMAD.X R65, R59, 0x1, R48, P5 ;  /* 0x000000013b417824 */ /* 0x000fe400028e0630 */
[C---:B------:R-:W-:Y:S01]  /*30060*/  VIADD R56, R57.reuse, UR53 ;  /* 0x0000003539387c36 */ /* 0x040fe20008000000 */
[----:B------:R-:W-:Y:S01]  /*30070*/  STL.64 [R1+0x5d0], R66 ;  /* 0x0005d04201007387 */ /* 0x000fe20000100a00 */
[----:B------:R-:W-:Y:S01]  /*30080*/  IMAD.X R61, R58, 0x1, R49, P3 ;  /* 0x000000013a3d7824 */ /* 0x000fe200018e0631 */
[----:B------:R-:W-:Y:S02]  /*30090*/  ULDC UR53, c[0x0][0x248] ;  /* 0x0000920000357ab9 */ /* 0x000fe40000000800 */
[----:B------:R0:W-:Y:S04]  /*300a0*/  STL.64 [R1+0x5c8], R64 ;  /* 0x0005c84001007387 */ /* 0x0001e80000100a00 */
[----:B------:R1:W-:Y:S04]  /*300b0*/  STL.64 [R1+0x540], R62 ;  /* 0x0005403e01007387 */ /* 0x0003e80000100a00 */
[----:B------:R4:W-:Y:S01]  /*300c0*/  STL.64 [R1+0x518], R60 ;  /* 0x0005183c01007387 */ /* 0x0009e20000100a00 */
[----:B0-----:R-:W-:-:S02]  /*300d0*/  IADD3 R64, P4, R57, R53, RZ ;  /* 0x0000003539407210 */ /* 0x001fc40007f9e0ff */
[----:B------:R-:W-:Y:S02]  /*300e0*/  SHF.R.S32.HI R57, RZ, 0x1f, R56 ;  /* 0x0000001fff397819 */ /* 0x000fe40000011438 */
[-C--:B-1----:R-:W-:Y:S01]  /*300f0*/  IADD3 R62, P5, R56, R53.reuse, RZ ;  /* 0x00000035383e7210 */ /* 0x082fe20007fbe0ff */
[--C-:B------:R-:W-:Y:S01]  /*30100*/  IMAD.X R65, R58, 0x1, R48.reuse, P4 ;  /* 0x000000013a417824 */ /* 0x100fe200020e0630 */
[C---:B----4-:R-:W-:Y:S01]  /*30110*/  IADD3 R60, P3, R56.reuse, R52, RZ ;  /* 0x00000034383c7210 */ /* 0x050fe20007f7e0ff */
[----:B------:R-:W-:Y:S02]  /*30120*/  VIADD R51, R56, UR35 ;  /* 0x0000002338337c36 */ /* 0x000fe40008000000 */
[C---:B------:R-:W-:Y:S02]  /*30130*/  IMAD.X R63, R57.reuse, 0x1, R48, P5 ;  /* 0x00000001393f7824 */ /* 0x040fe400028e0630 */
[----:B------:R-:W-:Y:S01]  /*30140*/  IMAD.X R61, R57, 0x1, R49, P3 ;  /* 0x00000001393d7824 */ /* 0x000fe200018e0631 */
[----:B------:R-:W-:Y:S01]  /*30150*/  STL.64 [R1+0x530], R64 ;  /* 0x0005304001007387 */ /* 0x000fe20000100a00 */
[----:B------:R-:W-:Y:S01]  /*30160*/  VIADD R55, R51, UR34 ;  /* 0x0000002233377c36 */ /* 0x000fe20008000000 */
[----:B------:R-:W-:Y:S01]  /*30170*/  SHF.R.S32.HI R56, RZ, 0x1f, R51 ;  /* 0x0000001fff387819 */ /* 0x000fe20000011433 */
[----:B------:R-:W-:Y:S01]  /*30180*/  ULDC.64 UR34, c[0x0][0x228] ;  /* 0x00008a0000227ab9 */ /* 0x000fe20000000a00 */
[----:B------:R0:W-:Y:S04]  /*30190*/  STL.64 [R1+0x508], R62 ;  /* 0x0005083e01007387 */ /* 0x0001e80000100a00 */
[----:B------:R1:W-:Y:S01]  /*301a0*/  STL.64 [R1+0x4f0], R60 ;  /* 0x0004f03c01007387 */ /* 0x0003e20000100a00 */
[----:B------:R-:W-:-:S02]  /*301b0*/  IADD3 R58, P5, R55, R53, RZ ;  /* 0x00000035373a7210 */ /* 0x000fc40007fbe0ff */
[C---:B0-----:R-:W-:Y:S02]  /*301c0*/  IADD3 R62, P4, R51.reuse, R53, RZ ;  /* 0x00000035333e7210 */ /* 0x041fe40007f9e0ff */
[-C--:B-1----:R-:W-:Y:S02]  /*301d0*/  IADD3 R60, P3, R51, R52.reuse, RZ ;  /* 0x00000034333c7210 */ /* 0x082fe40007f7e0ff */
[----:B------:R-:W-:Y:S01]  /*301e0*/  SHF.R.S32.HI R51, RZ, 0x1f, R55 ;  /* 0x0000001fff337819 */ /* 0x000fe20000011437 */
[C-C-:B------:R-:W-:Y:S02]  /*301f0*/  IMAD.X R63, R56.reuse, 0x1, R48.reuse, P4 ;  /* 0x00000001383f7824 */ /* 0x140fe400020e0630 */
[----:B------:R-:W-:Y:S02]  /*30200*/  IMAD.X R61, R56, 0x1, R49, P3 ;  /* 0x00000001383d7824 */ /* 0x000fe400018e0631 */
[----:B------:R-:W-:Y:S02]  /*30210*/  IMAD.X R59, R51, 0x1, R48, P5 ;  /* 0x00000001333b7824 */ /* 0x000fe400028e0630 */
[C---:B------:R-:W-:Y:S01]  /*30220*/  VIADD R50, R55.reuse, UR8 ;  /* 0x0000000837327c36 */ /* 0x040fe20008000000 */
[----:B------:R0:W-:Y:S04]  /*30230*/  STL.64 [R1+0x4c0], R60 ;  /* 0x0004c03c01007387 */ /* 0x0001e80000100a00 */
[----:B------:R-:W-:Y:S04]  /*30240*/  STL.64 [R1+0x4d8], R62 ;  /* 0x0004d83e01007387 */ /* 0x000fe80000100a00 */
[----:B------:R1:W-:Y:S01]  /*30250*/  STL.64 [R1+0x4a8], R58 ;  /* 0x0004a83a01007387 */ /* 0x0003e20000100a00 */
[----:B0-----:R-:W-:-:S02]  /*30260*/  IADD3 R60, P3, R55, R52, RZ ;  /* 0x00000034373c7210 */ /* 0x001fc40007f7e0ff */
[----:B------:R-:W-:Y:S02]  /*30270*/  SHF.R.S32.HI R55, RZ, 0x1f, R50 ;  /* 0x0000001fff377819 */ /* 0x000fe40000011432 */
[C---:B-1----:R-:W-:Y:S01]  /*30280*/  IADD3 R58, P4, R50.reuse, R53, RZ ;  /* 0x00000035323a7210 */ /* 0x042fe20007f9e0ff */
[--C-:B------:R-:W-:Y:S01]  /*30290*/  IMAD.X R61, R51, 0x1, R49.reuse, P3 ;  /* 0x00000001333d7824 */ /* 0x100fe200018e0631 */
[C---:B------:R-:W-:Y:S01]  /*302a0*/  IADD3 R56, P3, R50.reuse, R52, RZ ;  /* 0x0000003432387210 */ /* 0x040fe20007f7e0ff */
[----:B------:R-:W-:Y:S01]  /*302b0*/  VIADD R54, R50, UR9 ;  /* 0x0000000932367c36 */ /* 0x000fe20008000000 */
[----:B------:R-:W-:Y:S01]  /*302c0*/  ULDC.64 UR8, c[0x0][0x228] ;  /* 0x00008a0000087ab9 */ /* 0x000fe20000000a00 */
[C---:B------:R-:W-:Y:S01]  /*302d0*/  IMAD.X R59, R55.reuse, 0x1, R48, P4 ;  /* 0x00000001373b7824 */ /* 0x040fe200020e0630 */
[----:B------:R-:W-:Y:S01]  /*302e0*/  STL.64 [R1+0x490], R60 ;  /* 0x0004903c01007387 */ /* 0x000fe20000100a00 */
[----:B------:R-:W-:Y:S01]  /*302f0*/  IMAD.X R57, R55, 0x1, R49, P3 ;  /* 0x0000000137397824 */ /* 0x000fe200018e0631 */
[----:B------:R-:W-:-:S02]  /*30300*/  SHF.R.S32.HI R51, RZ, 0x1f, R54 ;  /* 0x0000001fff337819 */ /* 0x000fc40000011436 */
[----:B------:R0:W-:Y:S01]  /*30310*/  STL.64 [R1+0x478], R58 ;  /* 0x0004783a01007387 */ /* 0x0001e20000100a00 */
[----:B------:R-:W-:Y:S01]  /*30320*/  VIADD R50, R54, UR5 ;  /* 0x0000000536327c36 */ /* 0x000fe20008000000 */
[----:B------:R-:W-:Y:S02]  /*30330*/  LOP3.LUT R14, R14, 0xfff7ffff, RZ, 0xc0, !PT ;  /* 0xfff7ffff0e0e7812 */ /* 0x000fe400078ec0ff */
[----:B------:R-:W-:Y:S01]  /*30340*/  LOP3.LUT R9, R9, 0xffff7fff, RZ, 0xc0, !PT ;  /* 0xffff7fff09097812 */ /* 0x000fe200078ec0ff */
[----:B------:R1:W-:Y:S01]  /*30350*/  STL.64 [R1+0x3c0], R56 ;  /* 0x0003c03801007387 */ /* 0x0003e20000100a00 */
[----:B0-----:R-:W-:Y:S01]  /*30360*/  IADD3 R58, P4, R54, R53, RZ ;  /* 0x00000035363a7210 */ /* 0x001fe20007f9e0ff */
[C---:B------:R-:W-:Y:S01]  /*30370*/  VIADD R66, R0.reuse, 0x58 ;  /* 0x0000005800427836 */ /* 0x040fe20000000000 */
[----:B------:R-:W-:Y:S01]  /*30380*/  LOP3.LUT R13, R13, 0x7fffffff, RZ, 0xc0, !PT ;  /* 0x7fffffff0d0d7812 */ /* 0x000fe200078ec0ff */
[----:B------:R-:W-:Y:S01]  /*30390*/  VIADD R65, R0, 0x57 ;  /* 0x0000005700417836 */ /* 0x000fe20000000000 */
[----:B------:R-:W-:Y:S01]  /*303a0*/  ULDC UR5, c[0x0][0x228] ;  /* 0x00008a0000057ab9 */ /* 0x000fe20000000800 */
[----:B------:R-:W-:Y:S01]  /*303b0*/  IMAD.X R59, R51, 0x1, R48, P4 ;  /* 0x00000001333b7824 */ /* 0x000fe200020e0630 */
[----:B-1----:R-:W-:-:S02]  /*303c0*/  IADD3 R56, P3, R54, R52, RZ ;  /* 0x0000003436387210 */ /* 0x002fc40007f7e0ff */
[----:B------:R-:W-:Y:S02]  /*303d0*/  SHF.R.S32.HI R55, RZ, 0x1f, R50 ;  /* 0x0000001fff377819 */ /* 0x000fe40000011432 */
[----:B------:R0:W-:Y:S01]  /*303e0*/  STL.64 [R1+0x3b8], R58 ;  /* 0x0003b83a01007387 */ /* 0x0001e20000100a00 */
[----:B------:R-:W-:Y:S02]  /*303f0*/  IMAD.X R57, R51, 0x1, R49, P3 ;  /* 0x0000000133397824 */ /* 0x000fe400018e0631 */
[----:B------:R-:W-:-:S03]  /*30400*/  VIADD R54, R50, UR10 ;  /* 0x0000000a32367c36 */ /* 0x000fc60008000000 */
[----:B------:R1:W-:Y:S01]  /*30410*/  STL.64 [R1+0x3b0], R56 ;  /* 0x0003b03801007387 */ /* 0x0003e20000100a00 */
[----:B0-----:R-:W-:-:S05]  /*30420*/  IADD3 R58, P4, R50, R53, RZ ;  /* 0x00000035323a7210 */ /* 0x001fca0007f9e0ff */
[C---:B------:R-:W-:Y:S01]  /*30430*/  IMAD.X R59, R55.reuse, 0x1, R48, P4 ;  /* 0x00000001373b7824 */ /* 0x040fe200020e0630 */
[----:B-1----:R-:W-:Y:S02]  /*30440*/  IADD3 R56, P3, R50, R52, RZ ;  /* 0x0000003432387210 */ /* 0x002fe40007f7e0ff */
[----:B------:R-:W-:Y:S02]  /*30450*/  SHF.R.S32.HI R51, RZ, 0x1f, R54 ;  /* 0x0000001fff337819 */ /* 0x000fe40000011436 */
[----:B------:R0:W-:Y:S01]  /*30460*/  STL.64 [R1+0x3a8], R58 ;  /* 0x0003a83a01007387 */ /* 0x0001e20000100a00 */
[----:B------:R-:W-:Y:S02]  /*30470*/  IMAD.X R57, R55, 0x1, R49, P3 ;  /* 0x0000000137397824 */ /* 0x000fe400018e0631 */
[C---:B------:R-:W-:Y:S01]  /*30480*/  VIADD R50, R54.reuse, UR11 ;  /* 0x0000000b36327c36 */ /* 0x040fe20008000000 */
[----:B------:R-:W-:Y:S02]  /*30490*/  ULDC.64 UR10, c[0x0][0x228] ;  /* 0x00008a00000a7ab9 */ /* 0x000fe40000000a00 */
[----:B------:R1:W-:Y:S01]  /*304a0*/  STL.64 [R1+0x3a0], R56 ;  /* 0x0003a03801007387 */ /* 0x0003e20000100a00 */
[----:B0-----:R-:W-:-:S05]  /*304b0*/  IADD3 R58, P4, R54, R53, RZ ;  /* 0x00000035363a7210 */ /* 0x001fca0007f9e0ff */
[C---:B------:R-:W-:Y:S01]  /*304c0*/  IMAD.X R59, R51.reuse, 0x1, R48, P4 ;  /* 0x00000001333b7824 */ /* 0x040fe200020e0630 */
[----:B-1----:R-:W-:Y:S02]  /*304d0*/  IADD3 R56, P3, R54, R52, RZ ;  /* 0x0000003436387210 */ /* 0x002fe40007f7e0ff */
        /* <DEDUP_REMOVED lines=191> */
[----:B------:R-:W-:Y:S02]  /*310d0*/  ULDC UR36, c[0x0][0x22c] ;  /* 0x00008b0000247ab9 */ /* 0x000fe40000000800 */
        /* <DEDUP_REMOVED lines=181> */
[----:B-1----:R-:W-:Y:S01]  /*31c30*/  IADD3 R56, P3, R54, R52, RZ ;  /* 0x0000003436387210 */ /* 0x002fe20007f7e0ff */
[----:B------:R-:W-:Y:S01]  /*31c40*/  VIADD R54, R50, UR58 ;  /* 0x0000003a32367c36 */ /* 0x000fe20008000000 */
[----:B------:R-:W-:Y:S02]  /*31c50*/  SHF.R.S32.HI R55, RZ, 0x1f, R50 ;  /* 0x0000001fff377819 */ /* 0x000fe40000011432 */
[----:B------:R0:W-:Y:S01]  /*31c60*/  STL.64 [R1+0xd8], R58 ;  /* 0x0000d83a01007387 */ /* 0x0001e20000100a00 */
[----:B------:R-:W-:Y:S01]  /*31c70*/  IMAD.X R57, R51, 0x1, R49, P3 ;  /* 0x0000000133397824 */ /* 0x000fe200018e0631 */
[----:B------:R-:W-:Y:S02]  /*31c80*/  SHF.R.S32.HI R51, RZ, 0x1f, R54 ;  /* 0x0000001fff337819 */ /* 0x000fe40000011436 */
[-C--:B------:R-:W-:Y:S02]  /*31c90*/  IADD3 R62, P3, R54, R53.reuse, RZ ;  /* 0x00000035363e7210 */ /* 0x080fe40007f7e0ff */
[----:B0-----:R-:W-:-:S03]  /*31ca0*/  IADD3 R58, P4, R50, R53, RZ ;  /* 0x00000035323a7210 */ /* 0x001fc60007f9e0ff */
[--C-:B------:R-:W-:Y:S01]  /*31cb0*/  IMAD.X R63, R51, 0x1, R48.reuse, P3 ;  /* 0x00000001333f7824 */ /* 0x100fe200018e0630 */
[----:B------:R-:W-:Y:S01]  /*31cc0*/  ISETP.GE.AND P3, PT, R2, UR34, PT ;  /* 0x0000002202007c0c */ /* 0x000fe2000bf66270 */
[----:B------:R0:W-:Y:S01]  /*31cd0*/  STL.64 [R1+0xd0], R56 ;  /* 0x0000d03801007387 */ /* 0x0001e20000100a00 */
[----:B------:R-:W-:Y:S01]  /*31ce0*/  ULDC UR34, c[0x0][0x22c] ;  /* 0x00008b0000227ab9 */ /* 0x000fe20000000800 */
[----:B------:R-:W-:Y:S01]  /*31cf0*/  IMAD.X R59, R55, 0x1, R48, P4 ;  /* 0x00000001373b7824 */ /* 0x000fe200020e0630 */
[----:B------:R-:W-:-:S05]  /*31d00*/  IADD3 R60, P4, R54, R52, RZ ;  /* 0x00000034363c7210 */ /* 0x000fca0007f9e0ff */
[----:B------:R-:W-:Y:S01]  /*31d10*/  IMAD.X R61, R51, 0x1, R49, P4 ;  /* 0x00000001333d7824 */ /* 0x000fe200020e0631 */
[----:B------:R-:W-:Y:S02]  /*31d20*/  ISETP.LT.AND P4, PT, R0, UR9, !P3 ;  /* 0x0000000900007c0c */ /* 0x000fe4000df81270 */
[----:B------:R-:W-:Y:S01]  /*31d30*/  ISETP.LT.AND P3, PT, R2, UR8, !P2 ;  /* 0x0000000802007c0c */ /* 0x000fe2000d761270 */
[----:B------:R-:W-:Y:S02]  /*31d40*/  ULDC.64 UR8, c[0x0][0x228] ;  /* 0x00008a0000087ab9 */ /* 0x000fe40000000a00 */
[----:B------:R-:W-:-:S10]  /*31d50*/  ISETP.LT.AND P2, PT, R3, UR8, !P2 ;  /* 0x0000000803007c0c */ /* 0x000fd4000d741270 */
[----:B------:R-:W-:Y:S02]  /*31d60*/  @P3 LOP3.LUT R14, R14, 0x80000, RZ, 0xfc, !PT ;  /* 0x000800000e0e3812 */ /* 0x000fe400078efcff */
[----:B------:R-:W-:Y:S02]  /*31d70*/  ISETP.LT.AND P3, PT, R2, UR12, !P1 ;  /* 0x0000000c02007c0c */ /* 0x000fe4000cf61270 */
[----:B------:R-:W-:Y:S02]  /*31d80*/  LOP3.LUT R14, R14, 0xffdfffff, RZ, 0xc0, !PT ;  /* 0xffdfffff0e0e7812 */ /* 0x000fe400078ec0ff */
[----:B0-----:R-:W-:Y:S02]  /*31d90*/  IADD3 R56, P5, R50, R52, RZ ;  /* 0x0000003432387210 */ /* 0x001fe40007fbe0ff */
[----:B------:R-:W-:Y:S02]  /*31da0*/  @P2 LOP3.LUT R14, R14, 0x200000, RZ, 0xfc, !PT ;  /* 0x002000000e0e2812 */ /* 0x000fe400078efcff */
[----:B------:R-:W-:-:S02]  /*31db0*/  ISETP.LT.AND P2, PT, R3, UR10, !P1 ;  /* 0x0000000a03007c0c */ /* 0x000fc4000cf41270 */
[----:B------:R-:W-:Y:S01]  /*31dc0*/  LOP3.LUT R14, R14, 0xff7fffff, RZ, 0xc0, !PT ;  /* 0xff7fffff0e0e7812 */ /* 0x000fe200078ec0ff */
[----:B------:R-:W-:Y:S02]  /*31dd0*/  IMAD.X R57, R55, 0x1, R49, P5 ;  /* 0x0000000137397824 */ /* 0x000fe400028e0631 */
[----:B------:R-:W-:Y:S01]  /*31de0*/  VIADD R50, R54, UR59 ;  /* 0x0000003b36327c36 */ /* 0x000fe20008000000 */
[----:B------:R-:W-:Y:S01]  /*31df0*/  @P3 LOP3.LUT R14, R14, 0x800000, RZ, 0xfc, !PT ;  /* 0x008000000e0e3812 */ /* 0x000fe200078efcff */
[----:B------:R0:W-:Y:S01]  /*31e00*/  STL.64 [R1+0xc8], R58 ;  /* 0x0000c83a01007387 */ /* 0x0001e20000100a00 */
[----:B------:R-:W-:Y:S02]  /*31e10*/  ISETP.LT.AND P1, PT, R3, UR16, !P0 ;  /* 0x0000001003007c0c */ /* 0x000fe4000c721270 */
[----:B------:R-:W-:Y:S01]  /*31e20*/  @P4 LOP3.LUT R9, R9, 0x8000, RZ, 0xfc, !PT ;  /* 0x0000800009094812 */ /* 0x000fe200078efcff */
[----:B------:R1:W-:Y:S01]  /*31e30*/  STL.64 [R1+0xc0], R56 ;  /* 0x0000c03801007387 */ /* 0x0003e20000100a00 */
[----:B------:R-:W-:Y:S01]  /*31e40*/  ISETP.LT.AND P0, PT, R2, UR14, !P0 ;  /* 0x0000000e02007c0c */ /* 0x000fe2000c701270 */
[----:B------:R-:W-:Y:S01]  /*31e50*/  VIADD R64, R0, 0x56 ;  /* 0x0000005600407836 */ /* 0x000fe20000000000 */
[----:B------:R-:W-:Y:S01]  /*31e60*/  LOP3.LUT R14, R14, 0xffbfffff, RZ, 0xc0, !PT ;  /* 0xffbfffff0e0e7812 */ /* 0x000fe200078ec0ff */
[----:B------:R-:W-:Y:S01]  /*31e70*/  UMOV UR12, UR46 ;  /* 0x0000002e000c7c82 */ /* 0x000fe20008000000 */
[----:B------:R-:W-:Y:S01]  /*31e80*/  UMOV UR8, UR47 ;  /* 0x0000002f00087c82 */ /* 0x000fe20008000000 */
[----:B------:R-:W-:Y:S01]  /*31e90*/  VIADD R51, R0, 0x42 ;  /* 0x0000004200337836 */ /* 0x000fe20000000000 */
[----:B------:R-:W-:Y:S01]  /*31ea0*/  ULDC.64 UR58, c[0x0][0x228] ;  /* 0x00008a00003a7ab9 */ /* 0x000fe20000000a00 */
[----:B0-----:R-:W-:Y:S01]  /*31eb0*/  IADD3 R58, P5, R50, R53, RZ ;  /* 0x00000035323a7210 */ /* 0x001fe20007fbe0ff */
[----:B------:R-:W-:Y:S01]  /*31ec0*/  VIADD R54, R0, 0x45 ;  /* 0x0000004500367836 */ /* 0x000fe20000000000 */
[----:B------:R-:W-:Y:S01]  /*31ed0*/  ULDC UR16, c[0x0][0x228] ;  /* 0x00008a0000107ab9 */ /* 0x000fe20000000800 */
[----:B-1----:R-:W-:-:S02]  /*31ee0*/  IADD3 R56, P6, R50, R52, RZ ;  /* 0x0000003432387210 */ /* 0x002fc40007fde0ff */
[----:B------:R-:W-:Y:S01]  /*31ef0*/  LOP3.LUT R9, R9, 0xffffefff, RZ, 0xc0, !PT ;  /* 0xffffefff09097812 */ /* 0x000fe200078ec0ff */
[----:B------:R0:W-:Y:S01]  /*31f00*/  STL.64 [R1+0xb8], R62 ;  /* 0x0000b83e01007387 */ /* 0x0001e20000100a00 */
[----:B------:R-:W-:Y:S01]  /*31f10*/  SHF.R.S32.HI R50, RZ, 0x1f, R50 ;  /* 0x0000001fff327819 */ /* 0x000fe20000011432 */
[----:B------:R-:W-:Y:S01]  /*31f20*/  ULDC.64 UR46, c[0x0][0x228] ;  /* 0x00008a00002e7ab9 */ /* 0x000fe20000000a00 */
[----:B------:R-:W-:-:S03]  /*31f30*/  @P2 LOP3.LUT R14, R14, 0x400000, RZ, 0xfc, !PT ;  /* 0x004000000e0e2812 */ /* 0x000fc600078efcff */
[----:B------:R-:W-:Y:S01]  /*31f40*/  IMAD.X R59, R50, 0x1, R48, P5 ;  /* 0x00000001323b7824 */ /* 0x000fe200028e0630 */
[----:B------:R-:W-:Y:S01]  /*31f50*/  LOP3.LUT R14, R14, 0xfeffffff, RZ, 0xc0, !PT ;  /* 0xfeffffff0e0e7812 */ /* 0x000fe200078ec0ff */
[----:B------:R-:W-:-:S03]  /*31f60*/  VIADD R48, R0, 0x1 ;  /* 0x0000000100307836 */ /* 0x000fc60000000000 */
[----:B------:R-:W-:Y:S02]  /*31f70*/  @P0 LOP3.LUT R14, R14, 0x1000000, RZ, 0xfc, !PT ;  /* 0x010000000e0e0812 */ /* 0x000fe400078efcff */
[----:B------:R-:W-:-:S04]  /*31f80*/  ISETP.GE.AND P0, PT, R48, UR39, PT ;  /* 0x0000002730007c0c */ /* 0x000fc8000bf06270 */
[----:B------:R-:W-:Y:S01]  /*31f90*/  ISETP.LT.AND P2, PT, R2, UR20, !P0 ;  /* 0x0000001402007c0c */ /* 0x000fe2000c741270 */
[----:B------:R-:W-:Y:S01]  /*31fa0*/  IMAD.X R57, R50, 0x1, R49, P6 ;  /* 0x0000000132397824 */ /* 0x000fe200030e0631 */
[----:B------:R-:W-:Y:S01]  /*31fb0*/  @P1 LOP3.LUT R9, R9, 0x1000, RZ, 0xfc, !PT ;  /* 0x0000100009091812 */ /* 0x000fe200078efcff */
[----:B------:R-:W-:Y:S01]  /*31fc0*/  VIADD R49, R0, 0x40 ;  /* 0x0000004000317836 */ /* 0x000fe20000000000 */
[----:B------:R-:W-:Y:S02]  /*31fd0*/  ISETP.LT.AND P1, PT, R3, UR18, !P0 ;  /* 0x0000001203007c0c */ /* 0x000fe4000c721270 */
[----:B------:R-:W-:Y:S01]  /*31fe0*/  LOP3.LUT R14, R14, 0xfdffffff, RZ, 0xc0, !PT ;  /* 0xfdffffff0e0e7812 */ /* 0x000fe200078ec0ff */
[----:B------:R1:W-:Y:S01]  /*31ff0*/  STL.64 [R1+0xb0], R60 ;  /* 0x0000b03c01007387 */ /* 0x0003e20000100a00 */
[----:B------:R-:W-:Y:S01]  /*32000*/  LOP3.LUT R9, R9, 0xffffbfff, RZ, 0xc0, !PT ;  /* 0xffffbfff09097812 */ /* 0x000fe200078ec0ff */
[C---:B------:R-:W-:Y:S01]  /*32010*/  VIADD R50, R0.reuse, 0x41 ;  /* 0x0000004100327836 */ /* 0x040fe20000000000 */
[----:B------:R-:W-:Y:S01]  /*32020*/  ISETP.GE.AND P0, PT, R49, UR36, PT ;  /* 0x0000002431007c0c */ /* 0x000fe2000bf06270 */
[----:B------:R4:W-:Y:S01]  /*32030*/  STL.64 [R1+0xa8], R58 ;  /* 0x0000a83a01007387 */ /* 0x0009e20000100a00 */
[----:B------:R-:W-:Y:S01]  /*32040*/  ULDC.64 UR36, c[0x0][0x228] ;  /* 0x00008a0000247ab9 */ /* 0x000fe20000000a00 */
[----:B------:R-:W-:Y:S01]  /*32050*/  @P2 LOP3.LUT R9, R9, 0x4000, RZ, 0xfc, !PT ;  /* 0x0000400009092812 */ /* 0x000fe200078efcff */
[----:B0-----:R-:W-:Y:S01]  /*32060*/  VIADD R63, R0, 0x55 ;  /* 0x00000055003f7836 */ /* 0x001fe20000000000 */
[----:B------:R-:W-:Y:S01]  /*32070*/  ISETP.LT.AND P2, PT, R3, UR24, !P0 ;  /* 0x0000001803007c0c */ /* 0x000fe2000c741270 */
[----:B------:R-:W-:Y:S01]  /*32080*/  UMOV UR10, UR46 ;  /* 0x0000002e000a7c82 */ /* 0x000fe20008000000 */
[----:B------:R-:W-:Y:S01]  /*32090*/  @P1 LOP3.LUT R14, R14, 0x2000000, RZ, 0xfc, !PT ;  /* 0x020000000e0e1812 */ /* 0x000fe200078efcff */
[----:B------:R0:W-:Y:S01]  /*320a0*/  STL.64 [R1+0xa0], R56 ;  /* 0x0000a03801007387 */ /* 0x0001e20000100a00 */
[----:B------:R-:W-:Y:S01]  /*320b0*/  ISETP.LT.AND P1, PT, R2, UR22, !P0 ;  /* 0x0000001602007c0c */ /* 0x000fe2000c721270 */
[C---:B------:R-:W-:Y:S01]  /*320c0*/  VIADD R62, R0.reuse, 0x54 ;  /* 0x00000054003e7836 */ /* 0x040fe20000000000 */
[----:B------:R-:W-:Y:S01]  /*320d0*/  LOP3.LUT R9, R9, 0xffffdfff, RZ, 0xc0, !PT ;  /* 0xffffdfff09097812 */ /* 0x000fe200078ec0ff */
[----:B------:R-:W-:Y:S01]  /*320e0*/  UMOV UR14, UR47 ;  /* 0x0000002f000e7c82 */ /* 0x000fe20008000000 */
[----:B------:R-:W-:Y:S01]  /*320f0*/  ULDC.64 UR46, c[0x0][0x228] ;  /* 0x00008a00002e7ab9 */ /* 0x000fe20000000a00 */
[C---:B-1----:R-:W-:Y:S01]  /*32100*/  VIADD R61, R0.reuse, 0x52 ;  /* 0x00000052003d7836 */ /* 0x042fe20000000000 */
[----:B------:R-:W-:Y:S01]  /*32110*/  ULDC UR18, c[0x0][0x228] ;  /* 0x00008a0000127ab9 */ /* 0x000fe20000000800 */
[C---:B------:R-:W-:Y:S01]  /*32120*/  VIADD R60, R0.reuse, 0x50 ;  /* 0x00000050003c7836 */ /* 0x040fe20000000000 */
[----:B------:R-:W-:Y:S01]  /*32130*/  ULDC UR20, c[0x0][0x228] ;  /* 0x00008a0000147ab9 */ /* 0x000fe20000000800 */
[----:B------:R-:W-:Y:S01]  /*32140*/  @P2 LOP3.LUT R9, R9, 0x2000, RZ, 0xfc, !PT ;  /* 0x0000200009092812 */ /* 0x000fe200078efcff */
[C---:B----4-:R-:W-:Y:S01]  /*32150*/  VIADD R59, R0.reuse, 0x4e ;  /* 0x0000004e003b7836 */ /* 0x050fe20000000000 */
[----:B------:R-:W-:Y:S01]  /*32160*/  ULDC UR24, c[0x0][0x228] ;  /* 0x00008a0000187ab9 */ /* 0x000fe20000000800 */
[C---:B0-----:R-:W-:Y:S01]  /*32170*/  VIADD R56, R0.reuse, 0x47 ;  /* 0x0000004700387836 */ /* 0x041fe20000000000 */
[----:B------:R-:W-:Y:S01]  /*32180*/  LOP3.LUT R9, R9, 0xfffffbff, RZ, 0xc0, !PT ;  /* 0xfffffbff09097812 */ /* 0x000fe200078ec0ff */
[----:B------:R-:W-:-:S02]  /*32190*/  VIADD R58, R0, 0x4b ;  /* 0x0000004b003a7836 */ /* 0x000fc40000000000 */
[----:B------:R-:W-:Y:S01]  /*321a0*/  VIADD R52, R0, 0x43 ;  /* 0x0000004300347836 */ /* 0x000fe20000000000 */
[----:B------:R-:W-:Y:S01]  /*321b0*/  ISETP.GE.AND P0, PT, R56, UR41, PT ;  /* 0x0000002938007c0c */ /* 0x000fe2000bf06270 */
[C---:B------:R-:W-:Y:S01]  /*321c0*/  VIADD R57, R0.reuse, 0x49 ;  /* 0x0000004900397836 */ /* 0x040fe20000000000 */
[----:B------:R-:W-:Y:S01]  /*321d0*/  @P1 LOP3.LUT R9, R9, 0x400, RZ, 0xfc, !PT ;  /* 0x0000040009091812 */ /* 0x000fe200078efcff */
[----:B------:R-:W-:Y:S01]  /*321e0*/  VIADD R53, R0, 0x44 ;  /* 0x0000004400357836 */ /* 0x000fe20000000000 */
[----:B------:R-:W-:Y:S01]  /*321f0*/  ISETP.LT.AND P1, PT, R2, UR38, !P0 ;  /* 0x0000002602007c0c */ /* 0x000fe2000c721270 */
[----:B------:R-:W-:Y:S01]  /*32200*/  ULDC.64 UR38, c[0x0][0x228] ;  /* 0x00008a0000267ab9 */ /* 0x000fe20000000a00 */
[----:B------:R-:W-:Y:S01]  /*32210*/  ISETP.LT.AND P0, PT, R3, UR44, !P0 ;  /* 0x0000002c03007c0c */ /* 0x000fe2000c701270 */
[C---:B------:R-:W-:Y:S01]  /*32220*/  VIADD R55, R0.reuse, 0x46 ;  /* 0x0000004600377836 */ /* 0x040fe20000000000 */
[----:B------:R-:W-:Y:S01]  /*32230*/  LOP3.LUT R9, R9, 0xfffff7ff, RZ, 0xc0, !PT ;  /* 0xfffff7ff09097812 */ /* 0x000fe200078ec0ff */
[----:B------:R-:W-:-:S02]  /*32240*/  VIADD R67, R0, 0x53 ;  /* 0x0000005300437836 */ /* 0x000fc40000000000 */
[C---:B------:R-:W-:Y:S02]  /*32250*/  VIADD R48, R0.reuse, 0x51 ;  /* 0x0000005100307836 */ /* 0x040fe40000000000 */
[----:B------:R-:W-:Y:S01]  /*32260*/  VIADD R49, R0, 0x4f ;  /* 0x0000004f00317836 */ /* 0x000fe20000000000 */
[----:B------:R-:W-:Y:S01]  /*32270*/  LOP3.LUT R14, R14, 0x7fffffff, RZ, 0xc0, !PT ;  /* 0x7fffffff0e0e7812 */ /* 0x000fe200078ec0ff */
[----:B------:R-:W-:Y:S02]  /*32280*/  ULDC UR22, c[0x0][0x22c] ;  /* 0x00008b0000167ab9 */ /* 0x000fe40000000800 */
[----:B------:R-:W-:-:S04]  /*32290*/  @P1 LOP3.LUT R9, R9, 0x800, RZ, 0xfc, !PT ;  /* 0x0000080009091812 */ /* 0x000fc800078efcff */
[----:B------:R-:W-:-:S04]  /*322a0*/  LOP3.LUT R9, R9, 0xfffffdff, RZ, 0xc0, !PT ;  /* 0xfffffdff09097812 */ /* 0x000fc800078ec0ff */
[----:B------:R-:W-:Y:S02]  /*322b0*/  @P0 LOP3.LUT R9, R9, 0x200, RZ, 0xfc, !PT ;  /* 0x0000020009090812 */ /* 0x000fe400078efcff */
[----:B------:R-:W-:Y:S01]  /*322c0*/  ISETP.GE.AND P0, PT, R0, UR45, PT ;  /* 0x0000002d00007c0c */ /* 0x000fe2000bf06270 */
[----:B------:R-:W-:-:S03]  /*322d0*/  ULDC.64 UR44, c[0x0][0x228] ;  /* 0x00008a00002c7ab9 */ /* 0x000fc60000000a00 */
[----:B------:R-:W-:Y:S01]  /*322e0*/  ISETP.LT.AND P1, PT, R3, UR26, !P0 ;  /* 0x0000001a03007c0c */ /* 0x000fe2000c721270 */
[----:B------:R-:W-:Y:S01]  /*322f0*/  ULDC UR26, c[0x0][0x228] ;  /* 0x00008a00001a7ab9 */ /* 0x000fe20000000800 */
[----:B------:R-:W-:Y:S02]  /*32300*/  LOP3.LUT R9, R9, 0xffffff7f, RZ, 0xc0, !PT ;  /* 0xffffff7f09097812 */ /* 0x000fe400078ec0ff */
[----:B------:R-:W-:-:S09]  /*32310*/  ISETP.GE.AND P0, PT, R50, UR34, PT ;  /* 0x0000002232007c0c */ /* 0x000fd2000bf06270 */
[----:B------:R-:W-:Y:S02]  /*32320*/  @P1 LOP3.LUT R9, R9, 0x80, RZ, 0xfc, !PT ;  /* 0x0000008009091812 */ /* 0x000fe400078efcff */
[----:B------:R-:W-:Y:S01]  /*32330*/  ISETP.LT.AND P1, PT, R3, UR30, !P0 ;  /* 0x0000001e03007c0c */ /* 0x000fe2000c721270 */
[----:B------:R-:W-:Y:S01]  /*32340*/  ULDC UR30, c[0x0][0x228] ;  /* 0x00008a00001e7ab9 */ /* 0x000fe20000000800 */
[----:B------:R-:W-:Y:S01]  /*32350*/  ISETP.LT.AND P0, PT, R2, UR28, !P0 ;  /* 0x0000001c02007c0c */ /* 0x000fe2000c701270 */
[----:B------:R-:W-:Y:S01]  /*32360*/  ULDC UR28, c[0x0][0x22c] ;  /* 0x00008b00001c7ab9 */ /* 0x000fe20000000800 */
[----:B------:R-:W-:-:S09]  /*32370*/  LOP3.LUT R9, R9, 0xfffffeff, RZ, 0xc0, !PT ;  /* 0xfffffeff09097812 */ /* 0x000fd200078ec0ff */
[----:B------:R-:W-:-:S04]  /*32380*/  @P1 LOP3.LUT R9, R9, 0x100, RZ, 0xfc, !PT ;  /* 0x0000010009091812 */ /* 0x000fc800078efcff */
[----:B------:R-:W-:-:S04]  /*32390*/  LOP3.LUT R9, R9, 0xffffffdf, RZ, 0xc0, !PT ;  /* 0xffffffdf09097812 */ /* 0x000fc800078ec0ff */
[----:B------:R-:W-:Y:S02]  /*323a0*/  @P0 LOP3.LUT R9, R9, 0x20, RZ, 0xfc, !PT ;  /* 0x0000002009090812 */ /* 0x000fe400078efcff */
[----:B------:R-:W-:-:S04]  /*323b0*/  ISETP.GE.AND P0, PT, R66, UR33, PT ;  /* 0x0000002142007c0c */ /* 0x000fc8000bf06270 */
[----:B------:R-:W-:Y:S01]  /*323c0*/  ISETP.LT.AND P2, PT, R3, UR32, !P0 ;  /* 0x0000002003007c0c */ /* 0x000fe2000c741270 */
[----:B------:R-:W-:Y:S01]  /*323d0*/  ULDC.64 UR32, c[0x0][0x228] ;  /* 0x00008a0000207ab9 */ /* 0x000fe20000000a00 */
[----:B------:R-:W-:Y:S02]  /*323e0*/  ISETP.LT.AND P1, PT, R2, UR42, !P0 ;  /* 0x0000002a02007c0c */ /* 0x000fe4000c721270 */
[----:B------:R-:W-:Y:S02]  /*323f0*/  LOP3.LUT R9, R9, 0xffffffbf, RZ, 0xc0, !PT ;  /* 0xffffffbf09097812 */ /* 0x000fe400078ec0ff */
[----:B------:R-:W-:Y:S01]  /*32400*/  ISETP.GE.AND P0, PT, R65, UR35, PT ;  /* 0x0000002341007c0c */ /* 0x000fe2000bf06270 */
[----:B------:R-:W-:-:S06]  /*32410*/  ULDC.64 UR34, c[0x0][0x228] ;  /* 0x00008a0000227ab9 */ /* 0x000fcc0000000a00 */
[----:B------:R-:W-:-:S04]  /*32420*/  @P2 LOP3.LUT R9, R9, 0x40, RZ, 0xfc, !PT ;  /* 0x0000004009092812 */ /* 0x000fc800078efcff */
[----:B------:R-:W-:-:S04]  /*32430*/  LOP3.LUT R9, R9, 0xffffffef, RZ, 0xc0, !PT ;  /* 0xffffffef09097812 */ /* 0x000fc800078ec0ff */
[----:B------:R-:W-:Y:S02]  /*32440*/  @P1 LOP3.LUT R9, R9, 0x10, RZ, 0xfc, !PT ;  /* 0x0000001009091812 */ /* 0x000fe400078efcff */
[----:B------:R-:W-:Y:S02]  /*32450*/  ISETP.LT.AND P1, PT, R3, UR36, !P0 ;  /* 0x0000002403007c0c */ /* 0x000fe4000c721270 */
[----:B------:R-:W-:Y:S02]  /*32460*/  ISETP.LT.AND P0, PT, R2, UR38, !P0 ;  /* 0x0000002602007c0c */ /* 0x000fe4000c701270 */
[----:B------:R-:W-:-:S09]  /*32470*/  LOP3.LUT R9, R9, 0xfffffff7, RZ, 0xc0, !PT ;  /* 0xfffffff709097812 */ /* 0x000fd200078ec0ff */
[----:B------:R-:W-:-:S04]  /*32480*/  @P1 LOP3.LUT R9, R9, 0x8, RZ, 0xfc, !PT ;  /* 0x0000000809091812 */ /* 0x000fc800078efcff */
[----:B------:R-:W-:-:S04]  /*32490*/  LOP3.LUT R9, R9, 0xfffffffb, RZ, 0xc0, !PT ;  /* 0xfffffffb09097812 */ /* 0x000fc800078ec0ff */
[----:B------:R-:W-:Y:S02]  /*324a0*/  @P0 LOP3.LUT R9, R9, 0x4, RZ, 0xfc, !PT ;  /* 0x0000000409090812 */ /* 0x000fe400078efcff */
[----:B------:R-:W-:Y:S01]  /*324b0*/  ISETP.GE.AND P0, PT, R64, UR43, PT ;  /* 0x0000002b40007c0c */ /* 0x000fe2000bf06270 */
[----:B------:R-:W-:-:S03]  /*324c0*/  ULDC.64 UR42, c[0x0][0x228] ;  /* 0x00008a00002a7ab9 */ /* 0x000fc60000000a00 */
[----:B------:R-:W-:Y:S01]  /*324d0*/  ISETP.LT.AND P2, PT, R3, UR12, !P0 ;  /* 0x0000000c03007c0c */ /* 0x000fe2000c741270 */
[----:B------:R-:W-:Y:S01]  /*324e0*/  ULDC UR12, c[0x0][0x228] ;  /* 0x00008a00000c7ab9 */ /* 0x000fe20000000800 */
[----:B------:R-:W-:Y:S02]  /*324f0*/  ISETP.LT.AND P1, PT, R2, UR50, !P0 ;  /* 0x0000003202007c0c */ /* 0x000fe4000c721270 */
[----:B------:R-:W-:Y:S02]  /*32500*/  LOP3.LUT R9, R9, 0xfffffffd, RZ, 0xc0, !PT ;  /* 0xfffffffd09097812 */ /* 0x000fe400078ec0ff */
[----:B------:R-:W-:Y:S01]  /*32510*/  ISETP.GE.AND P0, PT, R63, UR37, PT ;  /* 0x000000253f007c0c */ /* 0x000fe2000bf06270 */
[----:B------:R-:W-:-:S06]  /*32520*/  ULDC.64 UR36, c[0x0][0x228] ;  /* 0x00008a0000247ab9 */ /* 0x000fcc0000000a00 */
[----:B------:R-:W-:-:S04]  /*32530*/  @P2 LOP3.LUT R9, R9, 0x2, RZ, 0xfc, !PT ;  /* 0x0000000209092812 */ /* 0x000fc800078efcff */
[----:B------:R-:W-:-:S04]  /*32540*/  LOP3.LUT R9, R9, 0xfffffffe, RZ, 0xc0, !PT ;  /* 0xfffffffe09097812 */ /* 0x000fc800078ec0ff */
[----:B------:R-:W-:Y:S02]  /*32550*/  @P1 LOP3.LUT R9, R9, 0x1, RZ, 0xfc, !PT ;  /* 0x0000000109091812 */ /* 0x000fe400078efcff */
[----:B------:R-:W-:Y:S01]  /*32560*/  ISETP.LT.AND P1, PT, R3, UR10, !P0 ;  /* 0x0000000a03007c0c */ /* 0x000fe2000c721270 */
[----:B------:R-:W-:Y:S01]  /*32570*/  ULDC UR10, c[0x0][0x22c] ;  /* 0x00008b00000a7ab9 */ /* 0x000fe20000000800 */
[----:B------:R-:W-:-:S11]  /*32580*/  ISETP.LT.AND P0, PT, R2, UR48, !P0 ;  /* 0x0000003002007c0c */ /* 0x000fd6000c701270 */
        /* <DEDUP_REMOVED lines=33> */
[----:B------:R-:W-:Y:S01]  /*327a0*/  ULDC.64 UR40, c[0x0][0x228] ;  /* 0x00008a0000287ab9 */ /* 0x000fe20000000a00 */
[----:B------:R-:W-:Y:S01]  /*327b0*/  ISETP.LT.AND P0, PT, R3, UR38, !P0 ;  /* 0x0000002603007c0c */ /* 0x000fe2000c701270 */
[----:B------:R-:W-:Y:S01]  /*327c0*/  ULDC UR38, c[0x0][0x22c] ;  /* 0x00008b0000267ab9 */ /* 0x000fe20000000800 */
[----:B------:R-:W-:-:S09]  /*327d0*/  LOP3.LUT R13, R13, 0xff7fffff, RZ, 0xc0, !PT ;  /* 0xff7fffff0d0d7812 */ /* 0x000fd200078ec0ff */
[----:B------:R-:W-:-:S04]  /*327e0*/  @P1 LOP3.LUT R13, R13, 0x800000, RZ, 0xfc, !PT ;  /* 0x008000000d0d1812 */ /* 0x000fc800078efcff */
[----:B------:R-:W-:-:S04]  /*327f0*/  LOP3.LUT R13, R13, 0xffbfffff, RZ, 0xc0, !PT ;  /* 0xffbfffff0d0d7812 */ /* 0x000fc800078ec0ff */
[----:B------:R-:W-:Y:S02]  /*32800*/  @P0 LOP3.LUT R13, R13, 0x400000, RZ, 0xfc, !PT ;  /* 0x004000000d0d0812 */ /* 0x000fe400078efcff */
[----:B------:R-:W-:Y:S01]  /*32810*/  ISETP.GE.AND P0, PT, R58, UR43, PT ;  /* 0x0000002b3a007c0c */ /* 0x000fe2000bf06270 */
[----:B------:R-:W-:-:S03]  /*32820*/  ULDC.64 UR42, c[0x0][0x228] ;  /* 0x00008a00002a7ab9 */ /* 0x000fc60000000a00 */
[----:B------:R-:W-:Y:S02]  /*32830*/  ISETP.LT.AND P2, PT, R3, UR56, !P0 ;  /* 0x0000003803007c0c */ /* 0x000fe4000c741270 */
        /* <DEDUP_REMOVED lines=17> */
[----:B------:R-:W-:Y:S01]  /*32950*/  ISETP.LT.AND P1, PT, R2, UR40, !P0 ;  /* 0x0000002802007c0c */ /* 0x000fe2000c721270 */
[----:B------:R-:W-:Y:S01]  /*32960*/  ULDC UR40, c[0x0][0x228] ;  /* 0x00008a0000287ab9 */ /* 0x000fe20000000800 */
        /* <DEDUP_REMOVED lines=35> */
[----:B------:R-:W-:-:S03]  /*32ba0*/  ULDC UR57, c[0x0][0x22c] ;  /* 0x00008b0000397ab9 */ /* 0x000fc60000000800 */
        /* <DEDUP_REMOVED lines=18> */
[----:B------:R-:W-:Y:S02]  /*32cd0*/  ISETP.GE.AND P0, PT, R48, UR14, PT ;  /* 0x0000000e30007c0c */ /* 0x000fe4000bf06270 */
[----:B------:R-:W-:Y:S01]  /*32ce0*/  LOP3.LUT R13, R13, 0xffffffdf, RZ, 0xc0, !PT ;  /* 0xffffffdf0d0d7812 */ /* 0x000fe200078ec0ff */
[----:B------:R-:W-:Y:S01]  /*32cf0*/  VIADD R48, R0, 0x4d ;  /* 0x0000004d00307836 */ /* 0x000fe20000000000 */
[----:B------:R-:W-:Y:S01]  /*32d00*/  ISETP.LT.AND P1, PT, R3, UR16, !P0 ;  /* 0x0000001003007c0c */ /* 0x000fe2000c721270 */
[----:B------:R-:W-:Y:S01]  /*32d10*/  ULDC UR16, c[0x0][0x22c] ;  /* 0x00008b0000107ab9 */ /* 0x000fe20000000800 */
[----:B------:R-:W-:Y:S01]  /*32d20*/  ISETP.LT.AND P0, PT, R2, UR12, !P0 ;  /* 0x0000000c02007c0c */ /* 0x000fe2000c701270 */
[----:B------:R-:W-:Y:S01]  /*32d30*/  ULDC UR14, c[0x0][0x22c] ;  /* 0x00008b00000e7ab9 */ /* 0x000fe20000000800 */
[----:B--2---:R-:W-:Y:S01]  /*32d40*/  LOP3.LUT R15, R15, 0x7fffffff, RZ, 0xc0, !PT ;  /* 0x7fffffff0f0f7812 */ /* 0x004fe200078ec0ff */
[----:B------:R-:W-:-:S08]  /*32d50*/  ULDC UR12, c[0x0][0x22c] ;  /* 0x00008b00000c7ab9 */ /* 0x000fd00000000800 */
[----:B------:R-:W-:-:S04]  /*32d60*/  @P1 LOP3.LUT R13, R13, 0x20, RZ, 0xfc, !PT ;  /* 0x000000200d0d1812 */ /* 0x000fc800078efcff */
[----:B------:R-:W-:-:S04]  /*32d70*/  LOP3.LUT R13, R13, 0xffffffef, RZ, 0xc0, !PT ;  /* 0xffffffef0d0d7812 */ /* 0x000fc800078ec0ff */
[----:B------:R-:W-:Y:S02]  /*32d80*/  @P0 LOP3.LUT R13, R13, 0x10, RZ, 0xfc, !PT ;  /* 0x000000100d0d0812 */ /* 0x000fe400078efcff */
[----:B------:R-:W-:-:S04]  /*32d90*/  ISETP.GE.AND P0, PT, R49, UR33, PT ;  /* 0x0000002131007c0c */ /* 0x000fc8000bf06270 */
[----:B------:R-:W-:Y:S02]  /*32da0*/  ISETP.LT.AND P1, PT, R3, UR18, !P0 ;  /* 0x0000001203007c0c */ /* 0x000fe4000c721270 */
[----:B------:R-:W-:Y:S01]  /*32db0*/  LOP3.LUT R13, R13, 0xfffffff7, RZ, 0xc0, !PT ;  /* 0xfffffff70d0d7812 */ /* 0x000fe200078ec0ff */
[----:B------:R-:W-:Y:S01]  /*32dc0*/  VIADD R49, R0, 0x4c ;  /* 0x0000004c00317836 */ /* 0x000fe20000000000 */
[----:B------:R-:W-:Y:S01]  /*32dd0*/  ISETP.LT.AND P0, PT, R2, UR20, !P0 ;  /* 0x0000001402007c0c */ /* 0x000fe2000c701270 */
[----:B------:R-:W-:Y:S01]  /*32de0*/  ULDC UR20, c[0x0][0x22c] ;  /* 0x00008b0000147ab9 */ /* 0x000fe20000000800 */
[----:B------:R-:W-:Y:S01]  /*32df0*/  LOP3.LUT R16, R16, 0x7fffffff, RZ, 0xc0, !PT ;  /* 0x7fffffff10107812 */ /* 0x000fe200078ec0ff */
[----:B------:R-:W-:-:S06]  /*32e00*/  ULDC UR18, c[0x0][0x22c] ;  /* 0x00008b0000127ab9 */ /* 0x000fcc0000000800 */
        /* <DEDUP_REMOVED lines=10> */
[----:B------:R-:W-:Y:S01]  /*32eb0*/  LOP3.LUT R17, R17, 0x7fffffff, RZ, 0xc0, !PT ;  /* 0x7fffffff11117812 */ /* 0x000fe200078ec0ff */
[----:B------:R-:W-:-:S08]  /*32ec0*/  ULDC UR24, c[0x0][0x22c] ;  /* 0x00008b0000187ab9 */ /* 0x000fd00000000800 */
[----:B------:R-:W-:-:S04]  /*32ed0*/  @P1 LOP3.LUT R13, R13, 0x2, RZ, 0xfc, !PT ;  /* 0x000000020d0d1812 */ /* 0x000fc800078efcff */
[----:B------:R-:W-:-:S04]  /*32ee0*/  LOP3.LUT R13, R13, 0xfffffffe, RZ, 0xc0, !PT ;  /* 0xfffffffe0d0d7812 */ /* 0x000fc800078ec0ff */
[----:B------:R-:W-:Y:S02]  /*32ef0*/  @P0 LOP3.LUT R13, R13, 0x1, RZ, 0xfc, !PT ;  /* 0x000000010d0d0812 */ /* 0x000fe400078efcff */
[----:B------:R-:W-:Y:S01]  /*32f00*/  ISETP.GE.AND P0, PT, R49, UR35, PT ;  /* 0x0000002331007c0c */ /* 0x000fe2000bf06270 */
[----:B------:R-:W-:Y:S01]  /*32f10*/  VIADD R49, R0, 0x3 ;  /* 0x0000000300317836 */ /* 0x000fe20000000000 */
[----:B------:R-:W-:Y:S02]  /*32f20*/  ULDC UR35, c[0x0][0x22c] ;  /* 0x00008b0000237ab9 */ /* 0x000fe40000000800 */
[----:B------:R-:W-:Y:S01]  /*32f30*/  ISETP.LT.AND P1, PT, R3, UR56, !P0 ;  /* 0x0000003803007c0c */ /* 0x000fe2000c721270 */
[----:B------:R-:W-:Y:S01]  /*32f40*/  ULDC UR56, c[0x0][0x228] ;  /* 0x00008a0000387ab9 */ /* 0x000fe20000000800 */
[----:B------:R-:W-:Y:S01]  /*32f50*/  ISETP.LT.AND P0, PT, R2, UR30, !P0 ;  /* 0x0000001e02007c0c */ /* 0x000fe2000c701270 */
[----:B------:R-:W-:-:S10]  /*32f60*/  ULDC UR30, c[0x0][0x22c] ;  /* 0x00008b00001e7ab9 */ /* 0x000fd40000000800 */
        /* <DEDUP_REMOVED lines=10> */
[----:B------:R-:W-:-:S09]  /*33010*/  ULDC UR37, c[0x0][0x22c] ;  /* 0x00008b0000257ab9 */ /* 0x000fd20000000800 */
[----:B------:R-:W-:-:S04]  /*33020*/  @P1 LOP3.LUT R14, R14, 0x20000000, RZ, 0xfc, !PT ;  /* 0x200000000e0e1812 */ /* 0x000fc800078efcff */
[----:B------:R-:W-:-:S04]  /*33030*/  LOP3.LUT R14, R14, 0xefffffff, RZ, 0xc0, !PT ;  /* 0xefffffff0e0e7812 */ /* 0x000fc800078ec0ff */
[----:B------:R-:W-:Y:S02]  /*33040*/  @P0 LOP3.LUT R14, R14, 0x10000000, RZ, 0xfc, !PT ;  /* 0x100000000e0e0812 */ /* 0x000fe400078efcff */
[----:B------:R-:W-:Y:S01]  /*33050*/  ISETP.GE.AND P0, PT, R48, UR39, PT ;  /* 0x0000002730007c0c */ /* 0x000fe2000bf06270 */
[----:B------:R-:W-:-:S03]  /*33060*/  ULDC UR39, c[0x0][0x228] ;  /* 0x00008a0000277ab9 */ /* 0x000fc60000000800 */
[----:B------:R-:W-:Y:S02]  /*33070*/  ISETP.LT.AND P1, PT, R3, UR42, !P0 ;  /* 0x0000002a03007c0c */ /* 0x000fe4000c721270 */
[----:B------:R-:W-:Y:S01]  /*33080*/  LOP3.LUT R14, R14, 0xf7ffffff, RZ, 0xc0, !PT ;  /* 0xf7ffffff0e0e7812 */ /* 0x000fe200078ec0ff */
[----:B------:R-:W-:Y:S01]  /*33090*/  VIADD R48, R0, 0x3d ;  /* 0x0000003d00307836 */ /* 0x000fe20000000000 */
[----:B------:R-:W-:Y:S01]  /*330a0*/  ISETP.LT.AND P0, PT, R2, UR32, !P0 ;  /* 0x0000002002007c0c */ /* 0x000fe2000c701270 */
[----:B------:R-:W-:Y:S01]  /*330b0*/  ULDC.64 UR32, c[0x0][0x228] ;  /* 0x00008a0000207ab9 */ /* 0x000fe20000000a00 */
[----:B------:R-:W-:-:S07]  /*330c0*/  ULDC UR42, c[0x0][0x228] ;  /* 0x00008a00002a7ab9 */ /* 0x000fce0000000800 */
        /* <DEDUP_REMOVED lines=38> */
[----:B------:R-:W-:Y:S01]  /*33330*/  ISETP.LT.AND P1, PT, R3, UR40, !P0 ;  /* 0x0000002803007c0c */ /* 0x000fe2000c721270 */
[----:B------:R-:W-:Y:S01]  /*33340*/  ULDC UR40, c[0x0][0x228] ;  /* 0x00008a0000287ab9 */ /* 0x000fe20000000800 */
[----:B------:R-:W-:Y:S02]  /*33350*/  ISETP.LT.AND P0, PT, R2, UR42, !P0 ;  /* 0x0000002a02007c0c */ /* 0x000fe4000c701270 */
[----:B------:R-:W-:Y:S01]  /*33360*/  LOP3.LUT R14, R14, 0xffffdfff, RZ, 0xc0, !PT ;  /* 0xffffdfff0e0e7812 */ /* 0x000fe200078ec0ff */
[----:B------:R-:W-:Y:S01]  /*33370*/  VIADD R49, R0, 0x3b ;  /* 0x0000003b00317836 */ /* 0x000fe20000000000 */
        /* <DEDUP_REMOVED lines=22> */
[----:B------:R-:W-:Y:S01]  /*334e0*/  ULDC UR44, c[0x0][0x228] ;  /* 0x00008a00002c7ab9 */ /* 0x000fe20000000800 */
        /* <DEDUP_REMOVED lines=64> */
[----:B------:R-:W-:Y:S01]  /*338f0*/  VIADD R49, R0, 0x37 ;  /* 0x0000003700317836 */ /* 0x000fe20000000000 */
[----:B------:R-:W-:-:S08]  /*33900*/  ULDC UR46, c[0x0][0x22c] ;  /* 0x00008b00002e7ab9 */ /* 0x000fd00000000800 */
        /* <DEDUP_REMOVED lines=58> */
[----:B------:R-:W-:Y:S01]  /*33cb0*/  VIADD R48, R0, 0xc ;  /* 0x0000000c00307836 */ /* 0x000fe20000000000 */
[----:B------:R-:W-:Y:S01]  /*33cc0*/  LOP3.LUT R15, R15, 0xfffbffff, RZ, 0xc0, !PT ;  /* 0xfffbffff0f0f7812 */ /* 0x000fe200078ec0ff */
[----:B------:R-:W-:Y:S01]  /*33cd0*/  ULDC UR41, c[0x0][0x228] ;  /* 0x00008a0000297ab9 */ /* 0x000fe20000000800 */
[----:B------:R-:W-:Y:S01]  /*33ce0*/  ISETP.LT.AND P1, PT, R3, UR47, !P0 ;  /* 0x0000002f03007c0c */ /* 0x000fe2000c721270 */
[----:B------:R-:W-:Y:S01]  /*33cf0*/  ULDC UR47, c[0x0][0x228] ;  /* 0x00008a00002f7ab9 */ /* 0x000fe20000000800 */
[----:B------:R-:W-:Y:S01]  /*33d00*/  ISETP.LT.AND P0, PT, R2, UR48, !P0 ;  /* 0x0000003002007c0c */ /* 0x000fe2000c701270 */
[----:B------:R-:W-:Y:S01]  /*33d10*/  VIADD R49, R0, 0x34 ;  /* 0x0000003400317836 */ /* 0x000fe20000000000 */
        /* <DEDUP_REMOVED lines=1003> */
[----:B---3--:R-:W-:Y:S01]  /*37bd0*/  LOP3.LUT R190, R190, 0xfffeffff, RZ, 0xc0, !PT ;  /* 0xfffeffffbebe7812 */ /* 0x008fe200078ec0ff */
[----:B------:R-:W-:Y:S01]  /*37be0*/  VIADD R115, R0, 0xf9 ;  /* 0x000000f900737836 */ /* 0x000fe20000000000 */
        /* <DEDUP_REMOVED lines=11> */
[----:B------:R-:W-:Y:S01]  /*37ca0*/  ISETP.GE.AND P4, PT, R120, UR9, PT ;  /* 0x0000000978007c0c */ /* 0x000fe2000bf86270 */
[C---:B------:R-:W-:Y:S01]  /*37cb0*/  VIADD R113, R0.reuse, 0xf7 ;  /* 0x000000f700717836 */ /* 0x040fe20000000000 */
[----:B------:R-:W-:Y:S01]  /*37cc0*/  ULDC UR18, c[0x0][0x22c] ;  /* 0x00008b0000127ab9 */ /* 0x000fe20000000800 */
[----:B------:R-:W-:Y:S01]  /*37cd0*/  VIADD R114, R0, 0xf8 ;  /* 0x000000f800727836 */ /* 0x000fe20000000000 */
[----:B------:R-:W-:-:S05]  /*37ce0*/  ULDC UR9, c[0x0][0x22c] ;  /* 0x00008b0000097ab9 */ /* 0x000fca0000000800 */
        /* <DEDUP_REMOVED lines=32> */
[----:B------:R-:W-:Y:S01]  /*37ef0*/  @P4 LOP3.LUT R190, R190, 0x10000, RZ, 0xfc, !PT ;  /* 0x00010000bebe4812 */ /* 0x000fe200078efcff */
[----:B------:R-:W-:-:S08]  /*37f00*/  VIADD R112, R0, 0xf6 ;  /* 0x000000f600707836 */ /* 0x000fd00000000000 */
[----:B------:R-:W-:Y:S01]  /*37f10*/  @P1 LOP3.LUT R4, R4, 0x20000, RZ, 0xfc, !PT ;  /* 0x0002000004041812 */ /* 0x000fe200078efcff */
[C---:B------:R-:W-:Y:S01]  /*37f20*/  VIADD R111, R0.reuse, 0xf5 ;  /* 0x000000f5006f7836 */ /* 0x040fe20000000000 */
[----:B------:R-:W-:Y:S01]  /*37f30*/  ISETP.GE.AND P6, PT, R113, UR21, PT ;  /* 0x0000001571007c0c */ /* 0x000fe2000bfc6270 */
[----:B------:R-:W-:Y:S01]  /*37f40*/  VIADD R110, R0, 0xf4 ;  /* 0x000000f4006e7836 */ /* 0x000fe20000000000 */
[----:B------:R-:W-:Y:S01]  /*37f50*/  LOP3.LUT R4, R4, 0xffff7fff, RZ, 0xc0, !PT ;  /* 0xffff7fff04047812 */ /* 0x000fe200078ec0ff */
[C---:B------:R-:W-:Y:S02]  /*37f60*/  VIADD R118, R0.reuse, 0xfc ;  /* 0x000000fc00767836 */ /* 0x040fe40000000000 */
[----:B------:R-:W-:Y:S01]  /*37f70*/  VIADD R119, R0, 0xfd ;  /* 0x000000fd00777836 */ /* 0x000fe20000000000 */
[----:B------:R-:W-:Y:S01]  /*37f80*/  @P0 LOP3.LUT R4, R4, 0x8000, RZ, 0xfc, !PT ;  /* 0x0000800004040812 */ /* 0x000fe200078efcff */
[C---:B------:R-:W-:Y:S01]  /*37f90*/  VIADD R50, R0.reuse, 0xb8 ;  /* 0x000000b800327836 */ /* 0x040fe20000000000 */
[----:B------:R-:W-:Y:S01]  /*37fa0*/  ISETP.GE.AND P0, PT, R49, UR22, PT ;  /* 0x0000001631007c0c */ /* 0x000fe2000bf06270 */
[----:B------:R-:W-:Y:S01]  /*37fb0*/  ULDC UR22, c[0x0][0x228] ;  /* 0x00008a0000167ab9 */ /* 0x000fe20000000800 */
[----:B------:R-:W-:-:S02]  /*37fc0*/  VIADD R51, R0, 0xb9 ;  /* 0x000000b900337836 */ /* 0x000fc40000000000 */
[----:B------:R-:W-:Y:S01]  /*37fd0*/  VIADD R109, R0, 0xf3 ;  /* 0x000000f3006d7836 */ /* 0x000fe20000000000 */
[----:B------:R-:W-:Y:S01]  /*37fe0*/  ISETP.LT.AND P1, PT, R2, UR20, !P0 ;  /* 0x0000001402007c0c */ /* 0x000fe2000c721270 */
[----:B------:R-:W-:Y:S01]  /*37ff0*/  ULDC UR20, c[0x0][0x228] ;  /* 0x00008a0000147ab9 */ /* 0x000fe20000000800 */
[----:B------:R-:W-:Y:S01]  /*38000*/  ISETP.LT.AND P0, PT, R3, UR60, !P0 ;  /* 0x0000003c03007c0c */ /* 0x000fe2000c701270 */
[----:B------:R-:W-:Y:S01]  /*38010*/  VIADD R52, R0, 0xba ;  /* 0x000000ba00347836 */ /* 0x000fe20000000000 */
[----:B------:R-:W-:Y:S01]  /*38020*/  LOP3.LUT R4, R4, 0xffffbfff, RZ, 0xc0, !PT ;  /* 0xffffbfff04047812 */ /* 0x000fe200078ec0ff */
[C---:B------:R-:W-:Y:S01]  /*38030*/  VIADD R49, R0.reuse, 0x91 ;  /* 0x0000009100317836 */ /* 0x040fe20000000000 */
[----:B------:R-:W-:Y:S01]  /*38040*/  ISETP.GE.AND P4, PT, R115, UR17, PT ;  /* 0x0000001173007c0c */ /* 0x000fe2000bf86270 */
[----:B------:R-:W-:Y:S01]  /*38050*/  VIADD R117, R0, 0xfb ;  /* 0x000000fb00757836 */ /* 0x000fe20000000000 */
[----:B------:R-:W-:Y:S01]  /*38060*/  ISETP.GE.AND P5, PT, R112, UR25, PT ;  /* 0x0000001970007c0c */ /* 0x000fe2000bfa6270 */
[----:B------:R-:W-:Y:S01]  /*38070*/  VIADD R53, R0, 0xbb ;  /* 0x000000bb00357836 */ /* 0x000fe20000000000 */
[----:B------:R-:W-:Y:S01]  /*38080*/  ISETP.GE.AND P2, PT, R118, UR13, PT ;  /* 0x0000000d76007c0c */ /* 0x000fe2000bf46270 */
[----:B------:R-:W-:Y:S01]  /*38090*/  ULDC UR13, c[0x0][0x22c] ;  /* 0x00008b00000d7ab9 */ /* 0x000fe20000000800 */
[----:B------:R-:W-:Y:S01]  /*380a0*/  ISETP.GE.AND P3, PT, R119, UR11, PT ;  /* 0x0000000b77007c0c */ /* 0x000fe2000bf66270 */
[----:B------:R-:W-:Y:S01]  /*380b0*/  ULDC UR11, c[0x0][0x22c] ;  /* 0x00008b00000b7ab9 */ /* 0x000fe20000000800 */
[----:B------:R-:W-:Y:S01]  /*380c0*/  @P1 LOP3.LUT R4, R4, 0x4000, RZ, 0xfc, !PT ;  /* 0x0000400004041812 */ /* 0x000fe200078efcff */
[C---:B------:R-:W-:Y:S01]  /*380d0*/  VIADD R54, R0.reuse, 0xbc ;  /* 0x000000bc00367836 */ /* 0x040fe20000000000 */
[----:B------:R-:W0:Y:S01]  /*380e0*/  S2R R108, SR_TID.X ;  /* 0x00000000006c7919 */ /* 0x000e220000002100 */
[----:B------:R-:W-:Y:S01]  /*380f0*/  VIADD R55, R0, 0xbd ;  /* 0x000000bd00377836 */ /* 0x000fe20000000000 */
[----:B------:R-:W-:Y:S01]  /*38100*/  LOP3.LUT R4, R4, 0xffffefff, RZ, 0xc0, !PT ;  /* 0xffffefff04047812 */ /* 0x000fe200078ec0ff */
[C---:B------:R-:W-:Y:S01]  /*38110*/  VIADD R56, R0.reuse, 0xbe ;  /* 0x000000be00387836 */ /* 0x040fe20000000000 */
[----:B------:R-:W-:Y:S01]  /*38120*/  ULDC UR60, c[0x0][0x22c] ;  /* 0x00008b00003c7ab9 */ /* 0x000fe20000000800 */
[----:B------:R-:W-:Y:S01]  /*38130*/  VIADD R57, R0, 0xbf ;  /* 0x000000bf00397836 */ /* 0x000fe20000000000 */
[----:B------:R-:W-:Y:S01]  /*38140*/  @P0 LOP3.LUT R4, R4, 0x1000, RZ, 0xfc, !PT ;  /* 0x0000100004040812 */ /* 0x000fe200078efcff */
[----:B------:R-:W-:Y:S01]  /*38150*/  VIADD R58, R0, 0xc0 ;  /* 0x000000c0003a7836 */ /* 0x000fe20000000000 */
[----:B------:R-:W-:Y:S01]  /*38160*/  ISETP.GE.AND P0, PT, R48, UR24, PT ;  /* 0x0000001830007c0c */ /* 0x000fe2000bf06270 */
[----:B------:R-:W-:Y:S01]  /*38170*/  VIADD R59, R0, 0xc1 ;  /* 0x000000c1003b7836 */ /* 0x000fe20000000000 */
[----:B------:R-:W-:Y:S01]  /*38180*/  LOP3.LUT R4, R4, 0xfffffbff, RZ, 0xc0, !PT ;  /* 0xfffffbff04047812 */ /* 0x000fe200078ec0ff */
[----:B------:R-:W-:Y:S01]  /*38190*/  VIADD R48, R0, 0x92 ;  /* 0x0000009200307836 */ /* 0x000fe20000000000 */
[----:B------:R-:W-:Y:S01]  /*381a0*/  ISETP.LT.AND P1, PT, R2, UR20, !P0 ;  /* 0x0000001402007c0c */ /* 0x000fe2000c721270 */
[----:B------:R-:W-:Y:S01]  /*381b0*/  ULDC UR20, c[0x0][0x228] ;  /* 0x00008a0000147ab9 */ /* 0x000fe20000000800 */
[----:B------:R-:W-:Y:S01]  /*381c0*/  ISETP.LT.AND P0, PT, R3, UR22, !P0 ;  /* 0x0000001603007c0c */ /* 0x000fe2000c701270 */
[----:B------:R-:W-:Y:S01]  /*381d0*/  ULDC UR22, c[0x0][0x228] ;  /* 0x00008a0000167ab9 */ /* 0x000fe20000000800 */
[----:B------:R-:W-:Y:S01]  /*381e0*/  ULDC UR24, c[0x0][0x228] ;  /* 0x00008a0000187ab9 */ /* 0x000fe20000000800 */
        /* <DEDUP_REMOVED lines=143> */
[----:B------:R-:W-:-:S02]  /*38ae0*/  VIADD R61, R0, 0xc3 ;  /* 0x000000c3003d7836 */ /* 0x000fc40000000000 */
[C---:B------:R-:W-:Y:S02]  /*38af0*/  VIADD R62, R0.reuse, 0xc4 ;  /* 0x000000c4003e7836 */ /* 0x040fe40000000000 */
[C---:B------:R-:W-:Y:S02]  /*38b00*/  VIADD R63, R0.reuse, 0xc5 ;  /* 0x000000c5003f7836 */ /* 0x040fe40000000000 */
[C---:B------:R-:W-:Y:S02]  /*38b10*/  VIADD R64, R0.reuse, 0xc6 ;  /* 0x000000c600407836 */ /* 0x040fe40000000000 */
[----:B------:R-:W-:Y:S01]  /*38b20*/  VIADD R65, R0, 0xc7 ;  /* 0x000000c700417836 */ /* 0x000fe20000000000 */
[----:B------:R-:W-:Y:S01]  /*38b30*/  @P1 LOP3.LUT R6, R6, 0x4000000, RZ, 0xfc, !PT ;  /* 0x0400000006061812 */ /* 0x000fe200078efcff */
[C---:B------:R-:W-:Y:S02]  /*38b40*/  VIADD R66, R0.reuse, 0xc8 ;  /* 0x000000c800427836 */ /* 0x040fe40000000000 */
[----:B------:R-:W-:Y:S01]  /*38b50*/  VIADD R67, R0, 0xc9 ;  /* 0x000000c900437836 */ /* 0x000fe20000000000 */
[----:B------:R-:W-:Y:S01]  /*38b60*/  LOP3.LUT R6, R6, 0xfeffffff, RZ, 0xc0, !PT ;  /* 0xfeffffff06067812 */ /* 0x000fe200078ec0ff */
[----:B------:R-:W-:-:S02]  /*38b70*/  VIADD R68, R0, 0xca ;  /* 0x000000ca00447836 */ /* 0x000fc40000000000 */
        /* <DEDUP_REMOVED lines=11> */
[----:B------:R-:W-:Y:S01]  /*38c30*/  @P4 LOP3.LUT R4, R4, 0x100000, RZ, 0xfc, !PT ;  /* 0x0010000004044812 */ /* 0x000fe200078efcff */
        /* <DEDUP_REMOVED lines=12> */
[C---:B------:R-:W-:Y:S01]  /*38d00*/  VIADD R81, R0.reuse, 0xd7 ;  /* 0x000000d700517836 */ /* 0x040fe20000000000 */
        /* <DEDUP_REMOVED lines=8> */
[----:B------:R-:W-:Y:S01]  /*38d90*/  ISETP.GE.AND P4, PT, R114, UR23, PT ;  /* 0x0000001772007c0c */ /* 0x000fe2000bf86270 */
[----:B------:R-:W-:Y:S01]  /*38da0*/  VIADD R83, R0, 0xd9 ;  /* 0x000000d900537836 */ /* 0x000fe20000000000 */
[----:B------:R-:W-:Y:S01]  /*38db0*/  LOP3.LUT R4, R4, 0xfffeffff, RZ, 0xc0, !PT ;  /* 0xfffeffff04047812 */ /* 0x000fe200078ec0ff */
[----:B------:R-:W-:-:S02]  /*38dc0*/  VIADD R84, R0, 0xda ;  /* 0x000000da00547836 */ /* 0x000fc40000000000 */
        /* <DEDUP_REMOVED lines=20> */
[C---:B------:R-:W-:Y:S01]  /*38f10*/  VIADD R94, R0.reuse, 0xe4 ;  /* 0x000000e4005e7836 */ /* 0x040fe20000000000 */
[----:B------:R-:W-:Y:S01]  /*38f20*/  LOP3.LUT R5, R5, 0xfffffffd, RZ, 0xc0, !PT ;  /* 0xfffffffd05057812 */ /* 0x000fe200078ec0ff */
[C---:B------:R-:W-:Y:S01]  /*38f30*/  VIADD R95, R0.reuse, 0xe5 ;  /* 0x000000e5005f7836 */ /* 0x040fe20000000000 */
[----:B------:R-:W-:Y:S01]  /*38f40*/  ULDC UR56, c[0x0][0x22c] ;  /* 0x00008b0000387ab9 */ /* 0x000fe20000000800 */
[C---:B------:R-:W-:Y:S01]  /*38f50*/  VIADD R96, R0.reuse, 0xe6 ;  /* 0x000000e600607836 */ /* 0x040fe20000000000 */
[----:B------:R-:W-:Y:S01]  /*38f60*/  ULDC UR57, c[0x0][0x22c] ;  /* 0x00008b0000397ab9 */ /* 0x000fe20000000800 */
[----:B------:R-:W-:Y:S01]  /*38f70*/  VIADD R97, R0, 0xe7 ;  /* 0x000000e700617836 */ /* 0x000fe20000000000 */
[----:B------:R-:W-:Y:S01]  /*38f80*/  ULDC UR58, c[0x0][0x22c] ;  /* 0x00008b00003a7ab9 */ /* 0x000fe20000000800 */
[----:B------:R-:W-:Y:S01]  /*38f90*/  @P1 LOP3.LUT R6, R6, 0x8000, RZ, 0xfc, !PT ;  /* 0x0000800006061812 */ /* 0x000fe200078efcff */
[----:B------:R-:W-:Y:S01]  /*38fa0*/  VIADD R98, R0, 0xe8 ;  /* 0x000000e800627836 */ /* 0x000fe20000000000 */
[----:B------:R-:W-:-:S02]  /*38fb0*/  ULDC UR59, c[0x0][0x22c] ;  /* 0x00008b00003b7ab9 */ /* 0x000fc40000000800 */
        /* <DEDUP_REMOVED lines=10> */
[----:B------:R-:W-:Y:S01]  /*39060*/  VIADD R99, R0, 0xe9 ;  /* 0x000000e900637836 */ /* 0x000fe20000000000 */
[----:B------:R-:W-:Y:S01]  /*39070*/  ISETP.GE.AND P6, PT, R110, UR29, PT ;  /* 0x0000001d6e007c0c */ /* 0x000fe2000bfc6270 */
[----:B------:R-:W-:Y:S01]  /*39080*/  VIADD R100, R0, 0xea ;  /* 0x000000ea00647836 */ /* 0x000fe20000000000 */
[----:B------:R-:W-:-:S05]  /*39090*/  ULDC UR55, c[0x0][0x22c] ;  /* 0x00008b0000377ab9 */ /* 0x000fca0000000800 */
        /* <DEDUP_REMOVED lines=10> */
[----:B------:R-:W-:Y:S01]  /*39140*/  @P4 LOP3.LUT R4, R4, 0x80000, RZ, 0xfc, !PT ;  /* 0x0008000004044812 */ /* 0x000fe200078efcff */
        /* <DEDUP_REMOVED lines=25> */
[----:B------:R-:W-:-:S10]  /*392e0*/  ULDC UR52, c[0x0][0x22c] ;  /* 0x00008b0000347ab9 */ /* 0x000fd40000000800 */
[----:B------:R-:W-:Y:S02]  /*392f0*/  @P0 LOP3.LUT R7, R7, 0x40000000, RZ, 0xfc, !PT ;  /* 0x4000000007070812 */ /* 0x000fe400078efcff */
[----:B------:R-:W-:Y:S02]  /*39300*/  ISETP.GE.AND P0, PT, R49, UR51, PT ;  /* 0x0000003331007c0c */ /* 0x000fe4000bf06270 */
[----:B------:R-:W-:Y:S02]  /*39310*/  @P1 LOP3.LUT R6, R6, 0x1, RZ, 0xfc, !PT ;  /* 0x0000000106061812 */ /* 0x000fe400078efcff */
[----:B------:R-:W-:Y:S01]  /*39320*/  LOP3.LUT R7, R7, 0xdfffffff, RZ, 0xc0, !PT ;  /* 0xdfffffff07077812 */ /* 0x000fe200078ec0ff */
[----:B------:R-:W-:Y:S01]  /*39330*/  VIADD R49, R0, 0xa7 ;  /* 0x000000a700317836 */ /* 0x000fe20000000000 */
[----:B------:R-:W-:Y:S01]  /*39340*/  ISETP.LT.AND P1, PT, R2, UR28, !P0 ;  /* 0x0000001c02007c0c */ /* 0x000fe2000c721270 */
[----:B------:R-:W-:Y:S01]  /*39350*/  ULDC UR28, c[0x0][0x22c] ;  /* 0x00008b00001c7ab9 */ /* 0x000fe20000000800 */
[----:B------:R-:W-:Y:S01]  /*39360*/  ISETP.LT.AND P0, PT, R3, UR30, !P0 ;  /* 0x0000001e03007c0c */ /* 0x000fe2000c701270 */
[----:B------:R-:W-:Y:S01]  /*39370*/  ULDC UR30, c[0x0][0x228] ;  /* 0x00008a00001e7ab9 */ /* 0x000fe20000000800 */
[----:B------:R-:W-:Y:S01]  /*39380*/  @P5 LOP3.LUT R4, R4, 0x2000, RZ, 0xfc, !PT ;  /* 0x0000200004045812 */ /* 0x000fe200078efcff */
        /* <DEDUP_REMOVED lines=60> */
[----:B------:R-:W-:Y:S01]  /*39750*/  ULDC UR13, c[0x0][0x22c] ;  /* 0x00008b00000d7ab9 */ /* 0x000fe20000000800 */
[----:B------:R-:W-:Y:S01]  /*39760*/  ISETP.GE.AND P5, PT, R109, UR31, PT ;  /* 0x0000001f6d007c0c */ /* 0x000fe2000bfa6270 */
        /* <DEDUP_REMOVED lines=118> */
[----:B------:R-:W-:Y:S02]  /*39ed0*/  LOP3.LUT R8, R8, 0xffffffef, RZ, 0xc0, !PT ;  /* 0xffffffef08087812 */ /* 0x000fe400078ec0ff */
[----:B------:R-:W-:Y:S01]  /*39ee0*/  ISETP.GE.AND P4, PT, R48, UR9, PT ;  /* 0x0000000930007c0c */ /* 0x000fe2000bf86270 */
[----:B------:R-:W-:Y:S01]  /*39ef0*/  ULDC UR9, c[0x0][0x22c] ;  /* 0x00008b0000097ab9 */ /* 0x000fe20000000800 */
[----:B------:R-:W-:Y:S01]  /*39f00*/  ISETP.LT.AND P1, PT, R2, UR41, !P0 ;  /* 0x0000002902007c0c */ /* 0x000fe2000c721270 */
[C---:B------:R-:W-:Y:S01]  /*39f10*/  VIADD R49, R0.reuse, 0xb7 ;  /* 0x000000b700317836 */ /* 0x040fe20000000000 */
[----:B------:R-:W-:Y:S01]  /*39f20*/  ISETP.LT.AND P0, PT, R3, UR42, !P0 ;  /* 0x0000002a03007c0c */ /* 0x000fe2000c701270 */
[----:B------:R-:W-:Y:S01]  /*39f30*/  ULDC UR41, c[0x0][0x22c] ;  /* 0x00008b0000297ab9 */ /* 0x000fe20000000800 */
[----:B------:R-:W-:Y:S01]  /*39f40*/  ULDC UR42, c[0x0][0x22c] ;  /* 0x00008b00002a7ab9 */ /* 0x000fe20000000800 */
[----:B------:R-:W-:-:S02]  /*39f50*/  VIADD R102, R0, 0xec ;  /* 0x000000ec00667836 */ /* 0x000fc40000000000 */
[C---:B------:R-:W-:Y:S02]  /*39f60*/  VIADD R103, R0.reuse, 0xed ;  /* 0x000000ed00677836 */ /* 0x040fe40000000000 */
[C---:B------:R-:W-:Y:S02]  /*39f70*/  VIADD R104, R0.reuse, 0xee ;  /* 0x000000ee00687836 */ /* 0x040fe40000000000 */
[C---:B------:R-:W-:Y:S02]  /*39f80*/  VIADD R105, R0.reuse, 0xef ;  /* 0x000000ef00697836 */ /* 0x040fe40000000000 */
[----:B------:R-:W-:Y:S01]  /*39f90*/  VIADD R106, R0, 0xf0 ;  /* 0x000000f0006a7836 */ /* 0x000fe20000000000 */
[----:B------:R-:W-:Y:S01]  /*39fa0*/  @P1 LOP3.LUT R8, R8, 0x10, RZ, 0xfc, !PT ;  /* 0x0000001008081812 */ /* 0x000fe200078efcff */
[----:B------:R-:W-:Y:S01]  /*39fb0*/  VIADD R107, R0, 0xf1 ;  /* 0x000000f1006b7836 */ /* 0x000fe20000000000 */
[----:B------:R-:W-:Y:S01]  /*39fc0*/  LOP3.LUT R4, R4, 0xfffffffd, RZ, 0xc0, !PT ;  /* 0xfffffffd04047812 */ /* 0x000fe200078ec0ff */
[----:B0-----:R-:W-:Y:S01]  /*39fd0*/  IMAD.SHL.U32 R122, R108, 0x10, RZ ;  /* 0x000000106c7a7824 */ /* 0x001fe200078e00ff */
[----:B------:R-:W-:Y:S01]  /*39fe0*/  LOP3.LUT R8, R8, 0xfffffff7, RZ, 0xc0, !PT ;  /* 0xfffffff708087812 */ /* 0x000fe200078ec0ff */
[----:B------:R-:W-:Y:S01]  /*39ff0*/  IMAD.SHL.U32 R121, R108, 0x40, RZ ;  /* 0x000000406c797824 */ /* 0x000fe200078e00ff */
[----:B------:R-:W-:-:S02]  /*3a000*/  ULDC UR18, c[0x0][0x228] ;  /* 0x00008a0000127ab9 */ /* 0x000fc40000000800 */
[----:B------:R-:W-:-:S04]  /*3a010*/  @P0 LOP3.LUT R8, R8, 0x8, RZ, 0xfc, !PT ;  /* 0x0000000808080812 */ /* 0x000fc800078efcff */
[----:B------:R-:W-:-:S04]  /*3a020*/  LOP3.LUT R8, R8, 0xfffffffe, RZ, 0xc0, !PT ;  /* 0xfffffffe08087812 */ /* 0x000fc800078ec0ff */
[----:B------:R-:W-:-:S04]  /*3a030*/  @P4 LOP3.LUT R8, R8, 0x1, RZ, 0xfc, !PT ;  /* 0x0000000108084812 */ /* 0x000fc800078efcff */
[----:B------:R-:W-:-:S04]  /*3a040*/  LOP3.LUT R8, R8, 0xfffffffd, RZ, 0xc0, !PT ;  /* 0xfffffffd08087812 */ /* 0x000fc800078ec0ff */
[----:B------:R-:W-:Y:S02]  /*3a050*/  @P6 LOP3.LUT R8, R8, 0x2, RZ, 0xfc, !PT ;  /* 0x0000000208086812 */ /* 0x000fe400078efcff */
[----:B------:R-:W-:Y:S01]  /*3a060*/  ISETP.GE.AND P6, PT, R51, UR11, PT ;  /* 0x0000000b33007c0c */ /* 0x000fe2000bfc6270 */
[----:B------:R-:W-:Y:S01]  /*3a070*/  ULDC UR11, c[0x0][0x22c] ;  /* 0x00008b00000b7ab9 */ /* 0x000fe20000000800 */
[----:B------:R-:W-:Y:S02]  /*3a080*/  LOP3.LUT R8, R8, 0xffffffdf, RZ, 0xc0, !PT ;  /* 0xffffffdf08087812 */ /* 0x000fe400078ec0ff */
[----:B------:R-:W-:Y:S01]  /*3a090*/  ISETP.GE.AND P1, PT, R117, UR15, PT ;  /* 0x0000000f75007c0c */ /* 0x000fe2000bf26270 */
[----:B------:R-:W-:-:S08]  /*3a0a0*/  ULDC UR15, c[0x0][0x22c] ;  /* 0x00008b00000f7ab9 */ /* 0x000fd00000000800 */
        /* <DEDUP_REMOVED lines=9> */
[----:B------:R-:W-:-:S11]  /*3a140*/  LOP3.LUT R8, R8, 0xffffefff, RZ, 0xc0, !PT ;  /* 0xffffefff08087812 */ /* 0x000fd600078ec0ff */
        /* <DEDUP_REMOVED lines=38> */
[----:B------:R-:W-:-:S12]  /*3a3b0*/  ULDC UR11, c[0x0][0x22c] ;  /* 0x00008b00000b7ab9 */ /* 0x000fd80000000800 */
[----:B------:R-:W-:Y:S02]  /*3a3c0*/  @P6 LOP3.LUT R7, R7, 0x4, RZ, 0xfc, !PT ;  /* 0x0000000407076812 */ /* 0x000fe400078efcff */
[----:B------:R-:W-:Y:S01]  /*3a3d0*/  ISETP.GE.AND P6, PT, R64, UR9, PT ;  /* 0x0000000940007c0c */ /* 0x000fe2000bfc6270 */
[----:B------:R-:W-:Y:S01]  /*3a3e0*/  ULDC UR9, c[0x0][0x22c] ;  /* 0x00008b0000097ab9 */ /* 0x000fe20000000800 */
[----:B------:R-:W-:-:S11]  /*3a3f0*/  LOP3.LUT R7, R7, 0xffffffdf, RZ, 0xc0, !PT ;  /* 0xffffffdf07077812 */ /* 0x000fd600078ec0ff */
[----:B------:R-:W-:Y:S02]  /*3a400*/  @P6 LOP3.LUT R7, R7, 0x20, RZ, 0xfc, !PT ;  /* 0x0000002007076812 */ /* 0x000fe400078efcff */
[----:B------:R-:W-:Y:S02]  /*3a410*/  ISETP.GE.AND P6, PT, R65, UR15, PT ;  /* 0x0000000f41007c0c */ /* 0x000fe4000bfc6270 */
        /* <DEDUP_REMOVED lines=35> */
[----:B------:R-:W-:-:S13]  /*3a650*/  ISETP.GE.AND P6, PT, R77, UR36, PT ;  /* 0x000000244d007c0c */ /* 0x000fda000bfc6270 */
        /* <DEDUP_REMOVED lines=84> */
[----:B------:R-:W-:Y:S01]  /*3aba0*/  ISETP.GE.AND P6, PT, R106, UR58, PT ;  /* 0x0000003a6a007c0c */ /* 0x000fe2000bfc6270 */
[----:B------:R-:W-:-:S12]  /*3abb0*/  VIADD R108, R0, 0xf2 ;  /* 0x000000f2006c7836 */ /* 0x000fd80000000000 */
[----:B------:R-:W-:Y:S02]  /*3abc0*/  @P6 LOP3.LUT R4, R4, 0x2, RZ, 0xfc, !PT ;  /* 0x0000000204046812 */ /* 0x000fe400078efcff */
[----:B------:R-:W-:Y:S02]  /*3abd0*/  ISETP.GE.AND P6, PT, R107, UR59, PT ;  /* 0x0000003b6b007c0c */ /* 0x000fe4000bfc6270 */
[----:B------:R-:W-:Y:S02]  /*3abe0*/  LOP3.LUT R4, R4, 0xfffffff7, RZ, 0xc0, !PT ;  /* 0xfffffff704047812 */ /* 0x000fe400078ec0ff */
[----:B------:R-:W-:-:S09]  /*3abf0*/  ISETP.LT.AND P4, PT, R2, UR61, !P4 ;  /* 0x0000003d02007c0c */ /* 0x000fd2000e781270 */
[----:B------:R-:W-:Y:S02]  /*3ac00*/  @P6 LOP3.LUT R4, R4, 0x8, RZ, 0xfc, !PT ;  /* 0x0000000804046812 */ /* 0x000fe400078efcff */
[----:B------:R-:W-:Y:S01]  /*3ac10*/  ISETP.GE.AND P6, PT, R108, UR60, PT ;  /* 0x0000003c6c007c0c */ /* 0x000fe2000bfc6270 */
[----:B------:R-:W-:Y:S01]  /*3ac20*/  VIADD R116, R0, 0xfa ;  /* 0x000000fa00747836 */ /* 0x000fe20000000000 */
[----:B------:R-:W-:Y:S01]  /*3ac30*/  LOP3.LUT R4, R4, 0xffffffdf, RZ, 0xc0, !PT ;  /* 0xffffffdf04047812 */ /* 0x000fe200078ec0ff */
[----:B------:R-:W-:Y:S01]  /*3ac40*/  VIADD R0, R0, 0xff ;  /* 0x000000ff00007836 */ /* 0x000fe20000000000 */
[----:B------:R-:W-:Y:S02]  /*3ac50*/  LOP3.LUT R8, R8, 0xfffffffb, RZ, 0xc0, !PT ;  /* 0xfffffffb08087812 */ /* 0x000fe400078ec0ff */
[----:B------:R-:W-:Y:S02]  /*3ac60*/  LOP3.LUT R122, R122, 0xf0, RZ, 0xc0, !PT ;  /* 0x000000f07a7a7812 */ /* 0x000fe400078ec0ff */
[----:B------:R-:W-:-:S02]  /*3ac70*/  @P4 LOP3.LUT R8, R8, 0x4, RZ, 0xfc, !PT ;  /* 0x0000000408084812 */ /* 0x000fc400078efcff */
[----:B------:R-:W-:Y:S02]  /*3ac80*/  LOP3.LUT R121, R121, 0x400, RZ, 0xc0, !PT ;  /* 0x0000040079797812 */ /* 0x000fe400078ec0ff */
[----:B------:R-:W-:Y:S02]  /*3ac90*/  ISETP.GE.AND P0, PT, R116, UR19, PT ;  /* 0x0000001374007c0c */ /* 0x000fe4000bf06270 */
[----:B------:R-:W-:Y:S02]  /*3aca0*/  @P6 LOP3.LUT R4, R4, 0x20, RZ, 0xfc, !PT ;  /* 0x0000002004046812 */ /* 0x000fe400078efcff */
[----:B------:R-:W-:Y:S02]  /*3acb0*/  ISETP.GE.AND P6, PT, R0, UR33, PT ;  /* 0x0000002100007c0c */ /* 0x000fe4000bfc6270 */
[----:B------:R-:W-:Y:S01]  /*3acc0*/  LOP3.LUT P4, RZ, R190, 0x10000, RZ, 0xc0, !PT ;  /* 0x00010000beff7812 */ /* 0x000fe2000788c0ff */
[----:B------:R-:W2:Y:S01]  /*3acd0*/  LDL.LU R136, [R1+0xf24] ;  /* 0x000f240001887983 */ /* 0x000ea20000300800 */
[----:B------:R-:W-:Y:S01]  /*3ace0*/  IADD3 R54, R121, UR4, R122 ;  /* 0x0000000479367c10 */ /* 0x000fe2000fffe07a */
[----:B------:R-:W-:Y:S01]  /*3acf0*/  ULDC UR5, c[0x0][0x228] ;  /* 0x00008a0000057ab9 */ /* 0x000fe20000000800 */
[----:B------:R-:W-:Y:S01]  /*3ad00*/  BAR.SYNC.DEFER_BLOCKING 0x0 ;  /* 0x0000000000007b1d */ /* 0x000fe20000010000 */
[----:B------:R-:W-:-:S02]  /*3ad10*/  LOP3.LUT R9, R9, 0xffbfffff, RZ, 0xc0, !PT ;  /* 0xffbfffff09097812 */ /* 0x000fc400078ec0ff */
[----:B------:R-:W-:Y:S02]  /*3ad20*/  LOP3.LUT R190, R190, 0xffffff7f, RZ, 0xc0, !PT ;  /* 0xffffff7fbebe7812 */ /* 0x000fe400078ec0ff */
[----:B------:R-:W-:Y:S01]  /*3ad30*/  LOP3.LUT R191, R191, 0x7fffffff, RZ, 0xc0, !PT ;  /* 0x7fffffffbfbf7812 */ /* 0x000fe200078ec0ff */
[----:B------:R-:W-:Y:S01]  /*3ad40*/  ULDC UR8, c[0x0][0x228] ;  /* 0x00008a0000087ab9 */ /* 0x000fe20000000800 */
[----:B------:R-:W3:Y:S04]  /*3ad50*/  LDL.LU R137, [R1+0x114c] ;  /* 0x00114c0001897983 */ /* 0x000ee80000300800 */
        /* <DEDUP_REMOVED lines=14> */
[----:B------:R-:W2:Y:S04]  /*3ae40*/  LDL.LU R149, [R1+0xf20] ;  /* 0x000f200001957983 */ /* 0x000ea80000300800 */
[----:B------:R-:W3:Y:S04]  /*3ae50*/  LDL.LU R151, [R1+0xf1c] ;  /* 0x000f1c0001977983 */ /* 0x000ee80000300800 */
[----:B------:R-:W4:Y:S04]  /*3ae60*/  LDL.LU R153, [R1+0xf88] ;  /* 0x000f880001997983 */ /* 0x000f280000300800 */
[----:B------:R-:W2:Y:S04]  /*3ae70*/  LDL.LU R155, [R1+0xf94] ;  /* 0x000f9400019b7983 */ /* 0x000ea80000300800 */
[----:B------:R-:W3:Y:S04]  /*3ae80*/  LDL.LU R157, [R1+0xf9c] ;  /* 0x000f9c00019d7983 */ /* 0x000ee80000300800 */
[----:B------:R-:W4:Y:S04]  /*3ae90*/  LDL.LU R161, [R1+0x11e0] ;  /* 0x0011e00001a17983 */ /* 0x000f280000300800 */
[----:B------:R-:W4:Y:S04]  /*3aea0*/  LDL.LU R162, [R1+0x11d0] ;  /* 0x0011d00001a27983 */ /* 0x000f280000300800 */
[----:B------:R-:W4:Y:S04]  /*3aeb0*/  LDL.LU R160, [R1+0x11b0] ;  /* 0x0011b00001a07983 */ /* 0x000f280000300800 */
[----:B------:R-:W2:Y:S04]  /*3aec0*/  LDL.LU R163, [R1+0x1114] ;  /* 0x0011140001a37983 */ /* 0x000ea80000300800 */
[----:B------:R-:W4:Y:S04]  /*3aed0*/  LDL.LU R159, [R1+0xe70] ;  /* 0x000e7000019f7983 */ /* 0x000f280000300800 */
[----:B------:R-:W4:Y:S04]  /*3aee0*/  LDL.LU R152, [R1+0x1144] ;  /* 0x0011440001987983 */ /* 0x000f280000300800 */
[----:B------:R-:W4:Y:S04]  /*3aef0*/  LDL.LU R154, [R1+0xf4c] ;  /* 0x000f4c00019a7983 */ /* 0x000f280000300800 */
[----:B------:R-:W4:Y:S04]  /*3af00*/  LDL.LU R150, [R1+0xe78] ;  /* 0x000e780001967983 */ /* 0x000f280000300800 */
[----:B------:R-:W4:Y:S04]  /*3af10*/  LDL.LU R164, [R1+0x111c] ;  /* 0x00111c0001a47983 */ /* 0x000f280000300800 */
[----:B------:R-:W3:Y:S04]  /*3af20*/  LDL.LU R165, [R1+0x11f4] ;  /* 0x0011f40001a57983 */ /* 0x000ee80000300800 */
[----:B------:R-:W3:Y:S01]  /*3af30*/  LDL.LU R167, [R1+0xfb8] ;  /* 0x000fb80001a77983 */ /* 0x000ee20000300800 */
[----:B------:R-:W-:-:S02]  /*3af40*/  @P5 LOP3.LUT R9, R9, 0x400000, RZ, 0xfc, !PT ;  /* 0x0040000009095812 */ /* 0x000fc400078efcff */
[----:B------:R-:W-:Y:S01]  /*3af50*/  LOP3.LUT P5, RZ, R14, 0x400000, RZ, 0xc0, !PT ;  /* 0x004000000eff7812 */ /* 0x000fe200078ac0ff */
[----:B------:R-:W-:Y:S01]  /*3af60*/  STL.64 [R1+0x12a0], R28 ;  /* 0x0012a01c01007387 */ /* 0x000fe20000100a00 */
[----:B------:R-:W-:-:S03]  /*3af70*/  LOP3.LUT R9, R9, 0xffdfffff, RZ, 0xc0, !PT ;  /* 0xffdfffff09097812 */ /* 0x000fc600078ec0ff */
[----:B------:R-:W-:Y:S01]  /*3af80*/  STL.64 [R1+0x1298], R26 ;  /* 0x0012981a01007387 */ /* 0x000fe20000100a00 */
[----:B------:R-:W-:Y:S02]  /*3af90*/  @P0 LOP3.LUT R9, R9, 0x200000, RZ, 0xfc, !PT ;  /* 0x0020000009090812 */ /* 0x000fe400078efcff */
        /* <DEDUP_REMOVED lines=9> */
[----:B------:R-:W-:-:S03]  /*3b030*/  @P2 LOP3.LUT R9, R9, 0x80000, RZ, 0xfc, !PT ;  /* 0x0008000009092812 */ /* 0x000fc600078efcff */
[----:B------:R-:W-:Y:S01]  /*3b040*/  STL.64 [R1+0x1270], R4 ;  /* 0x0012700401007387 */ /* 0x000fe20000100a00 */
[C---:B------:R-:W-:Y:S02]  /*3b050*/  LOP3.LUT P2, RZ, R9.reuse, 0x4000, RZ, 0xc0, !PT ;  /* 0x0000400009ff7812 */ /* 0x040fe4000784c0ff */
[----:B------:R-:W-:Y:S01]  /*3b060*/  LOP3.LUT R9, R9, 0xfffbffff, RZ, 0xc0, !PT ;  /* 0xfffbffff09097812 */ /* 0x000fe200078ec0ff */
[----:B------:R-:W-:Y:S03]  /*3b070*/  STL.64 [R1+0x1268], R6 ;  /* 0x0012680601007387 */ /* 0x000fe60000100a00 */
[----:B------:R-:W-:Y:S01]  /*3b080*/  @P6 LOP3.LUT R9, R9, 0x40000, RZ, 0xfc, !PT ;  /* 0x0004000009096812 */ /* 0x000fe200078efcff */
[----:B------:R0:W-:Y:S03]  /*3b090*/  STL.64 [R1+0x1260], R2 ;  /* 0x0012600201007387 */ /* 0x0001e60000100a00 */
[----:B------:R-:W-:-:S02]  /*3b0a0*/  LOP3.LUT P6, RZ, R9, 0x80, RZ, 0xc0, !PT ;  /* 0x0000008009ff7812 */ /* 0x000fc400078cc0ff */
[----:B------:R-:W-:-:S04]  /*3b0b0*/  LOP3.LUT R9, R9, 0xfffdffff, RZ, 0xc0, !PT ;  /* 0xfffdffff09097812 */ /* 0x000fc800078ec0ff */
[----:B------:R-:W-:-:S04]  /*3b0c0*/  @P3 LOP3.LUT R9, R9, 0x20000, RZ, 0xfc, !PT ;  /* 0x0002000009093812 */ /* 0x000fc800078efcff */
[C---:B------:R-:W-:Y:S02]  /*3b0d0*/  LOP3.LUT P3, RZ, R9.reuse, 0x8000, RZ, 0xc0, !PT ;  /* 0x0000800009ff7812 */ /* 0x040fe4000786c0ff */
[----:B------:R-:W-:-:S04]  /*3b0e0*/  LOP3.LUT R9, R9, 0xfffeffff, RZ, 0xc0, !PT ;  /* 0xfffeffff09097812 */ /* 0x000fc800078ec0ff */
[----:B------:R-:W-:Y:S02]  /*3b0f0*/  @P4 LOP3.LUT R9, R9, 0x10000, RZ, 0xfc, !PT ;  /* 0x0001000009094812 */ /* 0x000fe400078efcff */
[----:B---3--:R-:W-:Y:S02]  /*3b100*/  PRMT R169, R165, 0x5410, R167 ;  /* 0x00005410a5a97816 */ /* 0x008fe400000000a7 */
[----:B------:R-:W3:Y:S04]  /*3b110*/  LDL.LU R167, [R1+0xfb4] ;  /* 0x000fb40001a77983 */ /* 0x000ee80000300800 */
[----:B------:R-:W3:Y:S02]  /*3b120*/  LDL.LU R165, [R1+0x11f0] ;  /* 0x0011f00001a57983 */ /* 0x000ee40000300800 */
[----:B---3--:R-:W-:Y:S01]  /*3b130*/  PRMT R170, R165, 0x5410, R167 ;  /* 0x00005410a5aa7816 */ /* 0x008fe200000000a7 */
[----:B--2---:R-:W-:Y:S01]  /*3b140*/  IMAD.MOV.U32 R165, RZ, RZ, R163 ;  /* 0x000000ffffa57224 */ /* 0x004fe200078e00a3 */
[----:B------:R-:W2:Y:S01]  /*3b150*/  LDL.LU R167, [R1+0xfb0] ;  /* 0x000fb00001a77983 */ /* 0x000ea20000300800 */
[----:B------:R-:W-:-:S02]  /*3b160*/  IMAD.MOV.U32 R163, RZ, RZ, R157 ;  /* 0x000000ffffa37224 */ /* 0x000fc400078e009d */
[----:B------:R-:W-:Y:S02]  /*3b170*/  IMAD.MOV.U32 R157, RZ, RZ, R155 ;  /* 0x000000ffff9d7224 */ /* 0x000fe400078e009b */
[----:B----4-:R-:W-:Y:S02]  /*3b180*/  IMAD.MOV.U32 R155, RZ, RZ, R153 ;  /* 0x000000ffff9b7224 */ /* 0x010fe400078e0099 */
[----:B------:R-:W-:Y:S02]  /*3b190*/  IMAD.MOV.U32 R153, RZ, RZ, R151 ;  /* 0x000000ffff997224 */ /* 0x000fe400078e0097 */
[----:B------:R-:W-:Y:S02]  /*3b1a0*/  IMAD.MOV.U32 R151, RZ, RZ, R149 ;  /* 0x000000ffff977224 */ /* 0x000fe400078e0095 */
[----:B------:R-:W-:Y:S02]  /*3b1b0*/  IMAD.MOV.U32 R149, RZ, RZ, R137 ;  /* 0x000000ffff957224 */ /* 0x000fe400078e0089 */
[----:B------:R-:W-:-:S02]  /*3b1c0*/  IMAD.MOV.U32 R137, RZ, RZ, R136 ;  /* 0x000000ffff897224 */ /* 0x000fc400078e0088 */
[----:B------:R-:W-:Y:S02]  /*3b1d0*/  IMAD.MOV.U32 R136, RZ, RZ, R164 ;  /* 0x000000ffff887224 */ /* 0x000fe400078e00a4 */
[----:B------:R-:W2:Y:S02]  /*3b1e0*/  LDL.LU R164, [R1+0x11ec] ;  /* 0x0011ec0001a47983 */ /* 0x000ea40000300800 */
[----:B--2---:R-:W-:Y:S02]  /*3b1f0*/  PRMT R164, R164, 0x5410, R167 ;  /* 0x00005410a4a47816 */ /* 0x004fe400000000a7 */
[----:B------:R-:W2:Y:S02]  /*3b200*/  LDL.LU R167, [R1+0xe90] ;  /* 0x000e900001a77983 */ /* 0x000ea40000300800 */
[----:B--2---:R-:W-:Y:S02]  /*3b210*/  LOP3.LUT R52, R167, 0xffff, RZ, 0xc0, !PT ;  /* 0x0000ffffa7347812 */ /* 0x004fe400078ec0ff */
[----:B------:R-:W2:Y:S02]  /*3b220*/  LDL.LU R167, [R1+0xe84] ;  /* 0x000e840001a77983 */ /* 0x000ea40000300800 */
[----:B--2---:R-:W-:-:S02]  /*3b230*/  LOP3.LUT R51, R167, 0xffff, RZ, 0xc0, !PT ;  /* 0x0000ffffa7337812 */ /* 0x004fc400078ec0ff */
[----:B------:R-:W2:Y:S02]  /*3b240*/  LDL.LU R167, [R1+0xe80] ;  /* 0x000e800001a77983 */ /* 0x000ea40000300800 */
[----:B--2---:R-:W-:Y:S02]  /*3b250*/  LOP3.LUT R50, R167, 0xffff, RZ, 0xc0, !PT ;  /* 0x0000ffffa7327812 */ /* 0x004fe400078ec0ff */
[----:B------:R-:W2:Y:S02]  /*3b260*/  LDL.LU R167, [R1+0xe74] ;  /* 0x000e740001a77983 */ /* 0x000ea40000300800 */
[----:B--2---:R-:W-:Y:S02]  /*3b270*/  LOP3.LUT R49, R167, 0xffff, RZ, 0xc0, !PT ;  /* 0x0000ffffa7317812 */ /* 0x004fe400078ec0ff */
[----:B------:R-:W2:Y:S02]  /*3b280*/  LDL.LU R167, [R1+0xe6c] ;  /* 0x000e6c0001a77983 */ /* 0x000ea40000300800 */
[----:B--2---:R-:W-:-:S02]  /*3b290*/  LOP3.LUT R48, R167, 0xffff, RZ, 0xc0, !PT ;  /* 0x0000ffffa7307812 */ /* 0x004fc400078ec0ff */
[----:B------:R-:W2:Y:S02]  /*3b2a0*/  LDL.LU R167, [R1+0xe48] ;  /* 0x000e480001a77983 */ /* 0x000ea40000300800 */
[----:B--2---:R-:W-:Y:S01]  /*3b2b0*/  LOP3.LUT R0, R167, 0xffff, RZ, 0xc0, !PT ;  /* 0x0000ffffa7007812 */ /* 0x004fe200078ec0ff */
[----:B------:R-:W-:Y:S02]  /*3b2c0*/  IMAD.MOV.U32 R167, RZ, RZ, R165 ;  /* 0x000000ffffa77224 */ /* 0x000fe400078e00a5 */
[----:B------:R-:W2:Y:S04]  /*3b2d0*/  LDL.LU R165, [R1+0x1120] ;  /* 0x0011200001a57983 */ /* 0x000ea80000300800 */
[----:B------:R-:W3:Y:S04]  /*3b2e0*/  LDL.LU R171, [R1+0x1118] ;  /* 0x0011180001ab7983 */ /* 0x000ee80000300800 */
[----:B0-----:R-:W4:Y:S01]  /*3b2f0*/  LDL.LU R2, [R1+0xe68] ;  /* 0x000e680001027983 */ /* 0x001f220000300800 */
[----:B------:R-:W-:-:S02]  /*3b300*/  IMAD.MOV.U32 R173, RZ, RZ, R151 ;  /* 0x000000ffffad7224 */ /* 0x000fc400078e0097 */
[----:B------:R-:W-:Y:S01]  /*3b310*/  IMAD.MOV.U32 R174, RZ, RZ, R155 ;  /* 0x000000ffffae7224 */ /* 0x000fe200078e009b */
[----:B------:R-:W-:Y:S01]  /*3b320*/  SHF.R.U32.HI R155, RZ, 0x8, R0 ;  /* 0x00000008ff9b7819 */ /* 0x000fe20000011600 */
[----:B------:R-:W-:Y:S01]  /*3b330*/  IMAD.MOV.U32 R151, RZ, RZ, R156 ;  /* 0x000000ffff977224 */ /* 0x000fe200078e009c */
[----:B------:R-:W-:Y:S01]  /*3b340*/  PRMT R156, R50, 0x3340, R0 ;  /* 0x00003340329c7816 */ /* 0x000fe20000000000 */
[----:B------:R-:W-:Y:S01]  /*3b350*/  IMAD.MOV.U32 R172, RZ, RZ, R153 ;  /* 0x000000ffffac7224 */ /* 0x000fe200078e0099 */
[----:B------:R-:W-:Y:S01]  /*3b360*/  SHF.R.U32.HI R53, RZ, 0x8, R52 ;  /* 0x00000008ff357819 */ /* 0x000fe20000011634 */
[----:B------:R-:W-:Y:S02]  /*3b370*/  IMAD.MOV.U32 R153, RZ, RZ, R139 ;  /* 0x000000ffff997224 */ /* 0x000fe400078e008b */
[----:B------:R-:W-:Y:S02]  /*3b380*/  IMAD.MOV.U32 R175, RZ, RZ, R167 ;  /* 0x000000ffffaf7224 */ /* 0x000fe400078e00a7 */
[----:B------:R-:W-:-:S02]  /*3b390*/  IMAD.MOV.U32 R133, RZ, RZ, R163 ;  /* 0x000000ffff857224 */ /* 0x000fc400078e00a3 */
[----:B------:R-:W-:Y:S02]  /*3b3a0*/  IMAD.MOV.U32 R168, RZ, RZ, R157 ;  /* 0x000000ffffa87224 */ /* 0x000fe400078e009d */
[----:B------:R-:W-:Y:S01]  /*3b3b0*/  IMAD.MOV.U32 R167, RZ, RZ, R148 ;  /* 0x000000ffffa77224 */ /* 0x000fe200078e0094 */
[--C-:B------:R-:W-:Y:S01]  /*3b3c0*/  PRMT R148, R51, 0x3340, R48.reuse ;  /* 0x0000334033947816 */ /* 0x100fe20000000030 */
[----:B------:R-:W-:Y:S01]  /*3b3d0*/  IMAD.MOV.U32 R163, RZ, RZ, R147 ;  /* 0x000000ffffa37224 */ /* 0x000fe200078e0093 */
[----:B------:R-:W-:Y:S01]  /*3b3e0*/  SHF.R.U32.HI R147, RZ, 0x8, R48 ;  /* 0x00000008ff937819 */ /* 0x000fe20000011630 */
[----:B------:R-:W-:Y:S01]  /*3b3f0*/  IMAD.MOV.U32 R157, RZ, RZ, R140 ;  /* 0x000000ffff9d7224 */ /* 0x000fe200078e008c */
[----:B------:R-:W-:Y:S02]  /*3b400*/  LOP3.LUT R48, R53, 0xffff, RZ, 0xc0, !PT ;  /* 0x0000ffff35307812 */ /* 0x000fe400078ec0ff */
[----:B------:R-:W-:Y:S02]  /*3b410*/  PRMT R140, R52, 0x3340, R49 ;  /* 0x00003340348c7816 */ /* 0x000fe40000000031 */
[----:B------:R-:W-:Y:S01]  /*3b420*/  LOP3.LUT R53, R151, 0xffff, RZ, 0xc0, !PT ;  /* 0x0000ffff97357812 */ /* 0x000fe200078ec0ff */
[----:B------:R-:W-:Y:S01]  /*3b430*/  IMAD.MOV.U32 R151, RZ, RZ, R144 ;  /* 0x000000ffff977224 */ /* 0x000fe200078e0090 */
[----:B------:R-:W-:Y:S01]  /*3b440*/  LOP3.LUT R52, R150, 0xffff, RZ, 0xc0, !PT ;  /* 0x0000ffff96347812 */ /* 0x000fe200078ec0ff */
[----:B------:R-:W-:Y:S01]  /*3b450*/  IMAD.MOV.U32 R150, RZ, RZ, R145 ;  /* 0x000000ffff967224 */ /* 0x000fe200078e0091 */
[----:B------:R-:W-:Y:S01]  /*3b460*/  LOP3.LUT R55, R157, 0xffff, RZ, 0xc0, !PT ;  /* 0x0000ffff9d377812 */ /* 0x000fe200078ec0ff */
[----:B------:R-:W-:-:S02]  /*3b470*/  IMAD.MOV.U32 R144, RZ, RZ, R134 ;  /* 0x000000ffff907224 */ /* 0x000fc400078e0086 */
[----:B------:R-:W-:Y:S02]  /*3b480*/  IMAD.MOV.U32 R157, RZ, RZ, R146 ;  /* 0x000000ffff9d7224 */ /* 0x000fe400078e0092 */
[----:B------:R-:W-:Y:S02]  /*3b490*/  IMAD.MOV.U32 R145, RZ, RZ, R152 ;  /* 0x000000ffff917224 */ /* 0x000fe400078e0098 */
[----:B------:R-:W-:Y:S01]  /*3b4a0*/  IMAD.MOV.U32 R146, RZ, RZ, R154 ;  /* 0x000000ffff927224 */ /* 0x000fe200078e009a */
[----:B----4-:R-:W-:-:S05]  /*3b4b0*/  LOP3.LUT R0, R2, 0x300, RZ, 0xc0, !PT ;  /* 0x0000030002007812 */ /* 0x010fca00078ec0ff */
[----:B------:R-:W-:Y:S01]  /*3b4c0*/  IMAD.IADD R0, R54, 0x1, R0 ;  /* 0x0000000136007824 */ /* 0x000fe200078e0200 */
[----:B------:R-:W-:Y:S01]  /*3b4d0*/  LOP3.LUT R54, R153, 0xffff, RZ, 0xc0, !PT ;  /* 0x0000ffff99367812 */ /* 0x000fe200078ec0ff */
[----:B------:R-:W-:Y:S02]  /*3b4e0*/  IMAD.MOV.U32 R153, RZ, RZ, R149 ;  /* 0x000000ffff997224 */ /* 0x000fe400078e0095 */
[----:B------:R-:W-:Y:S02]  /*3b4f0*/  IMAD.MOV.U32 R149, RZ, RZ, R135 ;  /* 0x000000ffff957224 */ /* 0x000fe400078e0087 */
[----:B------:R-:W4:Y:S04]  /*3b500*/  LDL.LU R135, [R1+0xf2c] ;  /* 0x000f2c0001877983 */ /* 0x000f280000300800 */
[----:B------:R-:W4:Y:S04]  /*3b510*/  LDL.LU R134, [R1+0x1124] ;  /* 0x0011240001867983 */ /* 0x000f280000300800 */
[----:B------:R-:W3:Y:S04]  /*3b520*/  LDL.LU R152, [R1+0xf08] ;  /* 0x000f080001987983 */ /* 0x000ee80000300800 */
[----:B------:R-:W3:Y:S01]  /*3b530*/  LDL.LU R154, [R1+0x10fc] ;  /* 0x0010fc00019a7983 */ /* 0x000ee20000300800 */
[----:B------:R-:W-:-:S03]  /*3b540*/  SHF.R.U32.HI R139, RZ, 0x8, R49 ;  /* 0x00000008ff8b7819 */ /* 0x000fc60000011631 */
[----:B------:R-:W4:Y:S01]  /*3b550*/  LDL.LU R126, [R1+0xf0c] ;  /* 0x000f0c00017e7983 */ /* 0x000f220000300800 */
[----:B------:R-:W-:-:S03]  /*3b560*/  LOP3.LUT R139, R139, 0xffff, RZ, 0xc0, !PT ;  /* 0x0000ffff8b8b7812 */ /* 0x000fc600078ec0ff */
[----:B------:R-:W4:Y:S04]  /*3b570*/  LDL.LU R127, [R1+0x1100] ;  /* 0x00110000017f7983 */ /* 0x000f280000300800 */
[----:B------:R-:W4:Y:S01]  /*3b580*/  LDL.LU R128, [R1+0xf10] ;  /* 0x000f100001807983 */ /* 0x000f220000300800 */
[----:B------:R-:W-:-:S03]  /*3b590*/  PRMT R161, R161, 0x5410, R133 ;  /* 0x00005410a1a17816 */ /* 0x000fc60000000085 */
[----:B------:R-:W4:Y:S01]  /*3b5a0*/  LDL.LU R129, [R1+0x1104] ;  /* 0x0011040001817983 */ /* 0x000f220000300800 */
[----:B------:R-:W-:-:S03]  /*3b5b0*/  PRMT R139, R48, 0x3340, R139 ;  /* 0x00003340308b7816 */ /* 0x000fc6000000008b */
[----:B------:R-:W4:Y:S01]  /*3b5c0*/  LDL.LU R130, [R1+0xf14] ;  /* 0x000f140001827983 */ /* 0x000f220000300800 */
[----:B------:R-:W-:-:S03]  /*3b5d0*/  PRMT R162, R162, 0x5410, R168 ;  /* 0x00005410a2a27816 */ /* 0x000fc600000000a8 */
[----:B------:R-:W4:Y:S01]  /*3b5e0*/  LDL.LU R131, [R1+0x1108] ;  /* 0x0011080001837983 */ /* 0x000f220000300800 */
[----:B------:R-:W-:-:S03]  /*3b5f0*/  PRMT R48, R175, 0x5410, R172 ;  /* 0x00005410af307816 */ /* 0x000fc600000000ac */
[----:B------:R-:W4:Y:S04]  /*3b600*/  LDL.LU R132, [R1+0xf04] ;  /* 0x000f040001847983 */ /* 0x000f280000300800 */
[----:B------:R-:W4:Y:S04]  /*3b610*/  LDL.LU R133, [R1+0x10f4] ;  /* 0x0010f40001857983 */ /* 0x000f280000300800 */
[----:B------:R-:W4:Y:S04]  /*3b620*/  LDL.LU R168, [R1+0xefc] ;  /* 0x000efc0001a87983 */ /* 0x000f280000300800 */
[----:B------:R-:W4:Y:S01]  /*3b630*/  LDL.LU R175, [R1+0x10f0] ;  /* 0x0010f00001af7983 */ /* 0x000f220000300800 */
[----:B------:R-:W-:-:S02]  /*3b640*/  SHF.R.U32.HI R49, RZ, 0x8, R51 ;  /* 0x00000008ff317819 */ /* 0x000fc40000011633 */
[----:B------:R-:W-:Y:S02]  /*3b650*/  SHF.R.U32.HI R51, RZ, 0x8, R50 ;  /* 0x00000008ff337819 */ /* 0x000fe40000011632 */
[----:B------:R-:W-:Y:S02]  /*3b660*/  LOP3.LUT R155, R155, 0xffff, RZ, 0xc0, !PT ;  /* 0x0000ffff9b9b7812 */ /* 0x000fe400078ec0ff */
[----:B------:R-:W-:Y:S02]  /*3b670*/  LOP3.LUT R50, R51, 0xffff, RZ, 0xc0, !PT ;  /* 0x0000ffff33327812 */ /* 0x000fe400078ec0ff */
[----:B------:R-:W-:Y:S02]  /*3b680*/  LOP3.LUT R49, R49, 0xffff, RZ, 0xc0, !PT ;  /* 0x0000ffff31317812 */ /* 0x000fe400078ec0ff */
[----:B------:R-:W-:Y:S02]  /*3b690*/  LOP3.LUT R147, R147, 0xffff, RZ, 0xc0, !PT ;  /* 0x0000ffff93937812 */ /* 0x000fe400078ec0ff */
[----:B------:R-:W-:-:S02]  /*3b6a0*/  LOP3.LUT R56, R163, 0xffff, RZ, 0xc0, !PT ;  /* 0x0000ffffa3387812 */ /* 0x000fc400078ec0ff */
[----:B------:R-:W-:Y:S02]  /*3b6b0*/  PRMT R155, R50, 0x3340, R155 ;  /* 0x00003340329b7816 */ /* 0x000fe4000000009b */
[----:B--2---:R-:W-:Y:S02]  /*3b6c0*/  PRMT R50, R165, 0x5410, R167 ;  /* 0x00005410a5327816 */ /* 0x004fe400000000a7 */
[----:B------:R-:W-:Y:S02]  /*3b6d0*/  PRMT R147, R49, 0x3340, R147 ;  /* 0x0000334031937816 */ /* 0x000fe40000000093 */
[----:B------:R-:W-:Y:S02]  /*3b6e0*/  LOP3.LUT R51, R159, 0xffff, RZ, 0xc0, !PT ;  /* 0x0000ffff9f337812 */ /* 0x000fe400078ec0ff */
[--C-:B------:R-:W-:Y:S02]  /*3b6f0*/  PRMT R165, R56, 0x3340, R53.reuse ;  /* 0x0000334038a57816 */ /* 0x100fe40000000035 */
[----:B------:R-:W-:-:S02]  /*3b700*/  SHF.R.U32.HI R163, RZ, 0x8, R53 ;  /* 0x00000008ffa37819 */ /* 0x000fc40000011635 */
[----:B---3--:R-:W-:Y:S02]  /*3b710*/  PRMT R59, R154, 0x5410, R152 ;  /* 0x000054109a3b7816 */ /* 0x008fe40000000098 */
[----:B------:R-:W2:Y:S04]  /*3b720*/  LDL.LU R152, [R1+0xef0] ;  /* 0x000ef00001987983 */ /* 0x000ea80000300800 */
[----:B------:R-:W2:Y:S01]  /*3b730*/  LDL.LU R154, [R1+0x10e4] ;  /* 0x0010e400019a7983 */ /* 0x000ea20000300800 */
[----:B------:R-:W-:Y:S02]  /*3b740*/  PRMT R49, R171, 0x5410, R173 ;  /* 0x00005410ab317816 */ /* 0x000fe400000000ad */
[----:B------:R-:W-:Y:S01]  /*3b750*/  SHF.R.U32.HI R57, RZ, 0x8, R56 ;  /* 0x00000008ff397819 */ /* 0x000fe20000011638 */
[----:B------:R-:W3:Y:S01]  /*3b760*/  LDL.LU R167, [R1+0xef4] ;  /* 0x000ef40001a77983 */ /* 0x000ee20000300800 */
[----:B------:R-:W-:-:S02]  /*3b770*/  SHF.R.U32.HI R53, RZ, 0x8, R54 ;  /* 0x00000008ff357819 */ /* 0x000fc40000011636 */
[----:B------:R-:W-:Y:S01]  /*3b780*/  SHF.R.U32.HI R56, RZ, 0x8, R55 ;  /* 0x00000008ff387819 */ /* 0x000fe20000011637 */
[----:B------:R-:W3:Y:S01]  /*3b790*/  LDL.LU R159, [R1+0x10ec] ;  /* 0x0010ec00019f7983 */ /* 0x000ee20000300800 */
[----:B------:R-:W-:Y:S02]  /*3b7a0*/  SHF.R.U32.HI R171, RZ, 0x8, R52 ;  /* 0x00000008ffab7819 */ /* 0x000fe40000011634 */
[----:B------:R-:W-:Y:S02]  /*3b7b0*/  PRMT R160, R160, 0x5410, R174 ;  /* 0x00005410a0a07816 */ /* 0x000fe400000000ae */
[----:B------:R-:W-:Y:S02]  /*3b7c0*/  PRMT R174, R54, 0x3340, R51 ;  /* 0x0000334036ae7816 */ /* 0x000fe40000000033 */
[----:B------:R-:W-:Y:S02]  /*3b7d0*/  LOP3.LUT R54, R53, 0xffff, RZ, 0xc0, !PT ;  /* 0x0000ffff35367812 */ /* 0x000fe400078ec0ff */
[----:B------:R-:W-:-:S02]  /*3b7e0*/  LOP3.LUT R53, R56, 0xffff, RZ, 0xc0, !PT ;  /* 0x0000ffff38357812 */ /* 0x000fc400078ec0ff */
[----:B------:R-:W-:-:S04]  /*3b7f0*/  LOP3.LUT R171, R171, 0xffff, RZ, 0xc0, !PT ;  /* 0x0000ffffabab7812 */ /* 0x000fc800078ec0ff */
[----:B------:R-:W-:Y:S02]  /*3b800*/  PRMT R171, R53, 0x3340, R171 ;  /* 0x0000334035ab7816 */ /* 0x000fe400000000ab */
[----:B------:R-:W-:Y:S02]  /*3b810*/  PRMT R53, R138, 0x5410, R149 ;  /* 0x000054108a357816 */ /* 0x000fe40000000095 */
[----:B------:R-:W0:Y:S01]  /*3b820*/  S2R R138, SR_TID.X ;  /* 0x00000000008a7919 */ /* 0x000e220000002100 */
[----:B------:R-:W-:Y:S02]  /*3b830*/  PRMT R173, R55, 0x3340, R52 ;  /* 0x0000334037ad7816 */ /* 0x000fe40000000034 */
[----:B------:R-:W-:Y:S02]  /*3b840*/  SHF.R.U32.HI R172, RZ, 0x8, R51 ;  /* 0x00000008ffac7819 */ /* 0x000fe40000011633 */
[----:B------:R-:W-:Y:S02]  /*3b850*/  LOP3.LUT R52, R57, 0xffff, RZ, 0xc0, !PT ;  /* 0x0000ffff39347812 */ /* 0x000fe400078ec0ff */
[----:B------:R-:W-:-:S02]  /*3b860*/  LOP3.LUT R163, R163, 0xffff, RZ, 0xc0, !PT ;  /* 0x0000ffffa3a37812 */ /* 0x000fc400078ec0ff */
[----:B------:R-:W-:Y:S02]  /*3b870*/  LOP3.LUT R172, R172, 0xffff, RZ, 0xc0, !PT ;  /* 0x0000ffffacac7812 */ /* 0x000fe400078ec0ff */
[----:B------:R-:W-:Y:S02]  /*3b880*/  PRMT R51, R153, 0x5410, R157 ;  /* 0x0000541099337816 */ /* 0x000fe4000000009d */
[----:B------:R-:W-:Y:S01]  /*3b890*/  PRMT R163, R52, 0x3340, R163 ;  /* 0x0000334034a37816 */ /* 0x000fe200000000a3 */
[----:B------:R-:W3:Y:S01]  /*3b8a0*/  LDL.LU R157, [R1+0xee4] ;  /* 0x000ee400019d7983 */ /* 0x000ee20000300800 */
[----:B------:R-:W-:-:S03]  /*3b8b0*/  PRMT R52, R150, 0x5410, R151 ;  /* 0x0000541096347816 */ /* 0x000fc60000000097 */
[----:B------:R-:W3:Y:S01]  /*3b8c0*/  LDL.LU R153, [R1+0x10d8] ;  /* 0x0010d80001997983 */ /* 0x000ee20000300800 */
[----:B------:R-:W-:-:S03]  /*3b8d0*/  PRMT R172, R54, 0x3340, R172 ;  /* 0x0000334036ac7816 */ /* 0x000fc600000000ac */
[----:B------:R-:W3:Y:S01]  /*3b8e0*/  LDL.LU R151, [R1+0xee8] ;  /* 0x000ee80001977983 */ /* 0x000ee20000300800 */
[----:B------:R-:W-:-:S03]  /*3b8f0*/  PRMT R54, R145, 0x5410, R146 ;  /* 0x0000541091367816 */ /* 0x000fc60000000092 */
[----:B------:R-:W3:Y:S01]  /*3b900*/  LDL.LU R150, [R1+0x10dc] ;  /* 0x0010dc0001967983 */ /* 0x000ee20000300800 */
[----:B------:R-:W-:-:S03]  /*3b910*/  PRMT R55, R143, 0x5410, R144 ;  /* 0x000054108f377816 */ /* 0x000fc60000000090 */
[----:B------:R-:W3:Y:S01]  /*3b920*/  LDL.LU R149, [R1+0xeec] ;  /* 0x000eec0001957983 */ /* 0x000ee20000300800 */
[----:B0-----:R-:W-:-:S03]  /*3b930*/  LOP3.LUT R138, R138, 0x7f, RZ, 0xc0, !PT ;  /* 0x0000007f8a8a7812 */ /* 0x001fc600078ec0ff */
[----:B------:R-:W3:Y:S01]  /*3b940*/  LDL.LU R146, [R1+0x10e0] ;  /* 0x0010e00001927983 */ /* 0x000ee20000300800 */
[----:B------:R-:W-:-:S03]  /*3b950*/  PRMT R56, R141, 0x5410, R142 ;  /* 0x000054108d387816 */ /* 0x000fc6000000008e */
[----:B------:R-:W3:Y:S01]  /*3b960*/  LDL.LU R145, [R1+0xedc] ;  /* 0x000edc0001917983 */ /* 0x000ee20000300800 */
[----:B------:R-:W-:Y:S01]  /*3b970*/  LEA R2, R138, UR4, 0x4 ;  /* 0x000000048a027c11 */ /* 0x000fe2000f8e20ff */
[----:B------:R-:W-:Y:S02]  /*3b980*/  ULDC UR4, c[0x0][0x228] ;  /* 0x00008a0000047ab9 */ /* 0x000fe40000000800 */
[----:B------:R-:W3:Y:S01]  /*3b990*/  LDL.LU R144, [R1+0x10c8] ;  /* 0x0010c80001907983 */ /* 0x000ee20000300800 */
[----:B------:R-:W-:-:S03]  /*3b9a0*/  PRMT R57, R136, 0x5410, R137 ;  /* 0x0000541088397816 */ /* 0x000fc60000000089 */
[----:B------:R-:W3:Y:S04]  /*3b9b0*/  LDL.LU R143, [R1+0xee0] ;  /* 0x000ee000018f7983 */ /* 0x000ee80000300800 */
[----:B------:R-:W3:Y:S01]  /*3b9c0*/  LDL.LU R142, [R1+0x10d0] ;  /* 0x0010d000018e7983 */ /* 0x000ee20000300800 */
[----:B----4-:R-:W-:-:S03]  /*3b9d0*/  PRMT R58, R134, 0x5410, R135 ;  /* 0x00005410863a7816 */ /* 0x010fc60000000087 */
[----:B------:R-:W4:Y:S04]  /*3b9e0*/  LDL.LU R141, [R1+0xec4] ;  /* 0x000ec400018d7983 */ /* 0x000f280000300800 */
[----:B------:R-:W4:Y:S04]  /*3b9f0*/  LDL.LU R138, [R1+0x10c0] ;  /* 0x0010c000018a7983 */ /* 0x000f280000300800 */
[----:B------:R-:W4:Y:S04]  /*3ba00*/  LDL.LU R137, [R1+0xebc] ;  /* 0x000ebc0001897983 */ /* 0x000f280000300800 */
[----:B------:R-:W4:Y:S04]  /*3ba10*/  LDL.LU R136, [R1+0x10bc] ;  /* 0x0010bc0001887983 */ /* 0x000f280000300800 */
[----:B------:R-:W4:Y:S04]  /*3ba20*/  LDL.LU R135, [R1+0xec0] ;  /* 0x000ec00001877983 */ /* 0x000f280000300800 */
[----:B------:R-:W4:Y:S04]  /*3ba30*/  LDL.LU R134, [R1+0x10b8] ;  /* 0x0010b80001867983 */ /* 0x000f280000300800 */
[----:B------:R-:W-:Y:S01]  /*3ba40*/  STL [R1+0xe48], R2 ;  /* 0x000e480201007387 */ /* 0x000fe20000100800 */
[----:B--2---:R-:W-:-:S03]  /*3ba50*/  PRMT R65, R154, 0x5410, R152 ;  /* 0x000054109a417816 */ /* 0x004fc60000000098 */
[----:B------:R-:W2:Y:S04]  /*3ba60*/  LDL.LU R152, [R1+0xeb0] ;  /* 0x000eb00001987983 */ /* 0x000ea80000300800 */
[----:B------:R-:W2:Y:S01]  /*3ba70*/  LDL.LU R154, [R1+0x10b0] ;  /* 0x0010b000019a7983 */ /* 0x000ea20000300800 */
[----:B------:R-:W-:Y:S02]  /*3ba80*/  PRMT R61, R129, 0x5410, R128 ;  /* 0x00005410813d7816 */ /* 0x000fe40000000080 */
[----:B------:R-:W-:Y:S01]  /*3ba90*/  PRMT R62, R131, 0x5410, R130 ;  /* 0x00005410833e7816 */ /* 0x000fe20000000082 */
[----:B------:R-:W2:Y:S01]  /*3baa0*/  LDL.LU R129, [R1+0xeb4] ;  /* 0x000eb40001817983 */ /* 0x000ea20000300800 */
[----:B------:R-:W-:-:S03]  /*3bab0*/  PRMT R63, R133, 0x5410, R132 ;  /* 0x00005410853f7816 */ /* 0x000fc60000000084 */
[----:B------:R-:W2:Y:S01]  /*3bac0*/  LDL.LU R130, [R1+0x10ac] ;  /* 0x0010ac0001827983 */ /* 0x000ea20000300800 */
[----:B------:R-:W-:-:S03]  /*3bad0*/  PRMT R64, R175, 0x5410, R168 ;  /* 0x00005410af407816 */ /* 0x000fc600000000a8 */
[----:B------:R-:W2:Y:S01]  /*3bae0*/  LDL.LU R131, [R1+0xeb8] ;  /* 0x000eb80001837983 */ /* 0x000ea20000300800 */
[----:B---3--:R-:W-:-:S03]  /*3baf0*/  PRMT R66, R159, 0x5410, R167 ;  /* 0x000054109f427816 */ /* 0x008fc600000000a7 */
[----:B------:R-:W3:Y:S04]  /*3bb00*/  LDL.LU R132, [R1+0x10a4] ;  /* 0x0010a40001847983 */ /* 0x000ee80000300800 */
[----:B------:R-:W3:Y:S04]  /*3bb10*/  LDL.LU R133, [R1+0xea8] ;  /* 0x000ea80001857983 */ /* 0x000ee80000300800 */
[----:B------:R-:W3:Y:S04]  /*3bb20*/  LDL.LU R168, [R1+0x109c] ;  /* 0x00109c0001a87983 */ /* 0x000ee80000300800 */
[----:B------:R-:W3:Y:S04]  /*3bb30*/  LDL.LU R175, [R1+0xeac] ;  /* 0x000eac0001af7983 */ /* 0x000ee80000300800 */
[----:B------:R-:W3:Y:S04]  /*3bb40*/  LDL.LU R167, [R1+0x1094] ;  /* 0x0010940001a77983 */ /* 0x000ee80000300800 */
[----:B------:R-:W3:Y:S01]  /*3bb50*/  LDL.LU R159, [R1+0x1070] ;  /* 0x00107000019f7983 */ /* 0x000ee20000300800 */
[----:B------:R-:W-:-:S03]  /*3bb60*/  PRMT R67, R153, 0x5410, R157 ;  /* 0x0000541099437816 */ /* 0x000fc6000000009d */
[----:B------:R-:W3:Y:S04]  /*3bb70*/  LDL.LU R157, [R1+0xe88] ;  /* 0x000e8800019d7983 */ /* 0x000ee80000300800 */
[----:B------:R-:W3:Y:S01]  /*3bb80*/  LDL.LU R153, [R1+0x106c] ;  /* 0x00106c0001997983 */ /* 0x000ee20000300800 */
[----:B------:R-:W-:Y:S02]  /*3bb90*/  PRMT R68, R150, 0x5410, R151 ;  /* 0x0000541096447816 */ /* 0x000fe40000000097 */
[----:B------:R-:W-:Y:S02]  /*3bba0*/  PRMT R69, R146, 0x5410, R149 ;  /* 0x0000541092457816 */ /* 0x000fe40000000095 */
[----:B------:R-:W-:Y:S02]  /*3bbb0*/  PRMT R70, R144, 0x5410, R145 ;  /* 0x0000541090467816 */ /* 0x000fe40000000091 */
[----:B------:R-:W-:-:S02]  /*3bbc0*/  PRMT R71, R142, 0x5410, R143 ;  /* 0x000054108e477816 */ /* 0x000fc4000000008f */
[----:B----4-:R-:W-:Y:S02]  /*3bbd0*/  PRMT R72, R138, 0x5410, R141 ;  /* 0x000054108a487816 */ /* 0x010fe4000000008d */
[----:B------:R-:W-:Y:S02]  /*3bbe0*/  PRMT R74, R134, 0x5410, R135 ;  /* 0x00005410864a7816 */ /* 0x000fe40000000087 */
        /* <DEDUP_REMOVED lines=8> */
[----:B------:R-:W-:-:S03]  /*3bc70*/  PRMT R73, R136, 0x5410, R137 ;  /* 0x0000541088497816 */ /* 0x000fc60000000089 */
[----:B------:R-:W4:Y:S04]  /*3bc80*/  LDL.LU R143, [R1+0xec8] ;  /* 0x000ec800018f7983 */ /* 0x000f280000300800 */
[----:B------:R-:W4:Y:S04]  /*3bc90*/  LDL.LU R142, [R1+0x1088] ;  /* 0x00108800018e7983 */ /* 0x000f280000300800 */
[----:B------:R-:W4:Y:S04]  /*3bca0*/  LDL.LU R141, [R1+0xecc] ;  /* 0x000ecc00018d7983 */ /* 0x000f280000300800 */
[----:B------:R-:W4:Y:S04]  /*3bcb0*/  LDL.LU R138, [R1+0x1084] ;  /* 0x00108400018a7983 */ /* 0x000f280000300800 */
[----:B------:R-:W4:Y:S04]  /*3bcc0*/  LDL.LU R137, [R1+0xea0] ;  /* 0x000ea00001897983 */ /* 0x000f280000300800 */
[----:B------:R-:W4:Y:S01]  /*3bcd0*/  LDL.LU R136, [R1+0x1054] ;  /* 0x0010540001887983 */ /* 0x000f220000300800 */
[----:B--2---:R-:W-:-:S03]  /*3bce0*/  PRMT R75, R154, 0x5410, R152 ;  /* 0x000054109a4b7816 */ /* 0x004fc60000000098 */
[----:B------:R-:W2:Y:S04]  /*3bcf0*/  LDL.LU R152, [R1+0xea4] ;  /* 0x000ea40001987983 */ /* 0x000ea80000300800 */
[----:B------:R-:W2:Y:S01]  /*3bd00*/  LDL.LU R154, [R1+0x104c] ;  /* 0x00104c00019a7983 */ /* 0x000ea20000300800 */
[----:B------:R-:W-:Y:S02]  /*3bd10*/  PRMT R60, R127, 0x5410, R126 ;  /* 0x000054107f3c7816 */ /* 0x000fe4000000007e */
[----:B------:R-:W-:Y:S02]  /*3bd20*/  PRMT R76, R130, 0x5410, R129 ;  /* 0x00005410824c7816 */ /* 0x000fe40000000081 */
[----:B---3--:R-:W-:Y:S02]  /*3bd30*/  PRMT R77, R132, 0x5410, R131 ;  /* 0x00005410844d7816 */ /* 0x008fe40000000083 */
[----:B------:R-:W-:-:S02]  /*3bd40*/  PRMT R78, R168, 0x5410, R133 ;  /* 0x00005410a84e7816 */ /* 0x000fc40000000085 */
[----:B------:R-:W-:Y:S02]  /*3bd50*/  PRMT R79, R167, 0x5410, R175 ;  /* 0x00005410a74f7816 */ /* 0x000fe400000000af */
[----:B------:R-:W-:Y:S02]  /*3bd60*/  PRMT R80, R159, 0x5410, R252 ;  /* 0x000054109f507816 */ /* 0x000fe400000000fc */
[----:B------:R-:W-:Y:S02]  /*3bd70*/  PRMT R81, R153, 0x5410, R157 ;  /* 0x0000541099517816 */ /* 0x000fe4000000009d */
[----:B----4-:R-:W-:Y:S02]  /*3bd80*/  PRMT R82, R135, 0x5410, R158 ;  /* 0x0000541087527816 */ /* 0x010fe4000000009e */
[----:B------:R-:W3:Y:S01]  /*3bd90*/  LDL.LU R135, [R1+0xe98] ;  /* 0x000e980001877983 */ /* 0x000ee20000300800 */
[----:B------:R-:W-:-:S03]  /*3bda0*/  PRMT R83, R134, 0x5410, R166 ;  /* 0x0000541086537816 */ /* 0x000fc600000000a6 */
        /* <DEDUP_REMOVED lines=19> */
[----:B------:R-:W-:Y:S01]  /*3bee0*/  PRMT R89, R146, 0x5410, R149 ;  /* 0x0000541092597816 */ /* 0x000fe20000000095 */
[----:B------:R-:W4:Y:S01]  /*3bef0*/  LDL.LU R151, [R1+0xf7c] ;  /* 0x000f7c0001977983 */ /* 0x000f220000300800 */
[----:B------:R-:W-:-:S03]  /*3bf00*/  PRMT R90, R144, 0x5410, R145 ;  /* 0x00005410905a7816 */ /* 0x000fc60000000091 */
[----:B------:R-:W4:Y:S01]  /*3bf10*/  LDL.LU R150, [R1+0x1164] ;  /* 0x0011640001967983 */ /* 0x000f220000300800 */
[----:B------:R-:W-:-:S03]  /*3bf20*/  PRMT R84, R142, 0x5410, R143 ;  /* 0x000054108e547816 */ /* 0x000fc6000000008f */
[----:B------:R-:W4:Y:S04]  /*3bf30*/  LDL.LU R149, [R1+0xf80] ;  /* 0x000f800001957983 */ /* 0x000f280000300800 */
[----:B------:R-:W4:Y:S01]  /*3bf40*/  LDL.LU R146, [R1+0x1168] ;  /* 0x0011680001927983 */ /* 0x000f220000300800 */
[----:B------:R-:W-:-:S03]  /*3bf50*/  PRMT R85, R138, 0x5410, R141 ;  /* 0x000054108a557816 */ /* 0x000fc6000000008d */
        /* <DEDUP_REMOVED lines=9> */
[----:B---3--:R-:W-:-:S03]  /*3bff0*/  PRMT R91, R134, 0x5410, R135 ;  /* 0x00005410865b7816 */ /* 0x008fc60000000087 */
[----:B------:R-:W3:Y:S04]  /*3c000*/  LDL.LU R135, [R1+0xf70] ;  /* 0x000f700001877983 */ /* 0x000ee80000300800 */
[----:B------:R-:W3:Y:S01]  /*3c010*/  LDL.LU R134, [R1+0x1158] ;  /* 0x0011580001867983 */ /* 0x000ee20000300800 */
[----:B--2---:R-:W-:-:S03]  /*3c020*/  PRMT R99, R154, 0x5410, R152 ;  /* 0x000054109a637816 */ /* 0x004fc60000000098 */
[----:B------:R-:W2:Y:S04]  /*3c030*/  LDL.LU R152, [R1+0xf00] ;  /* 0x000f000001987983 */ /* 0x000ea80000300800 */
[----:B------:R-:W2:Y:S01]  /*3c040*/  LDL.LU R154, [R1+0x1060] ;  /* 0x00106000019a7983 */ /* 0x000ea20000300800 */
[----:B----4-:R-:W-:Y:S02]  /*3c050*/  PRMT R96, R127, 0x5410, R126 ;  /* 0x000054107f607816 */ /* 0x010fe4000000007e */
        /* <DEDUP_REMOVED lines=17> */
[----:B------:R-:W4:Y:S01]  /*3c170*/  LDL.LU R159, [R1+0x117c] ;  /* 0x00117c00019f7983 */ /* 0x000f220000300800 */
[----:B------:R-:W-:-:S03]  /*3c180*/  PRMT R104, R150, 0x5410, R151 ;  /* 0x0000541096687816 */ /* 0x000fc60000000097 */
[----:B------:R-:W4:Y:S04]  /*3c190*/  LDL.LU R157, [R1+0xf8c] ;  /* 0x000f8c00019d7983 */ /* 0x000f280000300800 */
[----:B------:R-:W4:Y:S01]  /*3c1a0*/  LDL.LU R153, [R1+0x1170] ;  /* 0x0011700001997983 */ /* 0x000f220000300800 */
[----:B------:R-:W-:Y:S02]  /*3c1b0*/  PRMT R105, R146, 0x5410, R149 ;  /* 0x0000541092697816 */ /* 0x000fe40000000095 */
[----:B------:R-:W-:Y:S02]  /*3c1c0*/  PRMT R106, R144, 0x5410, R145 ;  /* 0x00005410906a7816 */ /* 0x000fe40000000091 */
[----:B------:R-:W-:Y:S02]  /*3c1d0*/  PRMT R100, R142, 0x5410, R143 ;  /* 0x000054108e647816 */ /* 0x000fe4000000008f */
[----:B------:R-:W-:-:S02]  /*3c1e0*/  PRMT R101, R138, 0x5410, R141 ;  /* 0x000054108a657816 */ /* 0x000fc4000000008d */
[----:B------:R-:W-:Y:S02]  /*3c1f0*/  PRMT R102, R136, 0x5410, R137 ;  /* 0x0000541088667816 */ /* 0x000fe40000000089 */
[----:B---3--:R-:W-:Y:S02]  /*3c200*/  PRMT R103, R134, 0x5410, R135 ;  /* 0x0000541086677816 */ /* 0x008fe40000000087 */
        /* <DEDUP_REMOVED lines=14> */
[----:B--2---:R-:W-:-:S03]  /*3c2f0*/  PRMT R107, R154, 0x5410, R152 ;  /* 0x000054109a6b7816 */ /* 0x004fc60000000098 */
[----:B------:R-:W2:Y:S04]  /*3c300*/  LDL.LU R152, [R1+0xfbc] ;  /* 0x000fbc0001987983 */ /* 0x000ea80000300800 */
[----:B------:R-:W2:Y:S04]  /*3c310*/  LDL.LU R154, [R1+0x118c] ;  /* 0x00118c00019a7983 */ /* 0x000ea80000300800 */
[----:B------:R-:W-:Y:S01]  /*3c320*/  STSM.16.M88.4 [R0], R48 ;  /* 0x0000003000007844 */ /* 0x000fe20000000200 */
[----:B------:R-:W-:Y:S06]  /*3c330*/  BAR.SYNC.DEFER_BLOCKING 0x0 ;  /* 0x0000000000007b1d */ /* 0x000fec0000010000 */
[----:B------:R-:W0:Y:S02]  /*3c340*/  LDS.128 R48, [R2] ;  /* 0x0000000002307984 */ /* 0x000e240000000c00 */
[----:B------:R-:W-:Y:S01]  /*3c350*/  BAR.SYNC.DEFER_BLOCKING 0x0 ;  /* 0x0000000000007b1d */ /* 0x000fe20000010000 */
[----:B----4-:R-:W-:-:S02]  /*3c360*/  PRMT R113, R129, 0x5410, R128 ;  /* 0x0000541081717816 */ /* 0x010fc40000000080 */
[----:B------:R-:W-:Y:S02]  /*3c370*/  PRMT R114, R131, 0x5410, R130 ;  /* 0x0000541083727816 */ /* 0x000fe40000000082 */
[----:B------:R-:W-:Y:S01]  /*3c380*/  PRMT R108, R133, 0x5410, R132 ;  /* 0x00005410856c7816 */ /* 0x000fe20000000084 */
[----:B------:R-:W-:Y:S02]  /*3c390*/  STSM.16.M88.4 [R0], R52 ;  /* 0x0000003400007844 */ /* 0x000fe40000000200 */
[----:B------:R-:W-:Y:S01]  /*3c3a0*/  BAR.SYNC.DEFER_BLOCKING 0x0 ;  /* 0x0000000000007b1d */ /* 0x000fe20000010000 */
[----:B------:R-:W-:Y:S02]  /*3c3b0*/  PRMT R109, R175, 0x5410, R168 ;  /* 0x00005410af6d7816 */ /* 0x000fe400000000a8 */
[----:B------:R-:W-:-:S03]  /*3c3c0*/  PRMT R110, R159, 0x5410, R167 ;  /* 0x000054109f6e7816 */ /* 0x000fc600000000a7 */
[----:B------:R-:W1:Y:S01]  /*3c3d0*/  LDS.128 R52, [R2] ;  /* 0x0000000002347984 */ /* 0x000e620000000c00 */
[----:B---3--:R-:W-:Y:S01]  /*3c3e0*/  PRMT R115, R134, 0x5410, R135 ;  /* 0x0000541086737816 */ /* 0x008fe20000000087 */
[----:B------:R-:W-:Y:S06]  /*3c3f0*/  BAR.SYNC.DEFER_BLOCKING 0x0 ;  /* 0x0000000000007b1d */ /* 0x000fec0000010000 */
[----:B------:R-:W3:Y:S04]  /*3c400*/  LDL.LU R135, [R1+0xf38] ;  /* 0x000f380001877983 */ /* 0x000ee80000300800 */
        /* <DEDUP_REMOVED lines=11> */
[----:B------:R-:W-:Y:S01]  /*3c4c0*/  STSM.16.M88.4 [R0], R56 ;  /* 0x0000003800007844 */ /* 0x000fe20000000200 */
[----:B------:R-:W-:Y:S06]  /*3c4d0*/  BAR.SYNC.DEFER_BLOCKING 0x0 ;  /* 0x0000000000007b1d */ /* 0x000fec0000010000 */
[----:B------:R-:W1:Y:S02]  /*3c4e0*/  LDS.128 R56, [R2] ;  /* 0x0000000002387984 */ /* 0x000e640000000c00 */
[----:B------:R-:W-:Y:S06]  /*3c4f0*/  BAR.SYNC.DEFER_BLOCKING 0x0 ;  /* 0x0000000000007b1d */ /* 0x000fec0000010000 */
[----:B------:R-:W-:Y:S02]  /*3c500*/  STSM.16.M88.4 [R0], R60 ;  /* 0x0000003c00007844 */ /* 0x000fe40000000200 */
[----:B------:R-:W-:Y:S06]  /*3c510*/  BAR.SYNC.DEFER_BLOCKING 0x0 ;  /* 0x0000000000007b1d */ /* 0x000fec0000010000 */
[----:B------:R-:W1:Y:S02]  /*3c520*/  LDS.128 R60, [R2] ;  /* 0x00000000023c7984 */ /* 0x000e640000000c00 */
[----:B------:R-:W-:Y:S01]  /*3c530*/  BAR.SYNC.DEFER_BLOCKING 0x0 ;  /* 0x0000000000007b1d */ /* 0x000fe20000010000 */
[----:B--2---:R-:W-:-:S05]  /*3c540*/  PRMT R119, R154, 0x5410, R152 ;  /* 0x000054109a777816 */ /* 0x004fca0000000098 */
[----:B------:R-:W2:Y:S04]  /*3c550*/  LDL.LU R152, [R1+0xfdc] ;  /* 0x000fdc0001987983 */ /* 0x000ea80000300800 */
[----:B------:R-:W2:Y:S04]  /*3c560*/  LDL.LU R154, [R1+0x11ac] ;  /* 0x0011ac00019a7983 */ /* 0x000ea80000300800 */
[----:B------:R-:W-:Y:S01]  /*3c570*/  STSM.16.M88.4 [R0], R64 ;  /* 0x0000004000007844 */ /* 0x000fe20000000200 */
[----:B------:R-:W-:Y:S06]  /*3c580*/  BAR.SYNC.DEFER_BLOCKING 0x0 ;  /* 0x0000000000007b1d */ /* 0x000fec0000010000 */
[----:B------:R-:W1:Y:S02]  /*3c590*/  LDS.128 R64, [R2] ;  /* 0x0000000002407984 */ /* 0x000e640000000c00 */
[----:B------:R-:W-:Y:S06]  /*3c5a0*/  BAR.SYNC.DEFER_BLOCKING 0x0 ;  /* 0x0000000000007b1d */ /* 0x000fec0000010000 */
[----:B------:R-:W-:Y:S02]  /*3c5b0*/  STSM.16.M88.4 [R0], R68 ;  /* 0x0000004400007844 */ /* 0x000fe40000000200 */
[----:B------:R-:W-:Y:S01]  /*3c5c0*/  BAR.SYNC.DEFER_BLOCKING 0x0 ;  /* 0x0000000000007b1d */ /* 0x000fe20000010000 */
[----:B------:R-:W-:-:S02]  /*3c5d0*/  PRMT R111, R153, 0x5410, R157 ;  /* 0x00005410996f7816 */ /* 0x000fc4000000009d */
[----:B------:R-:W-:Y:S02]  /*3c5e0*/  PRMT R120, R150, 0x5410, R151 ;  /* 0x0000541096787816 */ /* 0x000fe40000000097 */
[----:B------:R-:W-:Y:S01]  /*3c5f0*/  PRMT R121, R146, 0x5410, R149 ;  /* 0x0000541092797816 */ /* 0x000fe20000000095 */
[----:B------:R-:W4:Y:S01]  /*3c600*/  LDL.LU R157, [R1+0xfe0] ;  /* 0x000fe000019d7983 */ /* 0x000f220000300800 */
[----:B------:R-:W-:-:S03]  /*3c610*/  PRMT R118, R136, 0x5410, R137 ;  /* 0x0000541088767816 */ /* 0x000fc60000000089 */
[----:B------:R-:W4:Y:S04]  /*3c620*/  LDL.LU R153, [R1+0x11b4] ;  /* 0x0011b40001997983 */ /* 0x000f280000300800 */
[----:B------:R-:W4:Y:S04]  /*3c630*/  LDL.LU R151, [R1+0xf50] ;  /* 0x000f500001977983 */ /* 0x000f280000300800 */
[----:B------:R-:W4:Y:S04]  /*3c640*/  LDL.LU R150, [R1+0x1080] ;  /* 0x0010800001967983 */ /* 0x000f280000300800 */
[----:B------:R-:W1:Y:S01]  /*3c650*/  LDS.128 R68, [R2] ;  /* 0x0000000002447984 */ /* 0x000e620000000c00 */
[----:B------:R-:W-:Y:S01]  /*3c660*/  BAR.SYNC.DEFER_BLOCKING 0x0 ;  /* 0x0000000000007b1d */ /* 0x000fe20000010000 */
[----:B------:R-:W-:-:S02]  /*3c670*/  PRMT R122, R144, 0x5410, R145 ;  /* 0x00005410907a7816 */ /* 0x000fc40000000091 */
[----:B------:R-:W-:-:S03]  /*3c680*/  PRMT R117, R138, 0x5410, R141 ;  /* 0x000054108a757816 */ /* 0x000fc6000000008d */
[----:B------:R-:W4:Y:S04]  /*3c690*/  LDL.LU R149, [R1+0x1004] ;  /* 0x0010040001957983 */ /* 0x000f280000300800 */
[----:B------:R-:W4:Y:S04]  /*3c6a0*/  LDL.LU R136, [R1+0x11dc] ;  /* 0x0011dc0001887983 */ /* 0x000f280000300800 */
[----:B------:R-:W4:Y:S01]  /*3c6b0*/  LDL.LU R146, [R1+0x1008] ;  /* 0x0010080001927983 */ /* 0x000f220000300800 */
[----:B------:R-:W-:-:S03]  /*3c6c0*/  PRMT R116, R142, 0x5410, R143 ;  /* 0x000054108e747816 */ /* 0x000fc6000000008f */
[----:B------:R-:W4:Y:S04]  /*3c6d0*/  LDL.LU R137, [R1+0x11e8] ;  /* 0x0011e80001897983 */ /* 0x000f280000300800 */
[----:B------:R-:W-:Y:S01]  /*3c6e0*/  STSM.16.M88.4 [R0], R72 ;  /* 0x0000004800007844 */ /* 0x000fe20000000200 */
[----:B------:R-:W-:Y:S06]  /*3c6f0*/  BAR.SYNC.DEFER_BLOCKING 0x0 ;  /* 0x0000000000007b1d */ /* 0x000fec0000010000 */
[----:B------:R-:W4:Y:S04]  /*3c700*/  LDL.LU R145, [R1+0x100c] ;  /* 0x00100c0001917983 */ /* 0x000f280000300800 */
[----:B------:R-:W4:Y:S04]  /*3c710*/  LDL.LU R138, [R1+0x11e4] ;  /* 0x0011e400018a7983 */ /* 0x000f280000300800 */
[----:B------:R-:W4:Y:S04]  /*3c720*/  LDL.LU R144, [R1+0xff4] ;  /* 0x000ff40001907983 */ /* 0x000f280000300800 */
[----:B------:R-:W4:Y:S04]  /*3c730*/  LDL.LU R143, [R1+0x11c8] ;  /* 0x0011c800018f7983 */ /* 0x000f280000300800 */
[----:B------:R-:W4:Y:S04]  /*3c740*/  LDL.LU R142, [R1+0xff8] ;  /* 0x000ff800018e7983 */ /* 0x000f280000300800 */
[----:B------:R-:W4:Y:S04]  /*3c750*/  LDL.LU R141, [R1+0x11cc] ;  /* 0x0011cc00018d7983 */ /* 0x000f280000300800 */
[----:B------:R-:W1:Y:S01]  /*3c760*/  LDS.128 R72, [R2] ;  /* 0x0000000002487984 */ /* 0x000e620000000c00 */
[----:B------:R-:W-:Y:S06]  /*3c770*/  BAR.SYNC.DEFER_BLOCKING 0x0 ;  /* 0x0000000000007b1d */ /* 0x000fec0000010000 */
[----:B------:R-:W-:Y:S02]  /*3c780*/  STSM.16.M88.4 [R0], R76 ;  /* 0x0000004c00007844 */ /* 0x000fe40000000200 */
[----:B------:R-:W-:Y:S01]  /*3c790*/  BAR.SYNC.DEFER_BLOCKING 0x0 ;  /* 0x0000000000007b1d */ /* 0x000fe20000010000 */
[----:B---3--:R-:W-:-:S02]  /*3c7a0*/  PRMT R123, R134, 0x5410, R135 ;  /* 0x00005410867b7816 */ /* 0x008fc40000000087 */
[----:B------:R-:W-:-:S03]  /*3c7b0*/  PRMT R112, R127, 0x5410, R126 ;  /* 0x000054107f707816 */ /* 0x000fc6000000007e */
[----:B------:R-:W3:Y:S04]  /*3c7c0*/  LDL.LU R135, [R1+0xffc] ;  /* 0x000ffc0001877983 */ /* 0x000ee80000300800 */
[----:B------:R-:W3:Y:S04]  /*3c7d0*/  LDL.LU R134, [R1+0x11d4] ;  /* 0x0011d40001867983 */ /* 0x000ee80000300800 */
[----:B------:R-:W1:Y:S01]  /*3c7e0*/  LDS.128 R76, [R2] ;  /* 0x00000000024c7984 */ /* 0x000e620000000c00 */
        /* <DEDUP_REMOVED lines=9> */
[----:B------:R-:W-:Y:S01]  /*3c880*/  BAR.SYNC.DEFER_BLOCKING 0x0 ;  /* 0x0000000000007b1d */ /* 0x000fe20000010000 */
[----:B----4-:R-:W-:-:S05]  /*3c890*/  PRMT R128, R129, 0x5410, R128 ;  /* 0x0000541081807816 */ /* 0x010fca0000000080 */
[----:B------:R-:W4:Y:S04]  /*3c8a0*/  LDL.LU R19, [R1+0x1024] ;  /* 0x0010240001137983 */ /* 0x000f280000300800 */
[----:B------:R-:W1:Y:S01]  /*3c8b0*/  LDS.128 R84, [R2] ;  /* 0x0000000002547984 */ /* 0x000e620000000c00 */
[----:B------:R-:W-:Y:S06]  /*3c8c0*/  BAR.SYNC.DEFER_BLOCKING 0x0 ;  /* 0x0000000000007b1d */ /* 0x000fec0000010000 */
[----:B------:R-:W-:Y:S02]  /*3c8d0*/  STSM.16.M88.4 [R0], R88 ;  /* 0x0000005800007844 */ /* 0x000fe40000000200 */
[----:B------:R-:W-:Y:S06]  /*3c8e0*/  BAR.SYNC.DEFER_BLOCKING 0x0 ;  /* 0x0000000000007b1d */ /* 0x000fec0000010000 */
[----:B------:R-:W1:Y:S02]  /*3c8f0*/  LDS.128 R88, [R2] ;  /* 0x0000000002587984 */ /* 0x000e640000000c00 */
[----:B------:R-:W-:Y:S06]  /*3c900*/  BAR.SYNC.DEFER_BLOCKING 0x0 ;  /* 0x0000000000007b1d */ /* 0x000fec0000010000 */
[----:B------:R-:W-:Y:S02]  /*3c910*/  STSM.16.M88.4 [R0], R92 ;  /* 0x0000005c00007844 */ /* 0x000fe40000000200 */
[----:B------:R-:W-:Y:S06]  /*3c920*/  BAR.SYNC.DEFER_BLOCKING 0x0 ;  /* 0x0000000000007b1d */ /* 0x000fec0000010000 */
[----:B------:R-:W1:Y:S02]  /*3c930*/  LDS.128 R92, [R2] ;  /* 0x00000000025c7984 */ /* 0x000e640000000c00 */
[----:B------:R-:W-:Y:S01]  /*3c940*/  BAR.SYNC.DEFER_BLOCKING 0x0 ;  /* 0x0000000000007b1d */ /* 0x000fe20000010000 */
[----:B------:R-:W-:-:S02]  /*3c950*/  PRMT R129, R131, 0x5410, R130 ;  /* 0x0000541083817816 */ /* 0x000fc40000000082 */
[----:B------:R-:W-:Y:S02]  /*3c960*/  PRMT R130, R133, 0x5410, R132 ;  /* 0x0000541085827816 */ /* 0x000fe40000000084 */
[----:B------:R-:W-:Y:S02]  /*3c970*/  PRMT R132, R143, 0x5410, R144 ;  /* 0x000054108f847816 */ /* 0x000fe40000000090 */
[----:B------:R-:W-:Y:S01]  /*3c980*/  PRMT R138, R138, 0x5410, R145 ;  /* 0x000054108a8a7816 */ /* 0x000fe20000000091 */
[----:B------:R-:W4:Y:S01]  /*3c990*/  LDL.LU R144, [R1+0x120c] ;  /* 0x00120c0001907983 */ /* 0x000f220000300800 */
[----:B------:R-:W-:-:S03]  /*3c9a0*/  PRMT R137, R137, 0x5410, R146 ;  /* 0x0000541089897816 */ /* 0x000fc60000000092 */
[----:B------:R-:W4:Y:S04]  /*3c9b0*/  LDL.LU R20, [R1+0x1028] ;  /* 0x0010280001147983 */ /* 0x000f280000300800 */
[----:B------:R-:W4:Y:S01]  /*3c9c0*/  LDL.LU R145, [R1+0x1210] ;  /* 0x0012100001917983 */ /* 0x000f220000300800 */
[----:B------:R-:W-:-:S03]  /*3c9d0*/  PRMT R124, R175, 0x5410, R168 ;  /* 0x00005410af7c7816 */ /* 0x000fc600000000a8 */
[----:B------:R-:W4:Y:S04]  /*3c9e0*/  LDL.LU R21, [R1+0x1014] ;  /* 0x0010140001157983 */ /* 0x000f280000300800 */
[----:B------:R-:W-:Y:S01]  /*3c9f0*/  STSM.16.M88.4 [R0], R96 ;  /* 0x0000006000007844 */ /* 0x000fe20000000200 */
[----:B------:R-:W-:Y:S01]  /*3ca00*/  BAR.SYNC.DEFER_BLOCKING 0x0 ;  /* 0x0000000000007b1d */ /* 0x000fe20000010000 */
[----:B------:R-:W-:Y:S02]  /*3ca10*/  PRMT R133, R141, 0x5410, R142 ;  /* 0x000054108d857816 */ /* 0x000fe4000000008e */
[----:B------:R-:W-:-:S03]  /*3ca20*/  PRMT R125, R159, 0x5410, R167 ;  /* 0x000054109f7d7816 */ /* 0x000fc600000000a7 */
        /* <DEDUP_REMOVED lines=9> */
[----:B------:R-:W4:Y:S04]  /*3cac0*/  LDL.LU R143, [R1+0x11f8] ;  /* 0x0011f800018f7983 */ /* 0x000f280000300800 */
[----:B------:R-:W1:Y:S01]  /*3cad0*/  LDS.128 R96, [R2] ;  /* 0x0000000002607984 */ /* 0x000e620000000c00 */
[----:B------:R-:W-:Y:S01]  /*3cae0*/  BAR.SYNC.DEFER_BLOCKING 0x0 ;  /* 0x0000000000007b1d */ /* 0x000fe20000010000 */
[----:B---3--:R-:W-:-:S05]  /*3caf0*/  PRMT R134, R134, 0x5410, R135 ;  /* 0x0000541086867816 */ /* 0x008fca0000000087 */
[----:B------:R-:W3:Y:S04]  /*3cb00*/  LDL.LU R24, [R1+0x1048] ;  /* 0x0010480001187983 */ /* 0x000ee80000300800 */
[----:B------:R-:W-:Y:S01]  /*3cb10*/  STSM.16.M88.4 [R0], R100 ;  /* 0x0000006400007844 */ /* 0x000fe20000000200 */
[----:B------:R-:W-:Y:S01]  /*3cb20*/  BAR.SYNC.DEFER_BLOCKING 0x0 ;  /* 0x0000000000007b1d */ /* 0x000fe20000010000 */
[----:B------:R-:W-:Y:S02]  /*3cb30*/  PRMT R136, R136, 0x5410, R149 ;  /* 0x0000541088887816 */ /* 0x000fe40000000095 */
[----:B------:R-:W-:-:S03]  /*3cb40*/  PRMT R131, R150, 0x5410, R151 ;  /* 0x0000541096837816 */ /* 0x000fc60000000097 */
[----:B------:R-:W1:Y:S02]  /*3cb50*/  LDS.128 R100, [R2] ;  /* 0x0000000002647984 */ /* 0x000e640000000c00 */
[----:B------:R-:W-:Y:S01]  /*3cb60*/  BAR.SYNC.DEFER_BLOCKING 0x0 ;  /* 0x0000000000007b1d */ /* 0x000fe20000010000 */
[----:B--2---:R-:W-:-:S05]  /*3cb70*/  PRMT R135, R154, 0x5410, R152 ;  /* 0x000054109a877816 */ /* 0x004fca0000000098 */
        /* <DEDUP_REMOVED lines=13> */
[----:B------:R-:W-:Y:S01]  /*3cc50*/  STSM.16.M88.4 [R0], R104 ;  /* 0x0000006800007844 */ /* 0x000fe20000000200 */
[----:B------:R-:W-:Y:S06]  /*3cc60*/  BAR.SYNC.DEFER_BLOCKING 0x0 ;  /* 0x0000000000007b1d */ /* 0x000fec0000010000 */
[----:B------:R-:W1:Y:S02]  /*3cc70*/  LDS.128 R104, [R2] ;  /* 0x0000000002687984 */ /* 0x000e640000000c00 */
        /* <DEDUP_REMOVED lines=13> */
[----:B----4-:R-:W-:-:S02]  /*3cd50*/  PRMT R144, R144, 0x5410, R19 ;  /* 0x0000541090907816 */ /* 0x010fc40000000013 */
[----:B------:R-:W-:Y:S02]  /*3cd60*/  PRMT R145, R145, 0x5410, R20 ;  /* 0x0000541091917816 */ /* 0x000fe40000000014 */
[----:B------:R-:W-:Y:S01]  /*3cd70*/  PRMT R146, R146, 0x5410, R21 ;  /* 0x0000541092927816 */ /* 0x000fe20000000015 */
[----:B------:R-:W4:Y:S01]  /*3cd80*/  LDL.LU R19, [R1+0x108c] ;  /* 0x00108c0001137983 */ /* 0x000f220000300800 */
[----:B------:R-:W-:Y:S02]  /*3cd90*/  PRMT R139, R140, 0x5410, R139 ;  /* 0x000054108c8b7816 */ /* 0x000fe4000000008b */
[----:B------:R-:W-:Y:S01]  /*3cda0*/  PRMT R143, R143, 0x5410, R157 ;  /* 0x000054108f8f7816 */ /* 0x000fe2000000009d */
[----:B------:R-:W4:Y:S04]  /*3cdb0*/  LDL.LU R20, [R1+0x123c] ;  /* 0x00123c0001147983 */ /* 0x000f280000300800 */
[----:B------:R-:W-:Y:S01]  /*3cdc0*/  STSM.16.M88.4 [R0], R120 ;  /* 0x0000007800007844 */ /* 0x000fe20000000200 */
[----:B------:R-:W-:Y:S01]  /*3cdd0*/  BAR.SYNC.DEFER_BLOCKING 0x0 ;  /* 0x0000000000007b1d */ /* 0x000fe20000010000 */
[----:B------:R-:W-:-:S02]  /*3cde0*/  PRMT R140, R23, 0x5410, R22 ;  /* 0x00005410178c7816 */ /* 0x000fc40000000016 */
[----:B------:R-:W-:-:S03]  /*3cdf0*/  PRMT R141, R141, 0x5410, R175 ;  /* 0x000054108d8d7816 */ /* 0x000fc600000000af */
[----:B------:R-:W4:Y:S01]  /*3ce00*/  LDL.LU R21, [R1+0x107c] ;  /* 0x00107c0001157983 */ /* 0x000f220000300800 */
[----:B------:R-:W-:-:S03]  /*3ce10*/  PRMT R142, R142, 0x5410, R159 ;  /* 0x000054108e8e7816 */ /* 0x000fc6000000009f */
        /* <DEDUP_REMOVED lines=10> */
[----:B--2---:R-:W-:Y:S02]  /*3cec0*/  PRMT R153, R153, 0x5410, R25 ;  /* 0x0000541099997816 */ /* 0x004fe40000000019 */
[----:B------:R-:W-:Y:S02]  /*3ced0*/  PRMT R147, R148, 0x5410, R147 ;  /* 0x0000541094937816 */ /* 0x000fe40000000093 */
[----:B------:R-:W-:Y:S01]  /*3cee0*/  PRMT R154, R154, 0x5410, R26 ;  /* 0x000054109a9a7816 */ /* 0x000fe2000000001a */
[----:B------:R-:W2:Y:S01]  /*3cef0*/  LDL.LU R24, [R1+0x10f8] ;  /* 0x0010f80001187983 */ /* 0x000ea20000300800 */
[----:B------:R-:W-:-:S03]  /*3cf00*/  PRMT R148, R28, 0x5410, R27 ;  /* 0x000054101c947816 */ /* 0x000fc6000000001b */
[----:B------:R-:W2:Y:S04]  /*3cf10*/  LDL.LU R25, [R1+0x1250] ;  /* 0x0012500001197983 */ /* 0x000ea80000300800 */
[----:B------:R-:W3:Y:S01]  /*3cf20*/  LDL.LU R26, [R1+0x10c4] ;  /* 0x0010c400011a7983 */ /* 0x000ee20000300800 */
[----:B------:R-:W-:-:S03]  /*3cf30*/  PRMT R150, R150, 0x5410, R168 ;  /* 0x0000541096967816 */ /* 0x000fc600000000a8 */
[----:B------:R-:W3:Y:S04]  /*3cf40*/  LDL.LU R27, [R1+0x1248] ;  /* 0x00124800011b7983 */ /* 0x000ee80000300800 */
[----:B------:R-:W1:Y:S01]  /*3cf50*/  LDS.128 R124, [R2] ;  /* 0x00000000027c7984 */ /* 0x000e620000000c00 */
[----:B------:R-:W-:Y:S01]  /*3cf60*/  BAR.SYNC.DEFER_BLOCKING 0x0 ;  /* 0x0000000000007b1d */ /* 0x000fe20000010000 */
[----:B------:R-:W-:Y:S02]  /*3cf70*/  PRMT R149, R149, 0x5410, R29 ;  /* 0x0000541095957816 */ /* 0x000fe4000000001d */
[----:B------:R-:W-:-:S03]  /*3cf80*/  PRMT R151, R151, 0x5410, R167 ;  /* 0x0000541097977816 */ /* 0x000fc600000000a7 */
[----:B------:R-:W3:Y:S04]  /*3cf90*/  LDL.LU R28, [R1+0x10a8] ;  /* 0x0010a800011c7983 */ /* 0x000ee80000300800 */
[----:B------:R-:W3:Y:S04]  /*3cfa0*/  LDL.LU R168, [R1+0x1244] ;  /* 0x0012440001a87983 */ /* 0x000ee80000300800 */
[----:B------:R-:W3:Y:S04]  /*3cfb0*/  LDL.LU R29, [R1+0x10a0] ;  /* 0x0010a000011d7983 */ /* 0x000ee80000300800 */
[----:B------:R-:W3:Y:S04]  /*3cfc0*/  LDL.LU R167, [R1+0x1240] ;  /* 0x0012400001a77983 */ /* 0x000ee80000300800 */
[----:B------:R-:W-:Y:S01]  /*3cfd0*/  STSM.16.M88.4 [R0], R128 ;  /* 0x0000008000007844 */ /* 0x000fe20000000200 */
[----:B------:R-:W-:Y:S06]  /*3cfe0*/  BAR.SYNC.DEFER_BLOCKING 0x0 ;  /* 0x0000000000007b1d */ /* 0x000fec0000010000 */
[----:B------:R-:W3:Y:S04]  /*3cff0*/  LDL.LU R3, [R1+0x1150] ;  /* 0x0011500001037983 */ /* 0x000ee80000300800 */
[----:B------:R-:W3:Y:S04]  /*3d000*/  LDL.LU R6, [R1+0x1258] ;  /* 0x0012580001067983 */ /* 0x000ee80000300800 */
[----:B------:R-:W3:Y:S04]  /*3d010*/  LDL.LU R7, [R1+0x1148] ;  /* 0x0011480001077983 */ /* 0x000ee80000300800 */
[----:B------:R-:W3:Y:S04]  /*3d020*/  LDL.LU R4, [R1+0x1254] ;  /* 0x0012540001047983 */ /* 0x000ee80000300800 */
[----:B------:R-:W1:Y:S01]  /*3d030*/  LDS.128 R128, [R2] ;  /* 0x0000000002807984 */ /* 0x000e620000000c00 */
[----:B------:R-:W-:Y:S06]  /*3d040*/  BAR.SYNC.DEFER_BLOCKING 0x0 ;  /* 0x0000000000007b1d */ /* 0x000fec0000010000 */
[----:B------:R-:W3:Y:S04]  /*3d050*/  LDL.LU R5, [R1+0x10cc] ;  /* 0x0010cc0001057983 */ /* 0x000ee80000300800 */
        /* <DEDUP_REMOVED lines=13> */
[----:B------:R-:W-:Y:S01]  /*3d130*/  BAR.SYNC.DEFER_BLOCKING 0x0 ;  /* 0x0000000000007b1d */ /* 0x000fe20000010000 */
[----:B----4-:R-:W-:-:S05]  /*3d140*/  PRMT R159, R159, 0x5410, R175 ;  /* 0x000054109f9f7816 */ /* 0x010fca00000000af */
[----:B------:R-:W4:Y:S04]  /*3d150*/  LDL.LU R175, [R1+0x124c] ;  /* 0x00124c0001af7983 */ /* 0x000f280000300800 */
[----:B------:R-:W1:Y:S01]  /*3d160*/  LDS.128 R144, [R2] ;  /* 0x0000000002907984 */ /* 0x000e620000000c00 */
[----:B------:R-:W-:Y:S01]  /*3d170*/  BAR.SYNC.DEFER_BLOCKING 0x0 ;  /* 0x0000000000007b1d */ /* 0x000fe20000010000 */
[----:B------:R-:W-:-:S05]  /*3d180*/  PRMT R155, R156, 0x5410, R155 ;  /* 0x000054109c9b7816 */ /* 0x000fca000000009b */
[----:B------:R-:W-:Y:S02]  /*3d190*/  STSM.16.M88.4 [R0], R148 ;  /* 0x0000009400007844 */ /* 0x000fe40000000200 */
[----:B------:R-:W-:Y:S01]  /*3d1a0*/  BAR.SYNC.DEFER_BLOCKING 0x0 ;  /* 0x0000000000007b1d */ /* 0x000fe20000010000 */
[----:B------:R-:W-:Y:S02]  /*3d1b0*/  PRMT R156, R20, 0x5410, R19 ;  /* 0x00005410149c7816 */ /* 0x000fe40000000013 */
[----:B------:R-:W-:-:S03]  /*3d1c0*/  PRMT R157, R157, 0x5410, R21 ;  /* 0x000054109d9d7816 */ /* 0x000fc60000000015 */
[----:B------:R-:W4:Y:S04]  /*3d1d0*/  LDL.LU.64 R18, [R1+0xe60] ;  /* 0x000e600001127983 */ /* 0x000f280000300a00 */
[----:B------:R-:W4:Y:S01]  /*3d1e0*/  LDL.LU.64 R20, [R1+0xe40] ;  /* 0x000e400001147983 */ /* 0x000f220000300a00 */
[----:B------:R-:W-:-:S03]  /*3d1f0*/  PRMT R158, R23, 0x5410, R22 ;  /* 0x00005410179e7816 */ /* 0x000fc60000000016 */
[----:B------:R-:W4:Y:S04]  /*3d200*/  LDL.LU.64 R22, [R1+0xe58] ;  /* 0x000e580001167983 */ /* 0x000f280000300a00 */
[----:B------:R-:W1:Y:S01]  /*3d210*/  LDS.128 R148, [R2] ;  /* 0x0000000002947984 */ /* 0x000e620000000c00 */
[----:B------:R-:W-:Y:S01]  /*3d220*/  BAR.SYNC.DEFER_BLOCKING 0x0 ;  /* 0x0000000000007b1d */ /* 0x000fe20000010000 */
[----:B------:R-:W-:Y:S02]  /*3d230*/  PRMT R163, R165, 0x5410, R163 ;  /* 0x00005410a5a37816 */ /* 0x000fe400000000a3 */
[----:B--2---:R-:W-:Y:S02]  /*3d240*/  PRMT R165, R25, 0x5410, R24 ;  /* 0x0000541019a57816 */ /* 0x004fe40000000018 */
[----:B---3--:R-:W-:Y:S01]  /*3d250*/  PRMT R166, R27, 0x5410, R26 ;  /* 0x000054101ba67816 */ /* 0x008fe2000000001a */
[----:B------:R-:W2:Y:S04]  /*3d260*/  LDL.LU.64 R24, [R1+0xe38] ;  /* 0x000e380001187983 */ /* 0x000ea80000300a00 */
[----:B------:R-:W3:Y:S01]  /*3d270*/  LDL.LU.64 R26, [R1+0xe50] ;  /* 0x000e5000011a7983 */ /* 0x000ee20000300a00 */
[----:B------:R-:W-:-:S02]  /*3d280*/  PRMT R168, R168, 0x5410, R28 ;  /* 0x00005410a8a87816 */ /* 0x000fc4000000001c */
[----:B------:R-:W-:Y:S02]  /*3d290*/  PRMT R167, R167, 0x5410, R29 ;  /* 0x00005410a7a77816 */ /* 0x000fe4000000001d */
[----:B------:R-:W3:Y:S04]  /*3d2a0*/  LDL.LU.64 R28, [R1+0xe30] ;  /* 0x000e3000011c7983 */ /* 0x000ee80000300a00 */
        /* <DEDUP_REMOVED lines=14> */
[----:B------:R-:W-:-:S05]  /*3d390*/  PRMT R171, R173, 0x5410, R171 ;  /* 0x00005410adab7816 */ /* 0x000fca00000000ab */
[----:B------:R-:W1:Y:S02]  /*3d3a0*/  LDS.128 R164, [R2] ;  /* 0x0000000002a47984 */ /* 0x000e640000000c00 */
[----:B------:R-:W-:Y:S06]  /*3d3b0*/  BAR.SYNC.DEFER_BLOCKING 0x0 ;  /* 0x0000000000007b1d */ /* 0x000fec0000010000 */
[----:B------:R4:W-:Y:S02]  /*3d3c0*/  STSM.16.M88.4 [R0], R168 ;  /* 0x000000a800007844 */ /* 0x0009e40000000200 */
[----:B----4-:R-:W-:-:S02]  /*3d3d0*/  PRMT R168, R175, 0x5410, R5 ;  /* 0x00005410afa87816 */ /* 0x010fc40000000005 */
[----:B------:R-:W-:Y:S01]  /*3d3e0*/  PRMT R171, R174, 0x5410, R172 ;  /* 0x00005410aeab7816 */ /* 0x000fe200000000ac */
[----:B------:R-:W-:Y:S01]  /*3d3f0*/  BAR.SYNC.DEFER_BLOCKING 0x0 ;  /* 0x0000000000007b1d */ /* 0x000fe20000010000 */
[----:B------:R-:W-:Y:S02]  /*3d400*/  PRMT R169, R6, 0x5410, R3 ;  /* 0x0000541006a97816 */ /* 0x000fe40000000003 */
[----:B------:R-:W-:-:S03]  /*3d410*/  PRMT R170, R4, 0x5410, R7 ;  /* 0x0000541004aa7816 */ /* 0x000fc60000000007 */
[----:B------:R-:W4:Y:S02]  /*3d420*/  LDS.128 R172, [R2] ;  /* 0x0000000002ac7984 */ /* 0x000f240000000c00 */
[----:B------:R-:W-:Y:S01]  /*3d430*/  BAR.SYNC.DEFER_BLOCKING 0x0 ;  /* 0x0000000000007b1d */ /* 0x000fe20000010000 */
[----:B0-----:R-:W-:-:S05]  /*3d440*/  PRMT R252, R48, 0x7770, RZ ;  /* 0x0000777030fc7816 */ /* 0x001fca00000000ff */
[----:B------:R0:W-:Y:S02]  /*3d450*/  STSM.16.M88.4 [R0], R168 ;  /* 0x000000a800007844 */ /* 0x0001e40000000200 */
[----:B------:R-:W-:Y:S01]  /*3d460*/  BAR.SYNC.DEFER_BLOCKING 0x0 ;  /* 0x0000000000007b1d */ /* 0x000fe20000010000 */
[----:B0-----:R-:W-:-:S05]  /*3d470*/  PRMT R0, R48, 0x7771, RZ ;  /* 0x0000777130007816 */ /* 0x001fca00000000ff */
[----:B------:R-:W-:Y:S04]  /*3d480*/  @P3 STG.E.U8 desc[UR6][R18.64], R252 ;  /* 0x000000fc12003986 */ /* 0x000fe8000c101106 */
[----:B------:R0:W-:Y:S02]  /*3d490*/  @P6 STG.E.U8 desc[UR6][R20.64], R0 ;  /* 0x0000000014006986 */ /* 0x0001e4000c101106 */
[C---:B0-----:R-:W-:Y:S02]  /*3d4a0*/  PRMT R0, R48.reuse, 0x7772, RZ ;  /* 0x0000777230007816 */ /* 0x041fe400000000ff */
[----:B------:R-:W-:-:S03]  /*3d4b0*/  PRMT R48, R48, 0x7773, RZ ;  /* 0x0000777330307816 */ /* 0x000fc600000000ff */
[----:B------:R0:W-:Y:S04]  /*3d4c0*/  @P2 STG.E.U8 desc[UR6][R22.64], R0 ;  /* 0x0000000016002986 */ /* 0x0001e8000c101106 */
[----:B--2---:R-:W-:Y:S01]  /*3d4d0*/  @P1 STG.E.U8 desc[UR6][R24.64], R48 ;  /* 0x0000003018001986 */ /* 0x004fe2000c101106 */
[----:B0-----:R-:W-:-:S05]  /*3d4e0*/  PRMT R0, R49, 0x7770, RZ ;  /* 0x0000777031007816 */ /* 0x001fca00000000ff */
[----:B---3--:R0:W-:Y:S02]  /*3d4f0*/  @P0 STG.E.U8 desc[UR6][R26.64], R0 ;  /* 0x000000001a000986 */ /* 0x0081e4000c101106 */
[----:B0-----:R-:W-:-:S05]  /*3d500*/  PRMT R0, R49, 0x7771, RZ ;  /* 0x0000777131007816 */ /* 0x001fca00000000ff */
[----:B------:R0:W-:Y:S04]  /*3d510*/  @P5 STG.E.U8 desc[UR6][R28.64], R0 ;  /* 0x000000001c005986 */ /* 0x0001e8000c101106 */
[----:B0-----:R-:W2:Y:S04]  /*3d520*/  LDL.LU.64 R28, [R1+0xe28] ;  /* 0x000e2800011c7983 */ /* 0x001ea80000300a00 */
[----:B------:R-:W3:Y:S04]  /*3d530*/  LDL.LU.64 R26, [R1+0xe20] ;  /* 0x000e2000011a7983 */ /* 0x000ee80000300a00 */
[----:B------:R-:W4:Y:S04]  /*3d540*/  LDL.LU.64 R6, [R1+0xe18] ;  /* 0x000e180001067983 */ /* 0x000f280000300a00 */
[----:B------:R-:W4:Y:S04]  /*3d550*/  LDL.LU.64 R4, [R1+0xe10] ;  /* 0x000e100001047983 */ /* 0x000f280000300a00 */
[----:B------:R-:W4:Y:S04]  /*3d560*/  LDL.LU.64 R18, [R1+0xe08] ;  /* 0x000e080001127983 */ /* 0x000f280000300a00 */
[----:B------:R-:W4:Y:S04]  /*3d570*/  LDL.LU.64 R20, [R1+0xe00] ;  /* 0x000e000001147983 */ /* 0x000f280000300a00 */
[----:B------:R-:W4:Y:S01]  /*3d580*/  LDL.LU.64 R22, [R1+0xdf8] ;  /* 0x000df80001167983 */ /* 0x000f220000300a00 */
[----:B------:R-:W-:-:S13]  /*3d590*/  LOP3.LUT P4, RZ, R15, 0x10000000, RZ, 0xc0, !PT ;  /* 0x100000000fff7812 */ /* 0x000fda000788c0ff */
[----:B------:R-:W-:Y:S02]  /*3d5a0*/  @P4 LOP3.LUT R190, R190, 0x80, RZ, 0xfc, !PT ;  /* 0x00000080bebe4812 */ /* 0x000fe400078efcff */
[----:B------:R-:W-:Y:S02]  /*3d5b0*/  LOP3.LUT P4, RZ, R15, 0x40000000, RZ, 0xc0, !PT ;  /* 0x400000000fff7812 */ /* 0x000fe4000788c0ff */
[----:B------:R-:W-:-:S11]  /*3d5c0*/  LOP3.LUT R190, R190, 0xfffffeff, RZ, 0xc0, !PT ;  /* 0xfffffeffbebe7812 */ /* 0x000fd600078ec0ff */
[----:B------:R-:W-:Y:S02]  /*3d5d0*/  @P4 LOP3.LUT R190, R190, 0x100, RZ, 0xfc, !PT ;  /* 0x00000100bebe4812 */ /* 0x000fe400078efcff */
[----:B------:R-:W-:Y:S02]  /*3d5e0*/  LOP3.LUT P4, RZ, R15, 0x80000000, RZ, 0xc0, !PT ;  /* 0x800000000fff7812 */ /* 0x000fe4000788c0ff */
[----:B------:R-:W-:Y:S02]  /*3d5f0*/  LOP3.LUT R190, R190, 0xfffffdff, RZ, 0xc0, !PT ;  /* 0xfffffdffbebe7812 */ /* 0x000fe400078ec0ff */
[----:B------:R-:W-:-:S09]  /*3d600*/  LOP3.LUT P2, RZ, R14, 0x100000, RZ, 0xc0, !PT ;  /* 0x001000000eff7812 */ /* 0x000fd2000784c0ff */
[----:B------:R-:W-:Y:S02]  /*3d610*/  @P4 LOP3.LUT R190, R190, 0x200, RZ, 0xfc, !PT ;  /* 0x00000200bebe4812 */ /* 0x000fe400078efcff */
[----:B------:R-:W-:Y:S02]  /*3d620*/  LOP3.LUT P4, RZ, R14, 0x2, RZ, 0xc0, !PT ;  /* 0x000000020eff7812 */ /* 0x000fe4000788c0ff */
[----:B------:R-:W-:Y:S02]  /*3d630*/  LOP3.LUT R190, R190, 0xfffffbff, RZ, 0xc0, !PT ;  /* 0xfffffbffbebe7812 */ /* 0x000fe400078ec0ff */
[----:B------:R-:W-:Y:S02]  /*3d640*/  PRMT R0, R49, 0x7772, RZ ;  /* 0x0000777231007816 */ /* 0x000fe400000000ff */
[----:B------:R-:W-:-:S07]  /*3d650*/  LOP3.LUT P1, RZ, R14, 0x20000, RZ, 0xc0, !PT ;  /* 0x000200000eff7812 */ /* 0x000fce000782c0ff */
[----:B------:R-:W-:Y:S02]  /*3d660*/  @P4 LOP3.LUT R190, R190, 0x400, RZ, 0xfc, !PT ;  /* 0x00000400bebe4812 */ /* 0x000fe400078efcff */
[----:B------:R-:W-:Y:S02]  /*3d670*/  LOP3.LUT P4, RZ, R14, 0x10, RZ, 0xc0, !PT ;  /* 0x000000100eff7812 */ /* 0x000fe4000788c0ff */
[----:B------:R-:W-:Y:S02]  /*3d680*/  LOP3.LUT R190, R190, 0xfffff7ff, RZ, 0xc0, !PT ;  /* 0xfffff7ffbebe7812 */ /* 0x000fe400078ec0ff */
[----:B------:R-:W-:-:S09]  /*3d690*/  PRMT R49, R49, 0x7773, RZ ;  /* 0x0000777331317816 */ /* 0x000fd200000000ff */
        /* <DEDUP_REMOVED lines=8> */
[C---:B------:R-:W-:Y:S02]  /*3d720*/  LOP3.LUT P4, RZ, R14.reuse, 0x200, RZ, 0xc0, !PT ;  /* 0x000002000eff7812 */ /* 0x040fe4000788c0ff */
[----:B------:R-:W-:Y:S02]  /*3d730*/  LOP3.LUT P5, RZ, R14, 0x4000, RZ, 0xc0, !PT ;  /* 0x000040000eff7812 */ /* 0x000fe400078ac0ff */
[----:B------:R-:W-:-:S09]  /*3d740*/  LOP3.LUT R190, R190, 0xffffbfff, RZ, 0xc0, !PT ;  /* 0xffffbfffbebe7812 */ /* 0x000fd200078ec0ff */
[----:B------:R-:W-:Y:S02]  /*3d750*/  @P4 LOP3.LUT R190, R190, 0x4000, RZ, 0xfc, !PT ;  /* 0x00004000bebe4812 */ /* 0x000fe400078efcff */
[----:B------:R-:W-:Y:S01]  /*3d760*/  LOP3.LUT P4, RZ, R14, 0x1000, RZ, 0xc0, !PT ;  /* 0x000010000eff7812 */ /* 0x000fe2000788c0ff */
[----:B--2---:R0:W-:Y:S04]  /*3d770*/  @P2 STG.E.U8 desc[UR6][R28.64], R0 ;  /* 0x000000001c002986 */ /* 0x0041e8000c101106 */
[----:B0-----:R-:W2:Y:S04]  /*3d780*/  LDL.LU.64 R28, [R1+0xdf0] ;  /* 0x000df000011c7983 */ /* 0x001ea80000300a00 */
[----:B---3--:R0:W-:Y:S04]  /*3d790*/  @P1 STG.E.U8 desc[UR6][R26.64], R49 ;  /* 0x000000311a001986 */ /* 0x0081e8000c101106 */
[----:B0-----:R-:W3:Y:S04]  /*3d7a0*/  LDL.LU.64 R26, [R1+0xde8] ;  /* 0x000de800011a7983 */ /* 0x001ee80000300a00 */
[----:B------:R-:W3:Y:S04]  /*3d7b0*/  LDL.LU.64 R24, [R1+0xde0] ;  /* 0x000de00001187983 */ /* 0x000ee80000300a00 */
[----:B------:R-:W3:Y:S01]  /*3d7c0*/  LDL.LU.64 R48, [R1+0xdd8] ;  /* 0x000dd80001307983 */ /* 0x000ee20000300a00 */
[----:B------:R-:W-:-:S03]  /*3d7d0*/  PRMT R0, R50, 0x7770, RZ ;  /* 0x0000777032007816 */ /* 0x000fc600000000ff */
[----:B------:R-:W3:Y:S04]  /*3d7e0*/  LDL.LU.64 R168, [R1+0xdd0] ;  /* 0x000dd00001a87983 */ /* 0x000ee80000300a00 */
[----:B----4-:R0:W-:Y:S04]  /*3d7f0*/  @P0 STG.E.U8 desc[UR6][R6.64], R0 ;  /* 0x0000000006000986 */ /* 0x0101e8000c101106 */
[----:B------:R-:W4:Y:S04]  /*3d800*/  LDL.LU.64 R170, [R1+0xdc8] ;  /* 0x000dc80001aa7983 */ /* 0x000f280000300a00 */
[----:B------:R-:W4:Y:S01]  /*3d810*/  LDL.LU.64 R2, [R1+0xdc0] ;  /* 0x000dc00001027983 */ /* 0x000f220000300a00 */
[----:B0-----:R-:W-:-:S03]  /*3d820*/  PRMT R0, R50, 0x7771, RZ ;  /* 0x0000777132007816 */ /* 0x001fc600000000ff */
[----:B------:R-:W4:Y:S04]  /*3d830*/  LDL.LU.64 R6, [R1+0xdb8] ;  /* 0x000db80001067983 */ /* 0x000f280000300a00 */
[----:B------:R0:W-:Y:S02]  /*3d840*/  @P5 STG.E.U8 desc[UR6][R4.64], R0 ;  /* 0x0000000004005986 */ /* 0x0001e4000c101106 */
[----:B0-----:R-:W-:Y:S02]  /*3d850*/  PRMT R0, R50, 0x7772, RZ ;  /* 0x0000777232007816 */ /* 0x001fe400000000ff */
[----:B------:R-:W4:Y:S04]  /*3d860*/  LDL.LU.64 R4, [R1+0xdb0] ;  /* 0x000db00001047983 */ /* 0x000f280000300a00 */
[----:B------:R0:W-:Y:S01]  /*3d870*/  @P4 STG.E.U8 desc[UR6][R18.64], R0 ;  /* 0x0000000012004986 */ /* 0x0001e2000c101106 */
[----:B------:R-:W-:-:S02]  /*3d880*/  LOP3.LUT P4, RZ, R190, 0x4000, RZ, 0xc0, !PT ;  /* 0x00004000beff7812 */ /* 0x000fc4000788c0ff */
[----:B------:R-:W-:Y:S01]  /*3d890*/  PRMT R50, R50, 0x7773, RZ ;  /* 0x0000777332327816 */ /* 0x000fe200000000ff */
[----:B0-----:R-:W4:Y:S10]  /*3d8a0*/  LDL.LU.64 R18, [R1+0xda8] ;  /* 0x000da80001127983 */ /* 0x001f340000300a00 */
[----:B------:R0:W-:Y:S01]  /*3d8b0*/  @P4 STG.E.U8 desc[UR6][R20.64], R50 ;  /* 0x0000003214004986 */ /* 0x0001e2000c101106 */
[----:B------:R-:W-:-:S02]  /*3d8c0*/  LOP3.LUT P4, RZ, R190, 0x2000, RZ, 0xc0, !PT ;  /* 0x00002000beff7812 */ /* 0x000fc4000788c0ff */
[----:B------:R-:W-:Y:S01]  /*3d8d0*/  PRMT R0, R51, 0x7770, RZ ;  /* 0x0000777033007816 */ /* 0x000fe200000000ff */
[----:B0-----:R-:W4:Y:S10]  /*3d8e0*/  LDL.LU.64 R20, [R1+0xda0] ;  /* 0x000da00001147983 */ /* 0x001f340000300a00 */
[----:B------:R0:W-:Y:S04]  /*3d8f0*/  @P4 STG.E.U8 desc[UR6][R22.64], R0 ;  /* 0x0000000016004986 */ /* 0x0001e8000c101106 */
[----:B0-----:R-:W4:Y:S01]  /*3d900*/  LDL.LU.64 R22, [R1+0xd98] ;  /* 0x000d980001167983 */ /* 0x001f220000300a00 */
[----:B------:R-:W-:-:S02]  /*3d910*/  LOP3.LUT P4, RZ, R190, 0x1000, RZ, 0xc0, !PT ;  /* 0x00001000beff7812 */ /* 0x000fc4000788c0ff */
[----:B------:R-:W-:Y:S02]  /*3d920*/  PRMT R0, R51, 0x7771, RZ ;  /* 0x0000777133007816 */ /* 0x000fe400000000ff */
[C---:B------:R-:W-:Y:S02]  /*3d930*/  LOP3.LUT P3, RZ, R15.reuse, 0x2000000, RZ, 0xc0, !PT ;  /* 0x020000000fff7812 */ /* 0x040fe4000786c0ff */
[C---:B------:R-:W-:Y:S02]  /*3d940*/  LOP3.LUT P6, RZ, R15.reuse, 0x800000, RZ, 0xc0, !PT ;  /* 0x008000000fff7812 */ /* 0x040fe400078cc0ff */
[C---:B------:R-:W-:Y:S02]  /*3d950*/  LOP3.LUT P2, RZ, R15.reuse, 0x400000, RZ, 0xc0, !PT ;  /* 0x004000000fff7812 */ /* 0x040fe4000784c0ff */
[C---:B------:R-:W-:Y:S02]  /*3d960*/  LOP3.LUT P1, RZ, R15.reuse, 0x100000, RZ, 0xc0, !PT ;  /* 0x001000000fff7812 */ /* 0x040fe4000782c0ff */
[----:B------:R-:W-:-:S02]  /*3d970*/  LOP3.LUT P0, RZ, R15, 0x20000, RZ, 0xc0, !PT ;  /* 0x000200000fff7812 */ /* 0x000fc4000780c0ff */
[----:B------:R-:W-:Y:S01]  /*3d980*/  LOP3.LUT P5, RZ, R15, 0x8000, RZ, 0xc0, !PT ;  /* 0x000080000fff7812 */ /* 0x000fe200078ac0ff */
[----:B--2---:R0:W-:Y:S01]  /*3d990*/  @P4 STG.E.U8 desc[UR6][R28.64], R0 ;  /* 0x000000001c004986 */ /* 0x0041e2000c101106 */
[C---:B------:R-:W-:Y:S02]  /*3d9a0*/  LOP3.LUT P4, RZ, R190.reuse, 0x800, RZ, 0xc0, !PT ;  /* 0x00000800beff7812 */ /* 0x040fe4000788c0ff */
[----:B0-----:R-:W-:Y:S01]  /*3d9b0*/  PRMT R0, R51, 0x7772, RZ ;  /* 0x0000777233007816 */ /* 0x001fe200000000ff */
[----:B------:R-:W2:Y:S10]  /*3d9c0*/  LDL.LU.64 R28, [R1+0x12a0] ;  /* 0x0012a000011c7983 */ /* 0x000eb40000300a00 */
[----:B---3--:R1:W-:Y:S01]  /*3d9d0*/  @P4 STG.E.U8 desc[UR6][R26.64], R0 ;  /* 0x000000001a004986 */ /* 0x0083e2000c101106 */
[----:B------:R-:W-:-:S02]  /*3d9e0*/  LOP3.LUT P4, RZ, R190, 0x400, RZ, 0xc0, !PT ;  /* 0x00000400beff7812 */ /* 0x000fc4000788c0ff */
[----:B------:R-:W-:Y:S02]  /*3d9f0*/  PRMT R51, R51, 0x7773, RZ ;  /* 0x0000777333337816 */ /* 0x000fe400000000ff */
[----:B-1----:R-:W-:Y:S01]  /*3da00*/  PRMT R0, R52, 0x7770, RZ ;  /* 0x0000777034007816 */ /* 0x002fe200000000ff */
[----:B------:R-:W3:Y:S08]  /*3da10*/  LDL.LU.64 R26, [R1+0x1298] ;  /* 0x00129800011a7983 */ /* 0x000ef00000300a00 */
[----:B------:R0:W-:Y:S01]  /*3da20*/  @P4 STG.E.U8 desc[UR6][R24.64], R51 ;  /* 0x0000003318004986 */ /* 0x0001e2000c101106 */
[----:B------:R-:W-:-:S03]  /*3da30*/  LOP3.LUT P4, RZ, R190, 0x200, RZ, 0xc0, !PT ;  /* 0x00000200beff7812 */ /* 0x000fc6000788c0ff */
[----:B0-----:R-:W3:Y:S10]  /*3da40*/  LDL.LU.64 R24, [R1+0x1290] ;  /* 0x0012900001187983 */ /* 0x001ef40000300a00 */
[----:B------:R0:W-:Y:S01]  /*3da50*/  @P4 STG.E.U8 desc[UR6][R48.64], R0 ;  /* 0x0000000030004986 */ /* 0x0001e2000c101106 */
[----:B------:R-:W-:-:S02]  /*3da60*/  LOP3.LUT P4, RZ, R190, 0x100, RZ, 0xc0, !PT ;  /* 0x00000100beff7812 */ /* 0x000fc4000788c0ff */
[----:B0-----:R-:W-:-:S11]  /*3da70*/  PRMT R0, R52, 0x7771, RZ ;  /* 0x0000777134007816 */ /* 0x001fd600000000ff */
[----:B------:R0:W-:Y:S01]  /*3da80*/  @P4 STG.E.U8 desc[UR6][R168.64], R0 ;  /* 0x00000000a8004986 */ /* 0x0001e2000c101106 */
[----:B------:R-:W-:Y:S02]  /*3da90*/  LOP3.LUT P4, RZ, R190, 0x80, RZ, 0xc0, !PT ;  /* 0x00000080beff7812 */ /* 0x000fe4000788c0ff */
[C---:B0-----:R-:W-:Y:S02]  /*3daa0*/  PRMT R0, R52.reuse, 0x7772, RZ ;  /* 0x0000777234007816 */ /* 0x041fe400000000ff */
[----:B------:R-:W-:-:S09]  /*3dab0*/  PRMT R52, R52, 0x7773, RZ ;  /* 0x0000777334347816 */ /* 0x000fd200000000ff */
[----:B----4-:R0:W-:Y:S04]  /*3dac0*/  @P4 STG.E.U8 desc[UR6][R170.64], R0 ;  /* 0x00000000aa004986 */ /* 0x0101e8000c101106 */
[----:B------:R-:W-:Y:S01]  /*3dad0*/  @P3 STG.E.U8 desc[UR6][R2.64], R52 ;  /* 0x0000003402003986 */ /* 0x000fe2000c101106 */
[----:B0-----:R-:W-:-:S05]  /*3dae0*/  PRMT R0, R53, 0x7770, RZ ;  /* 0x0000777035007816 */ /* 0x001fca00000000ff */
[----:B------:R0:W-:Y:S02]  /*3daf0*/  @P6 STG.E.U8 desc[UR6][R6.64], R0 ;  /* 0x0000000006006986 */ /* 0x0001e4000c101106 */
[----:B0-----:R-:W-:-:S05]  /*3db00*/  PRMT R0, R53, 0x7771, RZ ;  /* 0x0000777135007816 */ /* 0x001fca00000000ff */
[----:B------:R0:W-:Y:S02]  /*3db10*/  @P2 STG.E.U8 desc[UR6][R4.64], R0 ;  /* 0x0000000004002986 */ /* 0x0001e4000c101106 */
[C---:B0-----:R-:W-:Y:S02]  /*3db20*/  PRMT R0, R53.reuse, 0x7772, RZ ;  /* 0x0000777235007816 */ /* 0x041fe400000000ff */
[----:B------:R-:W-:-:S03]  /*3db30*/  PRMT R53, R53, 0x7773, RZ ;  /* 0x0000777335357816 */ /* 0x000fc600000000ff */
[----:B------:R0:W-:Y:S04]  /*3db40*/  @P1 STG.E.U8 desc[UR6][R18.64], R0 ;  /* 0x0000000012001986 */ /* 0x0001e8000c101106 */
[----:B------:R-:W-:Y:S01]  /*3db50*/  @P0 STG.E.U8 desc[UR6][R20.64], R53 ;  /* 0x0000003514000986 */ /* 0x000fe2000c101106 */
[----:B0-----:R-:W-:-:S05]  /*3db60*/  PRMT R0, R54, 0x7770, RZ ;  /* 0x0000777036007816 */ /* 0x001fca00000000ff */
[----:B------:R0:W-:Y:S04]  /*3db70*/  @P5 STG.E.U8 desc[UR6][R22.64], R0 ;  /* 0x0000000016005986 */ /* 0x0001e8000c101106 */
[----:B0-----:R-:W4:Y:S04]  /*3db80*/  LDL.LU.64 R22, [R1+0xd90] ;  /* 0x000d900001167983 */ /* 0x001f280000300a00 */
[----:B------:R-:W2:Y:S04]  /*3db90*/  LDL.LU.64 R20, [R1+0xd88] ;  /* 0x000d880001147983 */ /* 0x000ea80000300a00 */
[----:B------:R-:W3:Y:S04]  /*3dba0*/  LDL.LU.64 R170, [R1+0xd80] ;  /* 0x000d800001aa7983 */ /* 0x000ee80000300a00 */
[----:B------:R-:W3:Y:S04]  /*3dbb0*/  LDL.LU.64 R2, [R1+0xd78] ;  /* 0x000d780001027983 */ /* 0x000ee80000300a00 */
[----:B------:R-:W3:Y:S04]  /*3dbc0*/  LDL.LU.64 R6, [R1+0xd70] ;  /* 0x000d700001067983 */ /* 0x000ee80000300a00 */
[----:B------:R-:W3:Y:S04]  /*3dbd0*/  LDL.LU.64 R4, [R1+0xd68] ;  /* 0x000d680001047983 */ /* 0x000ee80000300a00 */
[----:B------:R-:W3:Y:S01]  /*3dbe0*/  LDL.LU.64 R18, [R1+0xd60] ;  /* 0x000d600001127983 */ /* 0x000ee20000300a00 */
[----:B------:R-:W-:-:S02]  /*3dbf0*/  LOP3.LUT P4, RZ, R16, 0x400000, RZ, 0xc0, !PT ;  /* 0x0040000010ff7812 */ /* 0x000fc4000788c0ff */
[----:B------:R-:W-:-:S11]  /*3dc00*/  LOP3.LUT R190, R190, 0xfffffffe, RZ, 0xc0, !PT ;  /* 0xfffffffebebe7812 */ /* 0x000fd600078ec0ff */
[----:B------:R-:W-:Y:S02]  /*3dc10*/  @P4 LOP3.LUT R191, R191, 0x80000000, RZ, 0xfc, !PT ;  /* 0x80000000bfbf4812 */ /* 0x000fe400078efcff */
[----:B------:R-:W-:-:S13]  /*3dc20*/  LOP3.LUT P4, RZ, R16, 0x800000, RZ, 0xc0, !PT ;  /* 0x0080000010ff7812 */ /* 0x000fda000788c0ff */
[----:B------:R-:W-:Y:S02]  /*3dc30*/  @P4 LOP3.LUT R190, R190, 0x1, RZ, 0xfc, !PT ;  /* 0x00000001bebe4812 */ /* 0x000fe400078efcff */
[----:B------:R-:W-:Y:S02]  /*3dc40*/  LOP3.LUT P4, RZ, R16, 0x2000000, RZ, 0xc0, !PT ;  /* 0x0200000010ff7812 */ /* 0x000fe4000788c0ff */
[----:B------:R-:W-:-:S11]  /*3dc50*/  LOP3.LUT R190, R190, 0xfffffffd, RZ, 0xc0, !PT ;  /* 0xfffffffdbebe7812 */ /* 0x000fd600078ec0ff */
        /* <DEDUP_REMOVED lines=10> */
[C---:B------:R-:W-:Y:S02]  /*3dd00*/  LOP3.LUT P4, RZ, R15.reuse, 0x2, RZ, 0xc0, !PT ;  /* 0x000000020fff7812 */ /* 0x040fe4000788c0ff */
[----:B------:R-:W-:Y:S02]  /*3dd10*/  LOP3.LUT R190, R190, 0xffffffdf, RZ, 0xc0, !PT ;  /* 0xffffffdfbebe7812 */ /* 0x000fe400078ec0ff */
[C---:B------:R-:W-:Y:S02]  /*3dd20*/  LOP3.LUT P2, RZ, R15.reuse, 0x4000, RZ, 0xc0, !PT ;  /* 0x000040000fff7812 */ /* 0x040fe4000784c0ff */
[----:B------:R-:W-:Y:S02]  /*3dd30*/  LOP3.LUT P1, RZ, R15, 0x1000, RZ, 0xc0, !PT ;  /* 0x000010000fff7812 */ /* 0x000fe4000782c0ff */
[----:B------:R-:W-:-:S05]  /*3dd40*/  PRMT R0, R54, 0x7771, RZ ;  /* 0x0000777136007816 */ /* 0x000fca00000000ff */
[----:B------:R-:W-:Y:S02]  /*3dd50*/  @P4 LOP3.LUT R190, R190, 0x20, RZ, 0xfc, !PT ;  /* 0x00000020bebe4812 */ /* 0x000fe400078efcff */
[C---:B------:R-:W-:Y:S02]  /*3dd60*/  LOP3.LUT P4, RZ, R15.reuse, 0x10, RZ, 0xc0, !PT ;  /* 0x000000100fff7812 */ /* 0x040fe4000788c0ff */
[C---:B------:R-:W-:Y:S02]  /*3dd70*/  LOP3.LUT P0, RZ, R15.reuse, 0x200, RZ, 0xc0, !PT ;  /* 0x000002000fff7812 */ /* 0x040fe4000780c0ff */
[----:B------:R-:W-:Y:S02]  /*3dd80*/  LOP3.LUT P5, RZ, R15, 0x80, RZ, 0xc0, !PT ;  /* 0x000000800fff7812 */ /* 0x000fe400078ac0ff */
[----:B------:R-:W-:-:S07]  /*3dd90*/  LOP3.LUT R190, R190, 0xffffffbf, RZ, 0xc0, !PT ;  /* 0xffffffbfbebe7812 */ /* 0x000fce00078ec0ff */
[----:B------:R-:W-:Y:S02]  /*3dda0*/  @P4 LOP3.LUT R190, R190, 0x40, RZ, 0xfc, !PT ;  /* 0x00000040bebe4812 */ /* 0x000fe400078efcff */
[----:B------:R-:W-:Y:S01]  /*3ddb0*/  LOP3.LUT P4, RZ, R15, 0x40, RZ, 0xc0, !PT ;  /* 0x000000400fff7812 */ /* 0x000fe2000788c0ff */
[----:B----4-:R0:W-:Y:S02]  /*3ddc0*/  @P2 STG.E.U8 desc[UR6][R22.64], R0 ;  /* 0x0000000016002986 */ /* 0x0101e4000c101106 */
[C---:B0-----:R-:W-:Y:S02]  /*3ddd0*/  PRMT R0, R54.reuse, 0x7772, RZ ;  /* 0x0000777236007816 */ /* 0x041fe400000000ff */
[----:B------:R-:W4:Y:S01]  /*3dde0*/  LDL.LU.64 R22, [R1+0xd58] ;  /* 0x000d580001167983 */ /* 0x000f220000300a00 */
[----:B------:R-:W-:-:S03]  /*3ddf0*/  PRMT R54, R54, 0x7773, RZ ;  /* 0x0000777336367816 */ /* 0x000fc600000000ff */
[----:B--2---:R0:W-:Y:S04]  /*3de00*/  @P1 STG.E.U8 desc[UR6][R20.64], R0 ;  /* 0x0000000014001986 */ /* 0x0041e8000c101106 */
[----:B---3--:R-:W-:Y:S01]  /*3de10*/  @P0 STG.E.U8 desc[UR6][R170.64], R54 ;  /* 0x00000036aa000986 */ /* 0x008fe2000c101106 */
[----:B0-----:R-:W-:-:S03]  /*3de20*/  PRMT R0, R55, 0x7770, RZ ;  /* 0x0000777037007816 */ /* 0x001fc600000000ff */
[----:B------:R-:W2:Y:S04]  /*3de30*/  LDL.LU.64 R20, [R1+0xd50] ;  /* 0x000d500001147983 */ /* 0x000ea80000300a00 */
[----:B------:R0:W-:Y:S04]  /*3de40*/  @P5 STG.E.U8 desc[UR6][R2.64], R0 ;  /* 0x0000000002005986 */ /* 0x0001e8000c101106 */
[----:B------:R-:W3:Y:S04]  /*3de50*/  LDL.LU.64 R52, [R1+0xd40] ;  /* 0x000d400001347983 */ /* 0x000ee80000300a00 */
[----:B------:R-:W3:Y:S01]  /*3de60*/  LDL.LU.64 R50, [R1+0xd38] ;  /* 0x000d380001327983 */ /* 0x000ee20000300a00 */
[----:B0-----:R-:W-:-:S03]  /*3de70*/  PRMT R0, R55, 0x7771, RZ ;  /* 0x0000777137007816 */ /* 0x001fc600000000ff */
[----:B------:R-:W3:Y:S04]  /*3de80*/  LDL.LU.64 R48, [R1+0xd30] ;  /* 0x000d300001307983 */ /* 0x000ee80000300a00 */
[----:B------:R0:W-:Y:S01]  /*3de90*/  @P4 STG.E.U8 desc[UR6][R6.64], R0 ;  /* 0x0000000006004986 */ /* 0x0001e2000c101106 */
[----:B------:R-:W-:-:S03]  /*3dea0*/  LOP3.LUT P4, RZ, R190, 0x40, RZ, 0xc0, !PT ;  /* 0x00000040beff7812 */ /* 0x000fc6000788c0ff */
[----:B------:R-:W3:Y:S04]  /*3deb0*/  LDL.LU.64 R168, [R1+0xd28] ;  /* 0x000d280001a87983 */ /* 0x000ee80000300a00 */
[----:B------:R-:W3:Y:S01]  /*3dec0*/  LDL.LU.64 R170, [R1+0xd20] ;  /* 0x000d200001aa7983 */ /* 0x000ee20000300a00 */
[----:B0-----:R-:W-:-:S03]  /*3ded0*/  PRMT R0, R55, 0x7772, RZ ;  /* 0x0000777237007816 */ /* 0x001fc600000000ff */
[----:B------:R-:W3:Y:S04]  /*3dee0*/  LDL.LU.64 R2, [R1+0xd18] ;  /* 0x000d180001027983 */ /* 0x000ee80000300a00 */
[----:B------:R0:W-:Y:S01]  /*3def0*/  @P4 STG.E.U8 desc[UR6][R4.64], R0 ;  /* 0x0000000004004986 */ /* 0x0001e2000c101106 */
[C---:B------:R-:W-:Y:S02]  /*3df00*/  LOP3.LUT P4, RZ, R190.reuse, 0x20, RZ, 0xc0, !PT ;  /* 0x00000020beff7812 */ /* 0x040fe4000788c0ff */
[----:B------:R-:W-:Y:S01]  /*3df10*/  PRMT R55, R55, 0x7773, RZ ;  /* 0x0000777337377816 */ /* 0x000fe200000000ff */
[----:B------:R-:W3:Y:S04]  /*3df20*/  LDL.LU.64 R6, [R1+0xd10] ;  /* 0x000d100001067983 */ /* 0x000ee80000300a00 */
[----:B0-----:R-:W3:Y:S06]  /*3df30*/  LDL.LU.64 R4, [R1+0xd08] ;  /* 0x000d080001047983 */ /* 0x001eec0000300a00 */
[----:B------:R0:W-:Y:S04]  /*3df40*/  @P4 STG.E.U8 desc[UR6][R18.64], R55 ;  /* 0x0000003712004986 */ /* 0x0001e8000c101106 */
[----:B0-----:R-:W3:Y:S04]  /*3df50*/  LDL.LU.64 R54, [R1+0xd48] ;  /* 0x000d480001367983 */ /* 0x001ee80000300a00 */
[----:B------:R-:W3:Y:S01]  /*3df60*/  LDL.LU.64 R18, [R1+0xd00] ;  /* 0x000d000001127983 */ /* 0x000ee20000300a00 */
        /* <DEDUP_REMOVED lines=8> */
[----:B----4-:R0:W-:Y:S01]  /*3dff0*/  @P4 STG.E.U8 desc[UR6][R22.64], R0 ;  /* 0x0000000016004986 */ /* 0x0101e2000c101106 */
[----:B------:R-:W-:Y:S02]  /*3e000*/  LOP3.LUT P4, RZ, R190, 0x8, RZ, 0xc0, !PT ;  /* 0x00000008beff7812 */ /* 0x000fe4000788c0ff */
[----:B0-----:R-:W-:Y:S01]  /*3e010*/  PRMT R0, R56, 0x7771, RZ ;  /* 0x0000777138007816 */ /* 0x001fe200000000ff */
[----:B------:R-:W4:Y:S10]  /*3e020*/  LDL.LU.64 R22, [R1+0x1288] ;  /* 0x0012880001167983 */ /* 0x000f340000300a00 */
[----:B--2---:R0:W-:Y:S01]  /*3e030*/  @P4 STG.E.U8 desc[UR6][R20.64], R0 ;  /* 0x0000000014004986 */ /* 0x0041e2000c101106 */
[----:B------:R-:W-:-:S02]  /*3e040*/  LOP3.LUT P4, RZ, R190, 0x4, RZ, 0xc0, !PT ;  /* 0x00000004beff7812 */ /* 0x000fc4000788c0ff */
[C---:B0-----:R-:W-:Y:S01]  /*3e050*/  PRMT R0, R56.reuse, 0x7772, RZ ;  /* 0x0000777238007816 */ /* 0x041fe200000000ff */
[----:B------:R-:W2:Y:S01]  /*3e060*/  LDL.LU.64 R20, [R1+0x1280] ;  /* 0x0012800001147983 */ /* 0x000ea20000300a00 */
[----:B------:R-:W-:-:S09]  /*3e070*/  PRMT R56, R56, 0x7773, RZ ;  /* 0x0000777338387816 */ /* 0x000fd200000000ff */
[----:B---3--:R0:W-:Y:S01]  /*3e080*/  @P4 STG.E.U8 desc[UR6][R54.64], R0 ;  /* 0x0000000036004986 */ /* 0x0081e2000c101106 */
[----:B------:R-:W-:-:S13]  /*3e090*/  LOP3.LUT P4, RZ, R190, 0x2, RZ, 0xc0, !PT ;  /* 0x00000002beff7812 */ /* 0x000fda000788c0ff */
[----:B------:R-:W-:Y:S01]  /*3e0a0*/  @P4 STG.E.U8 desc[UR6][R52.64], R56 ;  /* 0x0000003834004986 */ /* 0x000fe2000c101106 */
[----:B------:R-:W-:Y:S02]  /*3e0b0*/  LOP3.LUT P4, RZ, R190, 0x1, RZ, 0xc0, !PT ;  /* 0x00000001beff7812 */ /* 0x000fe4000788c0ff */
[----:B0-----:R-:W-:-:S11]  /*3e0c0*/  PRMT R0, R57, 0x7770, RZ ;  /* 0x0000777039007816 */ /* 0x001fd600000000ff */
[----:B------:R0:W-:Y:S01]  /*3e0d0*/  @P4 STG.E.U8 desc[UR6][R50.64], R0 ;  /* 0x0000000032004986 */ /* 0x0001e2000c101106 */
[----:B------:R-:W-:Y:S02]  /*3e0e0*/  LOP3.LUT P4, RZ, R191, 0x80000000, RZ, 0xc0, !PT ;  /* 0x80000000bfff7812 */ /* 0x000fe4000788c0ff */
[----:B0-----:R-:W-:-:S11]  /*3e0f0*/  PRMT R0, R57, 0x7771, RZ ;  /* 0x0000777139007816 */ /* 0x001fd600000000ff */
[----:B------:R0:W-:Y:S02]  /*3e100*/  @P4 STG.E.U8 desc[UR6][R48.64], R0 ;  /* 0x0000000030004986 */ /* 0x0001e4000c101106 */
[C---:B0-----:R-:W-:Y:S02]  /*3e110*/  PRMT R0, R57.reuse, 0x7772, RZ ;  /* 0x0000777239007816 */ /* 0x041fe400000000ff */
[----:B------:R-:W-:-:S03]  /*3e120*/  PRMT R57, R57, 0x7773, RZ ;  /* 0x0000777339397816 */ /* 0x000fc600000000ff */
[----:B------:R0:W-:Y:S04]  /*3e130*/  @P3 STG.E.U8 desc[UR6][R168.64], R0 ;  /* 0x00000000a8003986 */ /* 0x0001e8000c101106 */
[----:B------:R-:W-:Y:S01]  /*3e140*/  @P6 STG.E.U8 desc[UR6][R170.64], R57 ;  /* 0x00000039aa006986 */ /* 0x000fe2000c101106 */
[----:B0-----:R-:W-:-:S05]  /*3e150*/  PRMT R0, R58, 0x7770, RZ ;  /* 0x000077703a007816 */ /* 0x001fca00000000ff */
[----:B------:R0:W-:Y:S02]  /*3e160*/  @P2 STG.E.U8 desc[UR6][R2.64], R0 ;  /* 0x0000000002002986 */ /* 0x0001e4000c101106 */
[----:B0-----:R-:W-:-:S05]  /*3e170*/  PRMT R0, R58, 0x7771, RZ ;  /* 0x000077713a007816 */ /* 0x001fca00000000ff */
[----:B------:R0:W-:Y:S02]  /*3e180*/  @P1 STG.E.U8 desc[UR6][R6.64], R0 ;  /* 0x0000000006001986 */ /* 0x0001e4000c101106 */
[C---:B0-----:R-:W-:Y:S02]  /*3e190*/  PRMT R0, R58.reuse, 0x7772, RZ ;  /* 0x000077723a007816 */ /* 0x041fe400000000ff */
[----:B------:R-:W-:-:S03]  /*3e1a0*/  PRMT R58, R58, 0x7773, RZ ;  /* 0x000077733a3a7816 */ /* 0x000fc600000000ff */
[----:B------:R-:W-:Y:S04]  /*3e1b0*/  @P0 STG.E.U8 desc[UR6][R4.64], R0 ;  /* 0x0000000004000986 */ /* 0x000fe8000c101106 */
[----:B------:R0:W-:Y:S04]  /*3e1c0*/  @P5 STG.E.U8 desc[UR6][R18.64], R58 ;  /* 0x0000003a12005986 */ /* 0x0001e8000c101106 */
[----:B0-----:R-:W3:Y:S04]  /*3e1d0*/  LDL.LU.64 R18, [R1+0xcf8] ;  /* 0x000cf80001127983 */ /* 0x001ee80000300a00 */
[----:B------:R-:W4:Y:S04]  /*3e1e0*/  LDL.LU.64 R4, [R1+0xcf0] ;  /* 0x000cf00001047983 */ /* 0x000f280000300a00 */
[----:B------:R-:W2:Y:S04]  /*3e1f0*/  LDL.LU.64 R48, [R1+0xce8] ;  /* 0x000ce80001307983 */ /* 0x000ea80000300a00 */
[----:B------:R-:W2:Y:S04]  /*3e200*/  LDL.LU.64 R168, [R1+0xce0] ;  /* 0x000ce00001a87983 */ /* 0x000ea80000300a00 */
[----:B------:R-:W2:Y:S04]  /*3e210*/  LDL.LU.64 R170, [R1+0xcd8] ;  /* 0x000cd80001aa7983 */ /* 0x000ea80000300a00 */
[----:B------:R-:W2:Y:S04]  /*3e220*/  LDL.LU.64 R2, [R1+0xcd0] ;  /* 0x000cd00001027983 */ /* 0x000ea80000300a00 */
[----:B------:R-:W2:Y:S01]  /*3e230*/  LDL.LU.64 R6, [R1+0xcc8] ;  /* 0x000cc80001067983 */ /* 0x000ea20000300a00 */
[----:B------:R-:W-:-:S02]  /*3e240*/  LOP3.LUT P4, RZ, R17, 0x8000, RZ, 0xc0, !PT ;  /* 0x0000800011ff7812 */ /* 0x000fc4000788c0ff */
[----:B------:R-:W-:-:S11]  /*3e250*/  LOP3.LUT R191, R191, 0xff7fffff, RZ, 0xc0, !PT ;  /* 0xff7fffffbfbf7812 */ /* 0x000fd600078ec0ff */
[----:B------:R-:W-:Y:S02]  /*3e260*/  @P4 LOP3.LUT R191, R191, 0x800000, RZ, 0xfc, !PT ;  /* 0x00800000bfbf4812 */ /* 0x000fe400078efcff */
[----:B------:R-:W-:Y:S02]  /*3e270*/  LOP3.LUT P4, RZ, R17, 0x20000, RZ, 0xc0, !PT ;  /* 0x0002000011ff7812 */ /* 0x000fe4000788c0ff */
[----:B------:R-:W-:-:S11]  /*3e280*/  LOP3.LUT R191, R191, 0xfeffffff, RZ, 0xc0, !PT ;  /* 0xfeffffffbfbf7812 */ /* 0x000fd600078ec0ff */
[----:B------:R-:W-:Y:S02]  /*3e290*/  @P4 LOP3.LUT R191, R191, 0x1000000, RZ, 0xfc, !PT ;  /* 0x01000000bfbf4812 */ /* 0x000fe400078efcff */
[----:B------:R-:W-:Y:S02]  /*3e2a0*/  LOP3.LUT P4, RZ, R17, 0x100000, RZ, 0xc0, !PT ;  /* 0x0010000011ff7812 */ /* 0x000fe4000788c0ff */
[----:B------:R-:W-:Y:S02]  /*3e2b0*/  LOP3.LUT R191, R191, 0xfdffffff, RZ, 0xc0, !PT ;  /* 0xfdffffffbfbf7812 */ /* 0x000fe400078ec0ff */
[----:B------:R-:W-:Y:S02]  /*3e2c0*/  LOP3.LUT P2, RZ, R16, 0x80, RZ, 0xc0, !PT ;  /* 0x0000008010ff7812 */ /* 0x000fe4000784c0ff */
[----:B------:R-:W-:-:S07]  /*3e2d0*/  PRMT R0, R59, 0x7770, RZ ;  /* 0x000077703b007816 */ /* 0x000fce00000000ff */
[----:B------:R-:W-:Y:S02]  /*3e2e0*/  @P4 LOP3.LUT R191, R191, 0x2000000, RZ, 0xfc, !PT ;  /* 0x02000000bfbf4812 */ /* 0x000fe400078efcff */
[----:B------:R-:W-:Y:S02]  /*3e2f0*/  LOP3.LUT P4, RZ, R17, 0x400000, RZ, 0xc0, !PT ;  /* 0x0040000011ff7812 */ /* 0x000fe4000788c0ff */
[----:B------:R-:W-:Y:S02]  /*3e300*/  LOP3.LUT R191, R191, 0xfbffffff, RZ, 0xc0, !PT ;  /* 0xfbffffffbfbf7812 */ /* 0x000fe400078ec0ff */
[----:B------:R-:W-:-:S09]  /*3e310*/  LOP3.LUT P1, RZ, R16, 0x40, RZ, 0xc0, !PT ;  /* 0x0000004010ff7812 */ /* 0x000fd2000782c0ff */
[----:B------:R-:W-:Y:S02]  /*3e320*/  @P4 LOP3.LUT R191, R191, 0x4000000, RZ, 0xfc, !PT ;  /* 0x04000000bfbf4812 */ /* 0x000fe400078efcff */
[----:B------:R-:W-:Y:S02]  /*3e330*/  LOP3.LUT P4, RZ, R17, 0x800000, RZ, 0xc0, !PT ;  /* 0x0080000011ff7812 */ /* 0x000fe4000788c0ff */
[----:B------:R-:W-:Y:S02]  /*3e340*/  LOP3.LUT R191, R191, 0xf7ffffff, RZ, 0xc0, !PT ;  /* 0xf7ffffffbfbf7812 */ /* 0x000fe400078ec0ff */
[C---:B------:R-:W-:Y:S02]  /*3e350*/  LOP3.LUT P0, RZ, R16.reuse, 0x10, RZ, 0xc0, !PT ;  /* 0x0000001010ff7812 */ /* 0x040fe4000780c0ff */
[----:B------:R-:W-:-:S07]  /*3e360*/  LOP3.LUT P5, RZ, R16, 0x2, RZ, 0xc0, !PT ;  /* 0x0000000210ff7812 */ /* 0x000fce00078ac0ff */
        /* <DEDUP_REMOVED lines=10> */
[----:B------:R-:W-:Y:S01]  /*3e410*/  LOP3.LUT P4, RZ, R17, 0x80000000, RZ, 0xc0, !PT ;  /* 0x8000000011ff7812 */ /* 0x000fe2000788c0ff */
[----:B---3--:R0:W-:Y:S04]  /*3e420*/  @P2 STG.E.U8 desc[UR6][R18.64], R0 ;  /* 0x0000000012002986 */ /* 0x0081e8000c101106 */
[----:B0-----:R-:W3:Y:S01]  /*3e430*/  LDL.LU.64 R18, [R1+0xcc0] ;  /* 0x000cc00001127983 */ /* 0x001ee20000300a00 */
[----:B------:R-:W-:-:S05]  /*3e440*/  PRMT R0, R59, 0x7771, RZ ;  /* 0x000077713b007816 */ /* 0x000fca00000000ff */
[----:B----4-:R0:W-:Y:S04]  /*3e450*/  @P1 STG.E.U8 desc[UR6][R4.64], R0 ;  /* 0x0000000004001986 */ /* 0x0101e8000c101106 */
[----:B0-----:R-:W4:Y:S01]  /*3e460*/  LDL.LU.64 R4, [R1+0xcb8] ;  /* 0x000cb80001047983 */ /* 0x001f220000300a00 */
[C---:B------:R-:W-:Y:S02]  /*3e470*/  PRMT R0, R59.reuse, 0x7772, RZ ;  /* 0x000077723b007816 */ /* 0x040fe400000000ff */
[----:B------:R-:W-:Y:S01]  /*3e480*/  PRMT R59, R59, 0x7773, RZ ;  /* 0x000077733b3b7816 */ /* 0x000fe200000000ff */
[----:B------:R-:W4:Y:S04]  /*3e490*/  LDL.LU.64 R56, [R1+0xca8] ;  /* 0x000ca80001387983 */ /* 0x000f280000300a00 */
[----:B--2---:R-:W-:Y:S04]  /*3e4a0*/  @P0 STG.E.U8 desc[UR6][R48.64], R0 ;  /* 0x0000000030000986 */ /* 0x004fe8000c101106 */
[----:B------:R0:W-:Y:S04]  /*3e4b0*/  @P5 STG.E.U8 desc[UR6][R168.64], R59 ;  /* 0x0000003ba8005986 */ /* 0x0001e8000c101106 */
[----:B0-----:R-:W2:Y:S04]  /*3e4c0*/  LDL.LU.64 R58, [R1+0xcb0] ;  /* 0x000cb000013a7983 */ /* 0x001ea80000300a00 */
[----:B------:R-:W2:Y:S01]  /*3e4d0*/  LDL.LU.64 R54, [R1+0xca0] ;  /* 0x000ca00001367983 */ /* 0x000ea20000300a00 */
[----:B------:R-:W-:-:S03]  /*3e4e0*/  PRMT R0, R60, 0x7770, RZ ;  /* 0x000077703c007816 */ /* 0x000fc600000000ff */
[----:B------:R-:W2:Y:S04]  /*3e4f0*/  LDL.LU.64 R52, [R1+0xc98] ;  /* 0x000c980001347983 */ /* 0x000ea80000300a00 */
[----:B------:R0:W-:Y:S01]  /*3e500*/  @P4 STG.E.U8 desc[UR6][R170.64], R0 ;  /* 0x00000000aa004986 */ /* 0x0001e2000c101106 */
[----:B------:R-:W-:-:S03]  /*3e510*/  LOP3.LUT P4, RZ, R191, 0x40000000, RZ, 0xc0, !PT ;  /* 0x40000000bfff7812 */ /* 0x000fc6000788c0ff */
[----:B------:R-:W2:Y:S04]  /*3e520*/  LDL.LU.64 R50, [R1+0xc90] ;  /* 0x000c900001327983 */ /* 0x000ea80000300a00 */
[----:B------:R-:W2:Y:S01]  /*3e530*/  LDL.LU.64 R48, [R1+0xc88] ;  /* 0x000c880001307983 */ /* 0x000ea20000300a00 */
[----:B0-----:R-:W-:-:S03]  /*3e540*/  PRMT R0, R60, 0x7771, RZ ;  /* 0x000077713c007816 */ /* 0x001fc600000000ff */
[----:B------:R-:W2:Y:S04]  /*3e550*/  LDL.LU.64 R168, [R1+0xc80] ;  /* 0x000c800001a87983 */ /* 0x000ea80000300a00 */
[----:B------:R0:W-:Y:S01]  /*3e560*/  @P4 STG.E.U8 desc[UR6][R2.64], R0 ;  /* 0x0000000002004986 */ /* 0x0001e2000c101106 */
[----:B------:R-:W-:-:S03]  /*3e570*/  LOP3.LUT P4, RZ, R191, 0x20000000, RZ, 0xc0, !PT ;  /* 0x20000000bfff7812 */ /* 0x000fc6000788c0ff */
[----:B------:R-:W2:Y:S04]  /*3e580*/  LDL.LU.64 R170, [R1+0xc78] ;  /* 0x000c780001aa7983 */ /* 0x000ea80000300a00 */
[----:B0-----:R-:W2:Y:S01]  /*3e590*/  LDL.LU.64 R2, [R1+0xc70] ;  /* 0x000c700001027983 */ /* 0x001ea20000300a00 */
[----:B------:R-:W-:-:S05]  /*3e5a0*/  PRMT R0, R60, 0x7772, RZ ;  /* 0x000077723c007816 */ /* 0x000fca00000000ff */
[----:B------:R0:W-:Y:S04]  /*3e5b0*/  @P4 STG.E.U8 desc[UR6][R6.64], R0 ;  /* 0x0000000006004986 */ /* 0x0001e8000c101106 */
[----:B0-----:R-:W2:Y:S01]  /*3e5c0*/  LDL.LU.64 R6, [R1+0xc68] ;  /* 0x000c680001067983 */ /* 0x001ea20000300a00 */
[----:B------:R-:W-:Y:S02]  /*3e5d0*/  LOP3.LUT P4, RZ, R191, 0x10000000, RZ, 0xc0, !PT ;  /* 0x10000000bfff7812 */ /* 0x000fe4000788c0ff */
[----:B------:R-:W-:Y:S02]  /*3e5e0*/  PRMT R60, R60, 0x7773, RZ ;  /* 0x000077733c3c7816 */ /* 0x000fe400000000ff */
[----:B------:R-:W-:Y:S02]  /*3e5f0*/  PRMT R0, R61, 0x7770, RZ ;  /* 0x000077703d007816 */ /* 0x000fe400000000ff */
[----:B------:R-:W-:-:S02]  /*3e600*/  LOP3.LUT P3, RZ, R17, 0x4000, RZ, 0xc0, !PT ;  /* 0x0000400011ff7812 */ /* 0x000fc4000786c0ff */
[C---:B------:R-:W-:Y:S02]  /*3e610*/  LOP3.LUT P6, RZ, R17.reuse, 0x1000, RZ, 0xc0, !PT ;  /* 0x0000100011ff7812 */ /* 0x040fe400078cc0ff */
[C---:B------:R-:W-:Y:S02]  /*3e620*/  LOP3.LUT P2, RZ, R17.reuse, 0x200, RZ, 0xc0, !PT ;  /* 0x0000020011ff7812 */ /* 0x040fe4000784c0ff */
[C---:B------:R-:W-:Y:S02]  /*3e630*/  LOP3.LUT P1, RZ, R17.reuse, 0x80, RZ, 0xc0, !PT ;  /* 0x0000008011ff7812 */ /* 0x040fe4000782c0ff */
[C---:B------:R-:W-:Y:S02]  /*3e640*/  LOP3.LUT P0, RZ, R17.reuse, 0x40, RZ, 0xc0, !PT ;  /* 0x0000004011ff7812 */ /* 0x040fe4000780c0ff */
[----:B------:R-:W-:Y:S01]  /*3e650*/  LOP3.LUT P5, RZ, R17, 0x10, RZ, 0xc0, !PT ;  /* 0x0000001011ff7812 */ /* 0x000fe200078ac0ff */
[----:B---3--:R0:W-:Y:S01]  /*3e660*/  @P4 STG.E.U8 desc[UR6][R18.64], R60 ;  /* 0x0000003c12004986 */ /* 0x0081e2000c101106 */
[----:B------:R-:W-:-:S03]  /*3e670*/  LOP3.LUT P4, RZ, R191, 0x8000000, RZ, 0xc0, !PT ;  /* 0x08000000bfff7812 */ /* 0x000fc6000788c0ff */
[----:B0-----:R-:W3:Y:S10]  /*3e680*/  LDL.LU.64 R18, [R1+0x1278] ;  /* 0x0012780001127983 */ /* 0x001ef40000300a00 */
[----:B----4-:R0:W-:Y:S01]  /*3e690*/  @P4 STG.E.U8 desc[UR6][R4.64], R0 ;  /* 0x0000000004004986 */ /* 0x0101e2000c101106 */
[----:B------:R-:W-:-:S02]  /*3e6a0*/  LOP3.LUT P4, RZ, R191, 0x4000000, RZ, 0xc0, !PT ;  /* 0x04000000bfff7812 */ /* 0x000fc4000788c0ff */
[----:B0-----:R-:W-:Y:S01]  /*3e6b0*/  PRMT R0, R61, 0x7771, RZ ;  /* 0x000077713d007816 */ /* 0x001fe200000000ff */
[----:B------:R-:W4:Y:S10]  /*3e6c0*/  LDL.LU.64 R4, [R1+0x1270] ;  /* 0x0012700001047983 */ /* 0x000f340000300a00 */
[----:B--2---:R0:W-:Y:S01]  /*3e6d0*/  @P4 STG.E.U8 desc[UR6][R58.64], R0 ;  /* 0x000000003a004986 */ /* 0x0041e2000c101106 */
[----:B------:R-:W-:-:S02]  /*3e6e0*/  LOP3.LUT P4, RZ, R191, 0x2000000, RZ, 0xc0, !PT ;  /* 0x02000000bfff7812 */ /* 0x000fc4000788c0ff */
[----:B0-----:R-:W-:-:S11]  /*3e6f0*/  PRMT R0, R61, 0x7772, RZ ;  /* 0x000077723d007816 */ /* 0x001fd600000000ff */
[----:B------:R0:W-:Y:S01]  /*3e700*/  @P4 STG.E.U8 desc[UR6][R56.64], R0 ;  /* 0x0000000038004986 */ /* 0x0001e2000c101106 */
[----:B------:R-:W-:Y:S02]  /*3e710*/  LOP3.LUT P4, RZ, R191, 0x1000000, RZ, 0xc0, !PT ;  /* 0x01000000bfff7812 */ /* 0x000fe4000788c0ff */
[----:B------:R-:W-:-:S11]  /*3e720*/  PRMT R61, R61, 0x7773, RZ ;  /* 0x000077733d3d7816 */ /* 0x000fd600000000ff */
[----:B------:R-:W-:Y:S01]  /*3e730*/  @P4 STG.E.U8 desc[UR6][R54.64], R61 ;  /* 0x0000003d36004986 */ /* 0x000fe2000c101106 */
[----:B------:R-:W-:Y:S02]  /*3e740*/  LOP3.LUT P4, RZ, R191, 0x800000, RZ, 0xc0, !PT ;  /* 0x00800000bfff7812 */ /* 0x000fe4000788c0ff */
[----:B0-----:R-:W-:-:S11]  /*3e750*/  PRMT R0, R62, 0x7770, RZ ;  /* 0x000077703e007816 */ /* 0x001fd600000000ff */
        /* <DEDUP_REMOVED lines=48> */
[----:B------:R-:W-:-:S09]  /*3ea60*/  LOP3.LUT P5, RZ, R17, 0x1, RZ, 0xc0, !PT ;  /* 0x0000000111ff7812 */ /* 0x000fd200078ac0ff */
        /* <DEDUP_REMOVED lines=14> */
[----:B------:R-:W4:Y:S01]  /*3eb50*/  LDL.LU.64 R52, [R1+0xbf0] ;  /* 0x000bf00001347983 */ /* 0x000f220000300a00 */
[----:B------:R-:W-:-:S03]  /*3eb60*/  PRMT R64, R64, 0x7773, RZ ;  /* 0x0000777340407816 */ /* 0x000fc600000000ff */
[----:B------:R0:W-:Y:S04]  /*3eb70*/  @P5 STG.E.U8 desc[UR6][R50.64], R0 ;  /* 0x0000000032005986 */ /* 0x0001e8000c101106 */
[----:B------:R1:W-:Y:S01]  /*3eb80*/  @P4 STG.E.U8 desc[UR6][R48.64], R64 ;  /* 0x0000004030004986 */ /* 0x0003e2000c101106 */
[----:B------:R-:W-:Y:S02]  /*3eb90*/  LOP3.LUT P4, RZ, R191, 0x400000, RZ, 0xc0, !PT ;  /* 0x00400000bfff7812 */ /* 0x000fe4000788c0ff */
[----:B0-----:R-:W-:Y:S01]  /*3eba0*/  PRMT R0, R65, 0x7770, RZ ;  /* 0x0000777041007816 */ /* 0x001fe200000000ff */
[----:B------:R-:W4:Y:S04]  /*3ebb0*/  LDL.LU.64 R50, [R1+0xbe8] ;  /* 0x000be80001327983 */ /* 0x000f280000300a00 */
[----:B-1----:R-:W4:Y:S06]  /*3ebc0*/  LDL.LU.64 R48, [R1+0xbe0] ;  /* 0x000be00001307983 */ /* 0x002f2c0000300a00 */
[----:B------:R0:W-:Y:S01]  /*3ebd0*/  @P4 STG.E.U8 desc[UR6][R168.64], R0 ;  /* 0x00000000a8004986 */ /* 0x0001e2000c101106 */
[----:B------:R-:W-:-:S03]  /*3ebe0*/  LOP3.LUT P4, RZ, R191, 0x200000, RZ, 0xc0, !PT ;  /* 0x00200000bfff7812 */ /* 0x000fc6000788c0ff */
[----:B0-----:R-:W4:Y:S01]  /*3ebf0*/  LDL.LU.64 R168, [R1+0xbd8] ;  /* 0x000bd80001a87983 */ /* 0x001f220000300a00 */
[----:B------:R-:W-:-:S09]  /*3ec00*/  PRMT R0, R65, 0x7771, RZ ;  /* 0x0000777141007816 */ /* 0x000fd200000000ff */
[----:B------:R0:W-:Y:S04]  /*3ec10*/  @P4 STG.E.U8 desc[UR6][R170.64], R0 ;  /* 0x00000000aa004986 */ /* 0x0001e8000c101106 */
[----:B0-----:R-:W4:Y:S01]  /*3ec20*/  LDL.LU.64 R170, [R1+0xbd0] ;  /* 0x000bd00001aa7983 */ /* 0x001f220000300a00 */
[----:B------:R-:W-:Y:S02]  /*3ec30*/  LOP3.LUT P4, RZ, R191, 0x100000, RZ, 0xc0, !PT ;  /* 0x00100000bfff7812 */ /* 0x000fe4000788c0ff */
[C---:B------:R-:W-:Y:S02]  /*3ec40*/  PRMT R0, R65.reuse, 0x7772, RZ ;  /* 0x0000777241007816 */ /* 0x040fe400000000ff */
[----:B------:R-:W-:Y:S02]  /*3ec50*/  PRMT R65, R65, 0x7773, RZ ;  /* 0x0000777341417816 */ /* 0x000fe400000000ff */
[----:B------:R-:W-:-:S02]  /*3ec60*/  LOP3.LUT P3, RZ, R17, 0x80000, RZ, 0xc0, !PT ;  /* 0x0008000011ff7812 */ /* 0x000fc4000786c0ff */
[C---:B------:R-:W-:Y:S02]  /*3ec70*/  LOP3.LUT P6, RZ, R17.reuse, 0x200000, RZ, 0xc0, !PT ;  /* 0x0020000011ff7812 */ /* 0x040fe400078cc0ff */
[C---:B------:R-:W-:Y:S02]  /*3ec80*/  LOP3.LUT P2, RZ, R17.reuse, 0x1000000, RZ, 0xc0, !PT ;  /* 0x0100000011ff7812 */ /* 0x040fe4000784c0ff */
[C---:B------:R-:W-:Y:S02]  /*3ec90*/  LOP3.LUT P1, RZ, R17.reuse, 0x4000000, RZ, 0xc0, !PT ;  /* 0x0400000011ff7812 */ /* 0x040fe4000782c0ff */
[C---:B------:R-:W-:Y:S02]  /*3eca0*/  LOP3.LUT P0, RZ, R17.reuse, 0x8000000, RZ, 0xc0, !PT ;  /* 0x0800000011ff7812 */ /* 0x040fe4000780c0ff */
[----:B------:R-:W-:Y:S01]  /*3ecb0*/  LOP3.LUT P5, RZ, R17, 0x20000000, RZ, 0xc0, !PT ;  /* 0x2000000011ff7812 */ /* 0x000fe200078ac0ff */
[----:B--2---:R0:W-:Y:S01]  /*3ecc0*/  @P4 STG.E.U8 desc[UR6][R6.64], R0 ;  /* 0x0000000006004986 */ /* 0x0041e2000c101106 */
[----:B------:R-:W-:-:S02]  /*3ecd0*/  LOP3.LUT P4, RZ, R191, 0x80000, RZ, 0xc0, !PT ;  /* 0x00080000bfff7812 */ /* 0x000fc4000788c0ff */
[----:B0-----:R-:W-:Y:S01]  /*3ece0*/  PRMT R0, R66, 0x7770, RZ ;  /* 0x0000777042007816 */ /* 0x001fe200000000ff */
[----:B------:R-:W2:Y:S10]  /*3ecf0*/  LDL.LU.64 R6, [R1+0x1268] ;  /* 0x0012680001067983 */ /* 0x000eb40000300a00 */
[----:B---3--:R0:W-:Y:S01]  /*3ed00*/  @P4 STG.E.U8 desc[UR6][R2.64], R65 ;  /* 0x0000004102004986 */ /* 0x0081e2000c101106 */
[----:B------:R-:W-:-:S03]  /*3ed10*/  LOP3.LUT P4, RZ, R191, 0x40000, RZ, 0xc0, !PT ;  /* 0x00040000bfff7812 */ /* 0x000fc6000788c0ff */
[----:B0-----:R-:W3:Y:S10]  /*3ed20*/  LDL.LU.64 R2, [R1+0x1260] ;  /* 0x0012600001027983 */ /* 0x001ef40000300a00 */
[----:B------:R0:W-:Y:S01]  /*3ed30*/  @P4 STG.E.U8 desc[UR6][R62.64], R0 ;  /* 0x000000003e004986 */ /* 0x0001e2000c101106 */
[----:B------:R-:W-:-:S02]  /*3ed40*/  LOP3.LUT P4, RZ, R191, 0x20000, RZ, 0xc0, !PT ;  /* 0x00020000bfff7812 */ /* 0x000fc4000788c0ff */
[----:B0-----:R-:W-:-:S11]  /*3ed50*/  PRMT R0, R66, 0x7771, RZ ;  /* 0x0000777142007816 */ /* 0x001fd600000000ff */
[----:B------:R0:W-:Y:S01]  /*3ed60*/  @P4 STG.E.U8 desc[UR6][R60.64], R0 ;  /* 0x000000003c004986 */ /* 0x0001e2000c101106 */
[----:B------:R-:W-:Y:S02]  /*3ed70*/  LOP3.LUT P4, RZ, R191, 0x10000, RZ, 0xc0, !PT ;  /* 0x00010000bfff7812 */ /* 0x000fe4000788c0ff */
[----:B0-----:R-:W-:-:S11]  /*3ed80*/  PRMT R0, R66, 0x7772, RZ ;  /* 0x0000777242007816 */ /* 0x001fd600000000ff */
[----:B------:R0:W-:Y:S01]  /*3ed90*/  @P4 STG.E.U8 desc[UR6][R58.64], R0 ;  /* 0x000000003a004986 */ /* 0x0001e2000c101106 */
[----:B------:R-:W-:Y:S02]  /*3eda0*/  LOP3.LUT P4, RZ, R191, 0x8000, RZ, 0xc0, !PT ;  /* 0x00008000bfff7812 */ /* 0x000fe4000788c0ff */
[----:B------:R-:W-:Y:S02]  /*3edb0*/  PRMT R66, R66, 0x7773, RZ ;  /* 0x0000777342427816 */ /* 0x000fe400000000ff */
[----:B0-----:R-:W-:-:S09]  /*3edc0*/  PRMT R0, R67, 0x7770, RZ ;  /* 0x0000777043007816 */ /* 0x001fd200000000ff */
[----:B----4-:R-:W-:Y:S04]  /*3edd0*/  @P4 STG.E.U8 desc[UR6][R56.64], R66 ;  /* 0x0000004238004986 */ /* 0x010fe8000c101106 */
        /* <DEDUP_REMOVED lines=10> */
[----:B------:R0:W-:Y:S04]  /*3ee80*/  @P5 STG.E.U8 desc[UR6][R170.64], R0 ;  /* 0x00000000aa005986 */ /* 0x0001e8000c101106 */
[----:B0-----:R-:W4:Y:S04]  /*3ee90*/  LDL.LU.64 R170, [R1+0xbc8] ;  /* 0x000bc80001aa7983 */ /* 0x001f280000300a00 */
[----:B------:R-:W2:Y:S04]  /*3eea0*/  LDL.LU.64 R54, [R1+0xbc0] ;  /* 0x000bc00001367983 */ /* 0x000ea80000300a00 */
[----:B------:R-:W3:Y:S04]  /*3eeb0*/  LDL.LU.64 R52, [R1+0xbb8] ;  /* 0x000bb80001347983 */ /* 0x000ee80000300a00 */
[----:B------:R-:W3:Y:S04]  /*3eec0*/  LDL.LU.64 R50, [R1+0xbb0] ;  /* 0x000bb00001327983 */ /* 0x000ee80000300a00 */
[----:B------:R-:W3:Y:S01]  /*3eed0*/  LDL.LU.64 R48, [R1+0xba8] ;  /* 0x000ba80001307983 */ /* 0x000ee20000300a00 */
[----:B------:R-:W-:-:S03]  /*3eee0*/  LOP3.LUT P2, RZ, R16, 0x1, RZ, 0xc0, !PT ;  /* 0x0000000110ff7812 */ /* 0x000fc6000784c0ff */
[----:B------:R-:W3:Y:S01]  /*3eef0*/  LDL.LU.64 R168, [R1+0xba0] ;  /* 0x000ba00001a87983 */ /* 0x000ee20000300a00 */
[----:B------:R-:W-:Y:S02]  /*3ef00*/  PRMT R0, R68, 0x7772, RZ ;  /* 0x0000777244007816 */ /* 0x000fe400000000ff */
        /* <DEDUP_REMOVED lines=13> */
[----:B------:R-:W-:Y:S01]  /*3efe0*/  LOP3.LUT R191, R191, 0xfffff7ff, RZ, 0xc0, !PT ;  /* 0xfffff7ffbfbf7812 */ /* 0x000fe200078ec0ff */
[----:B----4-:R0:W-:Y:S04]  /*3eff0*/  @P2 STG.E.U8 desc[UR6][R170.64], R0 ;  /* 0x00000000aa002986 */ /* 0x0101e8000c101106 */
[----:B0-----:R-:W4:Y:S04]  /*3f000*/  LDL.LU.64 R170, [R1+0xb98] ;  /* 0x000b980001aa7983 */ /* 0x001f280000300a00 */
[----:B------:R-:W4:Y:S02]  /*3f010*/  LDL.LU.64 R66, [R1+0xb90] ;  /* 0x000b900001427983 */ /* 0x000f240000300a00 */
[----:B------:R-:W-:-:S02]  /*3f020*/  @P4 LOP3.LUT R191, R191, 0x800, RZ, 0xfc, !PT ;  /* 0x00000800bfbf4812 */ /* 0x000fc400078efcff */
[----:B------:R-:W-:Y:S01]  /*3f030*/  LOP3.LUT P4, RZ, R16, 0x2000, RZ, 0xc0, !PT ;  /* 0x0000200010ff7812 */ /* 0x000fe2000788c0ff */
[----:B------:R-:W4:Y:S01]  /*3f040*/  LDL.LU.64 R64, [R1+0xb88] ;  /* 0x000b880001407983 */ /* 0x000f220000300a00 */
[----:B------:R-:W-:-:S03]  /*3f050*/  LOP3.LUT R191, R191, 0xffffefff, RZ, 0xc0, !PT ;  /* 0xffffefffbfbf7812 */ /* 0x000fc600078ec0ff */
[----:B------:R-:W4:Y:S01]  /*3f060*/  LDL.LU.64 R62, [R1+0xb80] ;  /* 0x000b8000013e7983 */ /* 0x000f220000300a00 */
[C---:B------:R-:W-:Y:S02]  /*3f070*/  LOP3.LUT P1, RZ, R16.reuse, 0x4, RZ, 0xc0, !PT ;  /* 0x0000000410ff7812 */ /* 0x040fe4000782c0ff */
[C---:B------:R-:W-:Y:S01]  /*3f080*/  LOP3.LUT P0, RZ, R16.reuse, 0x8, RZ, 0xc0, !PT ;  /* 0x0000000810ff7812 */ /* 0x040fe2000780c0ff */
[----:B------:R-:W4:Y:S04]  /*3f090*/  LDL.LU.64 R60, [R1+0xb78] ;  /* 0x000b7800013c7983 */ /* 0x000f280000300a00 */
[----:B------:R-:W-:Y:S01]  /*3f0a0*/  @P4 LOP3.LUT R191, R191, 0x1000, RZ, 0xfc, !PT ;  /* 0x00001000bfbf4812 */ /* 0x000fe200078efcff */
[----:B------:R-:W4:Y:S01]  /*3f0b0*/  LDL.LU.64 R58, [R1+0xb70] ;  /* 0x000b7000013a7983 */ /* 0x000f220000300a00 */
[----:B------:R-:W-:-:S02]  /*3f0c0*/  LOP3.LUT P4, RZ, R16, 0x800, RZ, 0xc0, !PT ;  /* 0x0000080010ff7812 */ /* 0x000fc4000788c0ff */
[----:B------:R-:W-:Y:S01]  /*3f0d0*/  LOP3.LUT R191, R191, 0xffffdfff, RZ, 0xc0, !PT ;  /* 0xffffdfffbfbf7812 */ /* 0x000fe200078ec0ff */
[----:B------:R-:W4:Y:S01]  /*3f0e0*/  LDL.LU.64 R56, [R1+0xb68] ;  /* 0x000b680001387983 */ /* 0x000f220000300a00 */
[----:B------:R-:W-:-:S09]  /*3f0f0*/  LOP3.LUT P5, RZ, R16, 0x20, RZ, 0xc0, !PT ;  /* 0x0000002010ff7812 */ /* 0x000fd200078ac0ff */
[----:B------:R-:W-:Y:S02]  /*3f100*/  @P4 LOP3.LUT R191, R191, 0x2000, RZ, 0xfc, !PT ;  /* 0x00002000bfbf4812 */ /* 0x000fe400078efcff */
[----:B------:R-:W-:Y:S02]  /*3f110*/  LOP3.LUT P4, RZ, R16, 0x400, RZ, 0xc0, !PT ;  /* 0x0000040010ff7812 */ /* 0x000fe4000788c0ff */
[----:B------:R-:W-:Y:S02]  /*3f120*/  LOP3.LUT R191, R191, 0xffffbfff, RZ, 0xc0, !PT ;  /* 0xffffbfffbfbf7812 */ /* 0x000fe400078ec0ff */
[----:B------:R-:W-:Y:S02]  /*3f130*/  PRMT R68, R68, 0x7773, RZ ;  /* 0x0000777344447816 */ /* 0x000fe400000000ff */
[----:B------:R-:W-:-:S03]  /*3f140*/  PRMT R0, R69, 0x7770, RZ ;  /* 0x0000777045007816 */ /* 0x000fc600000000ff */
[----:B--2---:R0:W-:Y:S04]  /*3f150*/  @P1 STG.E.U8 desc[UR6][R54.64], R68 ;  /* 0x0000004436001986 */ /* 0x0041e8000c101106 */
[----:B------:R-:W-:Y:S01]  /*3f160*/  @P4 LOP3.LUT R191, R191, 0x4000, RZ, 0xfc, !PT ;  /* 0x00004000bfbf4812 */ /* 0x000fe200078efcff */
[----:B---3--:R1:W-:Y:S01]  /*3f170*/  @P0 STG.E.U8 desc[UR6][R52.64], R0 ;  /* 0x0000000034000986 */ /* 0x0083e2000c101106 */
[----:B------:R-:W-:-:S03]  /*3f180*/  LOP3.LUT P4, RZ, R16, 0x100, RZ, 0xc0, !PT ;  /* 0x0000010010ff7812 */ /* 0x000fc6000788c0ff */
[----:B0-----:R-:W2:Y:S01]  /*3f190*/  LDL.LU.64 R54, [R1+0xb60] ;  /* 0x000b600001367983 */ /* 0x001ea20000300a00 */
[----:B-1----:R-:W-:-:S03]  /*3f1a0*/  PRMT R0, R69, 0x7771, RZ ;  /* 0x0000777145007816 */ /* 0x002fc600000000ff */
[----:B------:R-:W3:Y:S04]  /*3f1b0*/  LDL.LU.64 R52, [R1+0xb58] ;  /* 0x000b580001347983 */ /* 0x000ee80000300a00 */
[----:B------:R0:W-:Y:S02]  /*3f1c0*/  @P5 STG.E.U8 desc[UR6][R50.64], R0 ;  /* 0x0000000032005986 */ /* 0x0001e4000c101106 */
[----:B0-----:R-:W-:Y:S02]  /*3f1d0*/  PRMT R0, R69, 0x7772, RZ ;  /* 0x0000777245007816 */ /* 0x001fe400000000ff */
[----:B------:R-:W3:Y:S04]  /*3f1e0*/  LDL.LU.64 R50, [R1+0xb50] ;  /* 0x000b500001327983 */ /* 0x000ee80000300a00 */
[----:B------:R0:W-:Y:S01]  /*3f1f0*/  @P4 STG.E.U8 desc[UR6][R48.64], R0 ;  /* 0x0000000030004986 */ /* 0x0001e2000c101106 */
[----:B------:R-:W-:-:S02]  /*3f200*/  LOP3.LUT P4, RZ, R191, 0x4000, RZ, 0xc0, !PT ;  /* 0x00004000bfff7812 */ /* 0x000fc4000788c0ff */
[----:B------:R-:W-:Y:S01]  /*3f210*/  PRMT R69, R69, 0x7773, RZ ;  /* 0x0000777345457816 */ /* 0x000fe200000000ff */
[----:B0-----:R-:W3:Y:S10]  /*3f220*/  LDL.LU.64 R48, [R1+0xb48] ;  /* 0x000b480001307983 */ /* 0x001ef40000300a00 */
[----:B------:R0:W-:Y:S01]  /*3f230*/  @P4 STG.E.U8 desc[UR6][R168.64], R69 ;  /* 0x00000045a8004986 */ /* 0x0001e2000c101106 */
[----:B------:R-:W-:-:S02]  /*3f240*/  LOP3.LUT P4, RZ, R191, 0x2000, RZ, 0xc0, !PT ;  /* 0x00002000bfff7812 */ /* 0x000fc4000788c0ff */
[----:B------:R-:W-:Y:S01]  /*3f250*/  PRMT R0, R70, 0x7770, RZ ;  /* 0x0000777046007816 */ /* 0x000fe200000000ff */
[----:B0-----:R-:W3:Y:S10]  /*3f260*/  LDL.LU.64 R168, [R1+0xb40] ;  /* 0x000b400001a87983 */ /* 0x001ef40000300a00 */
[----:B----4-:R0:W-:Y:S04]  /*3f270*/  @P4 STG.E.U8 desc[UR6][R170.64], R0 ;  /* 0x00000000aa004986 */ /* 0x0101e8000c101106 */
[----:B0-----:R-:W4:Y:S01]  /*3f280*/  LDL.LU.64 R170, [R1+0xb38] ;  /* 0x000b380001aa7983 */ /* 0x001f220000300a00 */
[----:B------:R-:W-:-:S02]  /*3f290*/  LOP3.LUT P4, RZ, R191, 0x1000, RZ, 0xc0, !PT ;  /* 0x00001000bfff7812 */ /* 0x000fc4000788c0ff */
[----:B------:R-:W-:-:S11]  /*3f2a0*/  PRMT R0, R70, 0x7771, RZ ;  /* 0x0000777146007816 */ /* 0x000fd600000000ff */
[----:B------:R0:W-:Y:S01]  /*3f2b0*/  @P4 STG.E.U8 desc[UR6][R66.64], R0 ;  /* 0x0000000042004986 */ /* 0x0001e2000c101106 */
[----:B------:R-:W-:Y:S02]  /*3f2c0*/  LOP3.LUT P4, RZ, R191, 0x800, RZ, 0xc0, !PT ;  /* 0x00000800bfff7812 */ /* 0x000fe4000788c0ff */
[----:B0-----:R-:W-:-:S11]  /*3f2d0*/  PRMT R0, R70, 0x7772, RZ ;  /* 0x0000777246007816 */ /* 0x001fd600000000ff */
[----:B------:R0:W-:Y:S01]  /*3f2e0*/  @P4 STG.E.U8 desc[UR6][R64.64], R0 ;  /* 0x0000000040004986 */ /* 0x0001e2000c101106 */
[----:B------:R-:W-:Y:S02]  /*3f2f0*/  LOP3.LUT P4, RZ, R191, 0x400, RZ, 0xc0, !PT ;  /* 0x00000400bfff7812 */ /* 0x000fe4000788c0ff */
[----:B------:R-:W-:-:S11]  /*3f300*/  PRMT R70, R70, 0x7773, RZ ;  /* 0x0000777346467816 */ /* 0x000fd600000000ff */
[----:B------:R-:W-:Y:S01]  /*3f310*/  @P4 STG.E.U8 desc[UR6][R62.64], R70 ;  /* 0x000000463e004986 */ /* 0x000fe2000c101106 */
[----:B------:R-:W-:Y:S02]  /*3f320*/  LOP3.LUT P4, RZ, R191, 0x200, RZ, 0xc0, !PT ;  /* 0x00000200bfff7812 */ /* 0x000fe4000788c0ff */
[----:B0-----:R-:W-:-:S11]  /*3f330*/  PRMT R0, R71, 0x7770, RZ ;  /* 0x0000777047007816 */ /* 0x001fd600000000ff */
[----:B------:R0:W-:Y:S01]  /*3f340*/  @P4 STG.E.U8 desc[UR6][R60.64], R0 ;  /* 0x000000003c004986 */ /* 0x0001e2000c101106 */
[----:B------:R-:W-:Y:S02]  /*3f350*/  LOP3.LUT P4, RZ, R191, 0x100, RZ, 0xc0, !PT ;  /* 0x00000100bfff7812 */ /* 0x000fe4000788c0ff */
[----:B0-----:R-:W-:-:S11]  /*3f360*/  PRMT R0, R71, 0x7771, RZ ;  /* 0x0000777147007816 */ /* 0x001fd600000000ff */
[----:B------:R0:W-:Y:S01]  /*3f370*/  @P4 STG.E.U8 desc[UR6][R58.64], R0 ;  /* 0x000000003a004986 */ /* 0x0001e2000c101106 */
[----:B------:R-:W-:Y:S02]  /*3f380*/  LOP3.LUT P4, RZ, R191, 0x80, RZ, 0xc0, !PT ;  /* 0x00000080bfff7812 */ /* 0x000fe4000788c0ff */
[C---:B------:R-:W-:Y:S02]  /*3f390*/  LOP3.LUT P3, RZ, R16.reuse, 0x4000000, RZ, 0xc0, !PT ;  /* 0x0400000010ff7812 */ /* 0x040fe4000786c0ff */
[C---:B------:R-:W-:Y:S02]  /*3f3a0*/  LOP3.LUT P6, RZ, R16.reuse, 0x8000000, RZ, 0xc0, !PT ;  /* 0x0800000010ff7812 */ /* 0x040fe400078cc0ff */
[----:B------:R-:W-:Y:S02]  /*3f3b0*/  LOP3.LUT P2, RZ, R16, 0x20000000, RZ, 0xc0, !PT ;  /* 0x2000000010ff7812 */ /* 0x000fe4000784c0ff */
[C---:B0-----:R-:W-:Y:S02]  /*3f3c0*/  PRMT R0, R71.reuse, 0x7772, RZ ;  /* 0x0000777247007816 */ /* 0x041fe400000000ff */
[----:B------:R-:W-:-:S03]  /*3f3d0*/  PRMT R71, R71, 0x7773, RZ ;  /* 0x0000777347477816 */ /* 0x000fc600000000ff */
[----:B------:R0:W-:Y:S01]  /*3f3e0*/  @P4 STG.E.U8 desc[UR6][R56.64], R0 ;  /* 0x0000000038004986 */ /* 0x0001e2000c101106 */
[----:B------:R-:W-:-:S03]  /*3f3f0*/  LOP3.LUT P1, RZ, R15, 0x1, RZ, 0xc0, !PT ;  /* 0x000000010fff7812 */ /* 0x000fc6000782c0ff */
[----:B--2---:R-:W-:Y:S01]  /*3f400*/  @P3 STG.E.U8 desc[UR6][R54.64], R71 ;  /* 0x0000004736003986 */ /* 0x004fe2000c101106 */
[----:B0-----:R-:W-:-:S05]  /*3f410*/  PRMT R0, R72, 0x7770, RZ ;  /* 0x0000777048007816 */ /* 0x001fca00000000ff */
[----:B---3--:R0:W-:Y:S01]  /*3f420*/  @P6 STG.E.U8 desc[UR6][R52.64], R0 ;  /* 0x0000000034006986 */ /* 0x0081e2000c101106 */
[C---:B------:R-:W-:Y:S02]  /*3f430*/  LOP3.LUT P0, RZ, R15.reuse, 0x4, RZ, 0xc0, !PT ;  /* 0x000000040fff7812 */ /* 0x040fe4000780c0ff */
[----:B------:R-:W-:Y:S02]  /*3f440*/  LOP3.LUT P5, RZ, R15, 0x8, RZ, 0xc0, !PT ;  /* 0x000000080fff7812 */ /* 0x000fe400078ac0ff */
[----:B0-----:R-:W-:-:S05]  /*3f450*/  PRMT R0, R72, 0x7771, RZ ;  /* 0x0000777148007816 */ /* 0x001fca00000000ff */
[----:B------:R0:W-:Y:S02]  /*3f460*/  @P2 STG.E.U8 desc[UR6][R50.64], R0 ;  /* 0x0000000032002986 */ /* 0x0001e4000c101106 */
[C---:B0-----:R-:W-:Y:S02]  /*3f470*/  PRMT R0, R72.reuse, 0x7772, RZ ;  /* 0x0000777248007816 */ /* 0x041fe400000000ff */
[----:B------:R-:W-:-:S03]  /*3f480*/  PRMT R72, R72, 0x7773, RZ ;  /* 0x0000777348487816 */ /* 0x000fc600000000ff */
[----:B------:R0:W-:Y:S04]  /*3f490*/  @P1 STG.E.U8 desc[UR6][R48.64], R0 ;  /* 0x0000000030001986 */ /* 0x0001e8000c101106 */
[----:B------:R-:W-:Y:S01]  /*3f4a0*/  @P0 STG.E.U8 desc[UR6][R168.64], R72 ;  /* 0x00000048a8000986 */ /* 0x000fe2000c101106 */
[----:B0-----:R-:W-:-:S05]  /*3f4b0*/  PRMT R0, R73, 0x7770, RZ ;  /* 0x0000777049007816 */ /* 0x001fca00000000ff */
[----:B----4-:R0:W-:Y:S04]  /*3f4c0*/  @P5 STG.E.U8 desc[UR6][R170.64], R0 ;  /* 0x00000000aa005986 */ /* 0x0101e8000c101106 */
[----:B0-----:R-:W2:Y:S04]  /*3f4d0*/  LDL.LU.64 R170, [R1+0xb30] ;  /* 0x000b300001aa7983 */ /* 0x001ea80000300a00 */
[----:B------:R-:W3:Y:S04]  /*3f4e0*/  LDL.LU.64 R54, [R1+0xb28] ;  /* 0x000b280001367983 */ /* 0x000ee80000300a00 */
[----:B------:R-:W4:Y:S04]  /*3f4f0*/  LDL.LU.64 R52, [R1+0xb20] ;  /* 0x000b200001347983 */ /* 0x000f280000300a00 */
[----:B------:R-:W4:Y:S04]  /*3f500*/  LDL.LU.64 R50, [R1+0xb18] ;  /* 0x000b180001327983 */ /* 0x000f280000300a00 */
[----:B------:R-:W4:Y:S01]  /*3f510*/  LDL.LU.64 R48, [R1+0xb10] ;  /* 0x000b100001307983 */ /* 0x000f220000300a00 */
[----:B------:R-:W-:-:S03]  /*3f520*/  LOP3.LUT P2, RZ, R15, 0x20, RZ, 0xc0, !PT ;  /* 0x000000200fff7812 */ /* 0x000fc6000784c0ff */
[----:B------:R-:W4:Y:S01]  /*3f530*/  LDL.LU.64 R168, [R1+0xb08] ;  /* 0x000b080001a87983 */ /* 0x000f220000300a00 */
        /* <DEDUP_REMOVED lines=15> */
[----:B--2---:R0:W-:Y:S04]  /*3f630*/  @P2 STG.E.U8 desc[UR6][R170.64], R0 ;  /* 0x00000000aa002986 */ /* 0x0041e8000c101106 */
[----:B0-----:R-:W2:Y:S04]  /*3f640*/  LDL.LU.64 R170, [R1+0xb00] ;  /* 0x000b000001aa7983 */ /* 0x001ea80000300a00 */
[----:B------:R-:W2:Y:S02]  /*3f650*/  LDL.LU.64 R66, [R1+0xaf8] ;  /* 0x000af80001427983 */ /* 0x000ea40000300a00 */
[----:B------:R-:W-:-:S02]  /*3f660*/  @P4 LOP3.LUT R191, R191, 0x8, RZ, 0xfc, !PT ;  /* 0x00000008bfbf4812 */ /* 0x000fc400078efcff */
[----:B------:R-:W-:Y:S01]  /*3f670*/  LOP3.LUT P4, RZ, R15, 0x80000, RZ, 0xc0, !PT ;  /* 0x000800000fff7812 */ /* 0x000fe2000788c0ff */
[----:B------:R-:W2:Y:S01]  /*3f680*/  LDL.LU.64 R64, [R1+0xaf0] ;  /* 0x000af00001407983 */ /* 0x000ea20000300a00 */
[----:B------:R-:W-:-:S03]  /*3f690*/  LOP3.LUT R191, R191, 0xffffffef, RZ, 0xc0, !PT ;  /* 0xffffffefbfbf7812 */ /* 0x000fc600078ec0ff */
[----:B------:R-:W2:Y:S01]  /*3f6a0*/  LDL.LU.64 R62, [R1+0xae8] ;  /* 0x000ae800013e7983 */ /* 0x000ea20000300a00 */
[----:B------:R-:W-:-:S03]  /*3f6b0*/  LOP3.LUT P1, RZ, R15, 0x100, RZ, 0xc0, !PT ;  /* 0x000001000fff7812 */ /* 0x000fc6000782c0ff */
[----:B------:R-:W2:Y:S04]  /*3f6c0*/  LDL.LU.64 R60, [R1+0xae0] ;  /* 0x000ae000013c7983 */ /* 0x000ea80000300a00 */
[----:B------:R-:W-:Y:S01]  /*3f6d0*/  @P4 LOP3.LUT R191, R191, 0x10, RZ, 0xfc, !PT ;  /* 0x00000010bfbf4812 */ /* 0x000fe200078efcff */
[----:B------:R-:W2:Y:S01]  /*3f6e0*/  LDL.LU.64 R58, [R1+0xad8] ;  /* 0x000ad800013a7983 */ /* 0x000ea20000300a00 */
[----:B------:R-:W-:Y:S02]  /*3f6f0*/  LOP3.LUT P4, RZ, R15, 0x40000, RZ, 0xc0, !PT ;  /* 0x000400000fff7812 */ /* 0x000fe4000788c0ff */
[----:B------:R-:W-:Y:S01]  /*3f700*/  LOP3.LUT R191, R191, 0xffffffdf, RZ, 0xc0, !PT ;  /* 0xffffffdfbfbf7812 */ /* 0x000fe200078ec0ff */
[----:B------:R-:W2:Y:S01]  /*3f710*/  LDL.LU.64 R56, [R1+0xad0] ;  /* 0x000ad00001387983 */ /* 0x000ea20000300a00 */
[----:B------:R-:W-:-:S09]  /*3f720*/  LOP3.LUT P0, RZ, R15, 0x400, RZ, 0xc0, !PT ;  /* 0x000004000fff7812 */ /* 0x000fd2000780c0ff */
[----:B------:R-:W-:Y:S02]  /*3f730*/  @P4 LOP3.LUT R191, R191, 0x20, RZ, 0xfc, !PT ;  /* 0x00000020bfbf4812 */ /* 0x000fe400078efcff */
[C---:B------:R-:W-:Y:S02]  /*3f740*/  LOP3.LUT P4, RZ, R15.reuse, 0x10000, RZ, 0xc0, !PT ;  /* 0x000100000fff7812 */ /* 0x040fe4000788c0ff */
[----:B------:R-:W-:Y:S02]  /*3f750*/  LOP3.LUT P5, RZ, R15, 0x800, RZ, 0xc0, !PT ;  /* 0x000008000fff7812 */ /* 0x000fe400078ac0ff */
[----:B------:R-:W-:Y:S02]  /*3f760*/  LOP3.LUT R191, R191, 0xffffffbf, RZ, 0xc0, !PT ;  /* 0xffffffbfbfbf7812 */ /* 0x000fe400078ec0ff */
[C---:B------:R-:W-:Y:S02]  /*3f770*/  PRMT R0, R73.reuse, 0x7772, RZ ;  /* 0x0000777249007816 */ /* 0x040fe400000000ff */
[----:B------:R-:W-:-:S03]  /*3f780*/  PRMT R73, R73, 0x7773, RZ ;  /* 0x0000777349497816 */ /* 0x000fc600000000ff */
[----:B---3--:R0:W-:Y:S02]  /*3f790*/  @P1 STG.E.U8 desc[UR6][R54.64], R0 ;  /* 0x0000000036001986 */ /* 0x0081e4000c101106 */
[----:B------:R-:W-:Y:S02]  /*3f7a0*/  @P4 LOP3.LUT R191, R191, 0x40, RZ, 0xfc, !PT ;  /* 0x00000040bfbf4812 */ /* 0x000fe400078efcff */
[----:B------:R-:W-:Y:S01]  /*3f7b0*/  LOP3.LUT P4, RZ, R15, 0x2000, RZ, 0xc0, !PT ;  /* 0x000020000fff7812 */ /* 0x000fe2000788c0ff */
[----:B----4-:R1:W-:Y:S01]  /*3f7c0*/  @P0 STG.E.U8 desc[UR6][R52.64], R73 ;  /* 0x0000004934000986 */ /* 0x0103e2000c101106 */
[----:B0-----:R-:W-:-:S03]  /*3f7d0*/  PRMT R0, R74, 0x7770, RZ ;  /* 0x000077704a007816 */ /* 0x001fc600000000ff */
[----:B------:R-:W3:Y:S04]  /*3f7e0*/  LDL.LU.64 R54, [R1+0xac8] ;  /* 0x000ac80001367983 */ /* 0x000ee80000300a00 */
[----:B------:R0:W-:Y:S04]  /*3f7f0*/  @P5 STG.E.U8 desc[UR6][R50.64], R0 ;  /* 0x0000000032005986 */ /* 0x0001e8000c101106 */
[----:B-1----:R-:W4:Y:S01]  /*3f800*/  LDL.LU.64 R52, [R1+0xac0] ;  /* 0x000ac00001347983 */ /* 0x002f220000300a00 */
[----:B0-----:R-:W-:-:S03]  /*3f810*/  PRMT R0, R74, 0x7771, RZ ;  /* 0x000077714a007816 */ /* 0x001fc600000000ff */
[----:B------:R-:W4:Y:S04]  /*3f820*/  LDL.LU.64 R50, [R1+0xab8] ;  /* 0x000ab80001327983 */ /* 0x000f280000300a00 */
[----:B------:R0:W-:Y:S01]  /*3f830*/  @P4 STG.E.U8 desc[UR6][R48.64], R0 ;  /* 0x0000000030004986 */ /* 0x0001e2000c101106 */
[C---:B------:R-:W-:Y:S02]  /*3f840*/  LOP3.LUT P4, RZ, R191.reuse, 0x40, RZ, 0xc0, !PT ;  /* 0x00000040bfff7812 */ /* 0x040fe4000788c0ff */
[----:B0-----:R-:W-:Y:S01]  /*3f850*/  PRMT R0, R74, 0x7772, RZ ;  /* 0x000077724a007816 */ /* 0x001fe200000000ff */
[----:B------:R-:W4:Y:S10]  /*3f860*/  LDL.LU.64 R48, [R1+0xab0] ;  /* 0x000ab00001307983 */ /* 0x000f340000300a00 */
[----:B------:R0:W-:Y:S01]  /*3f870*/  @P4 STG.E.U8 desc[UR6][R168.64], R0 ;  /* 0x00000000a8004986 */ /* 0x0001e2000c101106 */
[----:B------:R-:W-:-:S02]  /*3f880*/  LOP3.LUT P4, RZ, R191, 0x20, RZ, 0xc0, !PT ;  /* 0x00000020bfff7812 */ /* 0x000fc4000788c0ff */
[----:B------:R-:W-:Y:S01]  /*3f890*/  PRMT R74, R74, 0x7773, RZ ;  /* 0x000077734a4a7816 */ /* 0x000fe200000000ff */
[----:B0-----:R-:W4:Y:S10]  /*3f8a0*/  LDL.LU.64 R168, [R1+0xaa8] ;  /* 0x000aa80001a87983 */ /* 0x001f340000300a00 */
[----:B--2---:R0:W-:Y:S04]  /*3f8b0*/  @P4 STG.E.U8 desc[UR6][R170.64], R74 ;  /* 0x0000004aaa004986 */ /* 0x0041e8000c101106 */
[----:B0-----:R-:W2:Y:S01]  /*3f8c0*/  LDL.LU.64 R170, [R1+0xaa0] ;  /* 0x000aa00001aa7983 */ /* 0x001ea20000300a00 */
[----:B------:R-:W-:-:S02]  /*3f8d0*/  LOP3.LUT P4, RZ, R191, 0x10, RZ, 0xc0, !PT ;  /* 0x00000010bfff7812 */ /* 0x000fc4000788c0ff */
[----:B------:R-:W-:-:S11]  /*3f8e0*/  PRMT R0, R75, 0x7770, RZ ;  /* 0x000077704b007816 */ /* 0x000fd600000000ff */
[----:B------:R0:W-:Y:S01]  /*3f8f0*/  @P4 STG.E.U8 desc[UR6][R66.64], R0 ;  /* 0x0000000042004986 */ /* 0x0001e2000c101106 */
[----:B------:R-:W-:Y:S02]  /*3f900*/  LOP3.LUT P4, RZ, R191, 0x8, RZ, 0xc0, !PT ;  /* 0x00000008bfff7812 */ /* 0x000fe4000788c0ff */
[----:B0-----:R-:W-:-:S11]  /*3f910*/  PRMT R0, R75, 0x7771, RZ ;  /* 0x000077714b007816 */ /* 0x001fd600000000ff */
        /* <DEDUP_REMOVED lines=8> */
[----:B0-----:R-:W-:Y:S02]  /*3f9a0*/  PRMT R0, R76, 0x7770, RZ ;  /* 0x000077704c007816 */ /* 0x001fe400000000ff */
[----:B------:R-:W-:-:S09]  /*3f9b0*/  LOP3.LUT P3, RZ, R14, 0x1, RZ, 0xc0, !PT ;  /* 0x000000010eff7812 */ /* 0x000fd2000786c0ff */
[----:B------:R0:W-:Y:S01]  /*3f9c0*/  @P4 STG.E.U8 desc[UR6][R58.64], R0 ;  /* 0x000000003a004986 */ /* 0x0001e2000c101106 */
[----:B------:R-:W-:Y:S02]  /*3f9d0*/  LOP3.LUT P4, RZ, R16, 0x80000000, RZ, 0xc0, !PT ;  /* 0x8000000010ff7812 */ /* 0x000fe4000788c0ff */
[C---:B------:R-:W-:Y:S02]  /*3f9e0*/  LOP3.LUT P6, RZ, R14.reuse, 0x4, RZ, 0xc0, !PT ;  /* 0x000000040eff7812 */ /* 0x040fe400078cc0ff */
[----:B------:R-:W-:Y:S02]  /*3f9f0*/  LOP3.LUT P2, RZ, R14, 0x8, RZ, 0xc0, !PT ;  /* 0x000000080eff7812 */ /* 0x000fe4000784c0ff */
[----:B0-----:R-:W-:-:S07]  /*3fa00*/  PRMT R0, R76, 0x7771, RZ ;  /* 0x000077714c007816 */ /* 0x001fce00000000ff */
[----:B------:R0:W-:Y:S01]  /*3fa10*/  @P4 STG.E.U8 desc[UR6][R56.64], R0 ;  /* 0x0000000038004986 */ /* 0x0001e2000c101106 */
[----:B------:R-:W-:Y:S02]  /*3fa20*/  LOP3.LUT P1, RZ, R14, 0x20, RZ, 0xc0, !PT ;  /* 0x000000200eff7812 */ /* 0x000fe4000782c0ff */
[C---:B0-----:R-:W-:Y:S02]  /*3fa30*/  PRMT R0, R76.reuse, 0x7772, RZ ;  /* 0x000077724c007816 */ /* 0x041fe400000000ff */
[----:B------:R-:W-:-:S03]  /*3fa40*/  PRMT R76, R76, 0x7773, RZ ;  /* 0x000077734c4c7816 */ /* 0x000fc600000000ff */
[----:B---3--:R0:W-:Y:S01]  /*3fa50*/  @P3 STG.E.U8 desc[UR6][R54.64], R0 ;  /* 0x0000000036003986 */ /* 0x0081e2000c101106 */
[C---:B------:R-:W-:Y:S02]  /*3fa60*/  LOP3.LUT P0, RZ, R14.reuse, 0x100, RZ, 0xc0, !PT ;  /* 0x000001000eff7812 */ /* 0x040fe4000780c0ff */
[----:B------:R-:W-:Y:S01]  /*3fa70*/  LOP3.LUT P5, RZ, R14, 0x400, RZ, 0xc0, !PT ;  /* 0x000004000eff7812 */ /* 0x000fe200078ac0ff */
[----:B----4-:R-:W-:Y:S01]  /*3fa80*/  @P6 STG.E.U8 desc[UR6][R52.64], R76 ;  /* 0x0000004c34006986 */ /* 0x010fe2000c101106 */
[----:B0-----:R-:W-:-:S05]  /*3fa90*/  PRMT R0, R77, 0x7770, RZ ;  /* 0x000077704d007816 */ /* 0x001fca00000000ff */
[----:B------:R0:W-:Y:S02]  /*3faa0*/  @P2 STG.E.U8 desc[UR6][R50.64], R0 ;  /* 0x0000000032002986 */ /* 0x0001e4000c101106 */
[----:B0-----:R-:W-:-:S05]  /*3fab0*/  PRMT R0, R77, 0x7771, RZ ;  /* 0x000077714d007816 */ /* 0x001fca00000000ff */
[----:B------:R0:W-:Y:S02]  /*3fac0*/  @P1 STG.E.U8 desc[UR6][R48.64], R0 ;  /* 0x0000000030001986 */ /* 0x0001e4000c101106 */
[C---:B0-----:R-:W-:Y:S02]  /*3fad0*/  PRMT R0, R77.reuse, 0x7772, RZ ;  /* 0x000077724d007816 */ /* 0x041fe400000000ff */
[----:B------:R-:W-:-:S03]  /*3fae0*/  PRMT R77, R77, 0x7773, RZ ;  /* 0x000077734d4d7816 */ /* 0x000fc600000000ff */
[----:B------:R-:W-:Y:S04]  /*3faf0*/  @P0 STG.E.U8 desc[UR6][R168.64], R0 ;  /* 0x00000000a8000986 */ /* 0x000fe8000c101106 */
[----:B--2---:R0:W-:Y:S04]  /*3fb00*/  @P5 STG.E.U8 desc[UR6][R170.64], R77 ;  /* 0x0000004daa005986 */ /* 0x0041e8000c101106 */
        /* <DEDUP_REMOVED lines=26> */
[----:B------:R-:W2:Y:S01]  /*3fcb0*/  LDL.LU.64 R64, [R1+0xa58] ;  /* 0x000a580001407983 */ /* 0x000ea20000300a00 */
[----:B------:R-:W-:Y:S02]  /*3fcc0*/  LOP3.LUT P4, RZ, R9, 0x1000, RZ, 0xc0, !PT ;  /* 0x0000100009ff7812 */ /* 0x000fe4000788c0ff */
[----:B------:R-:W-:Y:S01]  /*3fcd0*/  LOP3.LUT R16, R16, 0xefffffff, RZ, 0xc0, !PT ;  /* 0xefffffff10107812 */ /* 0x000fe200078ec0ff */
[----:B------:R-:W2:Y:S04]  /*3fce0*/  LDL.LU.64 R62, [R1+0xa50] ;  /* 0x000a5000013e7983 */ /* 0x000ea80000300a00 */
[----:B------:R-:W2:Y:S01]  /*3fcf0*/  LDL.LU.64 R60, [R1+0xa48] ;  /* 0x000a4800013c7983 */ /* 0x000ea20000300a00 */
[C---:B------:R-:W-:Y:S02]  /*3fd00*/  LOP3.LUT P1, RZ, R14.reuse, 0x2000, RZ, 0xc0, !PT ;  /* 0x000020000eff7812 */ /* 0x040fe4000782c0ff */
[----:B------:R-:W-:Y:S01]  /*3fd10*/  LOP3.LUT P0, RZ, R14, 0x10000, RZ, 0xc0, !PT ;  /* 0x000100000eff7812 */ /* 0x000fe2000780c0ff */
[----:B------:R-:W2:Y:S02]  /*3fd20*/  LDL.LU.64 R58, [R1+0xa40] ;  /* 0x000a4000013a7983 */ /* 0x000ea40000300a00 */
[----:B------:R-:W-:-:S02]  /*3fd30*/  @P4 LOP3.LUT R16, R16, 0x10000000, RZ, 0xfc, !PT ;  /* 0x1000000010104812 */ /* 0x000fc400078efcff */
[----:B------:R-:W-:Y:S01]  /*3fd40*/  LOP3.LUT P4, RZ, R14, 0x1000000, RZ, 0xc0, !PT ;  /* 0x010000000eff7812 */ /* 0x000fe2000788c0ff */
[----:B------:R-:W2:Y:S01]  /*3fd50*/  LDL.LU.64 R56, [R1+0xa38] ;  /* 0x000a380001387983 */ /* 0x000ea20000300a00 */
[----:B------:R-:W-:-:S11]  /*3fd60*/  LOP3.LUT R16, R16, 0xdfffffff, RZ, 0xc0, !PT ;  /* 0xdfffffff10107812 */ /* 0x000fd600078ec0ff */
[----:B------:R-:W-:Y:S02]  /*3fd70*/  @P4 LOP3.LUT R16, R16, 0x20000000, RZ, 0xfc, !PT ;  /* 0x2000000010104812 */ /* 0x000fe400078efcff */
[----:B------:R-:W-:Y:S02]  /*3fd80*/  LOP3.LUT P4, RZ, R14, 0x200000, RZ, 0xc0, !PT ;  /* 0x002000000eff7812 */ /* 0x000fe4000788c0ff */
[----:B------:R-:W-:Y:S02]  /*3fd90*/  LOP3.LUT R16, R16, 0xbfffffff, RZ, 0xc0, !PT ;  /* 0xbfffffff10107812 */ /* 0x000fe400078ec0ff */
[----:B------:R-:W-:Y:S02]  /*3fda0*/  PRMT R0, R78, 0x7771, RZ ;  /* 0x000077714e007816 */ /* 0x000fe400000000ff */
[----:B------:R-:W-:-:S03]  /*3fdb0*/  LOP3.LUT P5, RZ, R14, 0x40000, RZ, 0xc0, !PT ;  /* 0x000400000eff7812 */ /* 0x000fc600078ac0ff */
[----:B---3--:R0:W-:Y:S04]  /*3fdc0*/  @P1 STG.E.U8 desc[UR6][R54.64], R0 ;  /* 0x0000000036001986 */ /* 0x0081e8000c101106 */
[----:B------:R-:W-:Y:S02]  /*3fdd0*/  @P4 LOP3.LUT R16, R16, 0x40000000, RZ, 0xfc, !PT ;  /* 0x4000000010104812 */ /* 0x000fe400078efcff */
[----:B------:R-:W-:Y:S02]  /*3fde0*/  LOP3.LUT P4, RZ, R14, 0x80000, RZ, 0xc0, !PT ;  /* 0x000800000eff7812 */ /* 0x000fe4000788c0ff */
[C---:B0-----:R-:W-:Y:S01]  /*3fdf0*/  PRMT R0, R78.reuse, 0x7772, RZ ;  /* 0x000077724e007816 */ /* 0x041fe200000000ff */
[----:B------:R-:W3:Y:S01]  /*3fe00*/  LDL.LU.64 R54, [R1+0xa30] ;  /* 0x000a300001367983 */ /* 0x000ee20000300a00 */
[----:B------:R-:W-:-:S03]  /*3fe10*/  PRMT R78, R78, 0x7773, RZ ;  /* 0x000077734e4e7816 */ /* 0x000fc600000000ff */
[----:B----4-:R0:W-:Y:S04]  /*3fe20*/  @P0 STG.E.U8 desc[UR6][R52.64], R0 ;  /* 0x0000000034000986 */ /* 0x0101e8000c101106 */
[----:B------:R1:W-:Y:S01]  /*3fe30*/  @P5 STG.E.U8 desc[UR6][R50.64], R78 ;  /* 0x0000004e32005986 */ /* 0x0003e2000c101106 */
[----:B0-----:R-:W-:-:S03]  /*3fe40*/  PRMT R0, R79, 0x7770, RZ ;  /* 0x000077704f007816 */ /* 0x001fc600000000ff */
[----:B------:R-:W4:Y:S04]  /*3fe50*/  LDL.LU.64 R52, [R1+0xa28] ;  /* 0x000a280001347983 */ /* 0x000f280000300a00 */
[----:B------:R0:W-:Y:S01]  /*3fe60*/  @P4 STG.E.U8 desc[UR6][R48.64], R0 ;  /* 0x0000000030004986 */ /* 0x0001e2000c101106 */
[----:B------:R-:W-:-:S03]  /*3fe70*/  LOP3.LUT P4, RZ, R16, 0x40000000, RZ, 0xc0, !PT ;  /* 0x4000000010ff7812 */ /* 0x000fc6000788c0ff */
[----:B-1----:R-:W4:Y:S01]  /*3fe80*/  LDL.LU.64 R50, [R1+0xa20] ;  /* 0x000a200001327983 */ /* 0x002f220000300a00 */
[----:B0-----:R-:W-:-:S03]  /*3fe90*/  PRMT R0, R79, 0x7771, RZ ;  /* 0x000077714f007816 */ /* 0x001fc600000000ff */
[----:B------:R-:W4:Y:S06]  /*3fea0*/  LDL.LU.64 R48, [R1+0xa18] ;  /* 0x000a180001307983 */ /* 0x000f2c0000300a00 */
[----:B------:R0:W-:Y:S01]  /*3feb0*/  @P4 STG.E.U8 desc[UR6][R168.64], R0 ;  /* 0x00000000a8004986 */ /* 0x0001e2000c101106 */
[----:B------:R-:W-:-:S03]  /*3fec0*/  LOP3.LUT P4, RZ, R16, 0x20000000, RZ, 0xc0, !PT ;  /* 0x2000000010ff7812 */ /* 0x000fc6000788c0ff */
[----:B0-----:R-:W4:Y:S01]  /*3fed0*/  LDL.LU.64 R168, [R1+0xa10] ;  /* 0x000a100001a87983 */ /* 0x001f220000300a00 */
[----:B------:R-:W-:-:S09]  /*3fee0*/  PRMT R0, R79, 0x7772, RZ ;  /* 0x000077724f007816 */ /* 0x000fd200000000ff */
[----:B--2---:R0:W-:Y:S04]  /*3fef0*/  @P4 STG.E.U8 desc[UR6][R170.64], R0 ;  /* 0x00000000aa004986 */ /* 0x0041e8000c101106 */
[----:B0-----:R-:W2:Y:S01]  /*3ff00*/  LDL.LU.64 R170, [R1+0xa08] ;  /* 0x000a080001aa7983 */ /* 0x001ea20000300a00 */
[----:B------:R-:W-:Y:S02]  /*3ff10*/  LOP3.LUT P4, RZ, R16, 0x10000000, RZ, 0xc0, !PT ;  /* 0x1000000010ff7812 */ /* 0x000fe4000788c0ff */
[----:B------:R-:W-:Y:S02]  /*3ff20*/  PRMT R79, R79, 0x7773, RZ ;  /* 0x000077734f4f7816 */ /* 0x000fe400000000ff */
[----:B------:R-:W-:-:S09]  /*3ff30*/  PRMT R0, R80, 0x7770, RZ ;  /* 0x0000777050007816 */ /* 0x000fd200000000ff */
[----:B------:R-:W-:Y:S01]  /*3ff40*/  @P4 STG.E.U8 desc[UR6][R66.64], R79 ;  /* 0x0000004f42004986 */ /* 0x000fe2000c101106 */
[----:B------:R-:W-:-:S13]  /*3ff50*/  LOP3.LUT P4, RZ, R16, 0x8000000, RZ, 0xc0, !PT ;  /* 0x0800000010ff7812 */ /* 0x000fda000788c0ff */
        /* <DEDUP_REMOVED lines=8> */
[----:B------:R-:W-:Y:S02]  /*3ffe0*/  PRMT R80, R80, 0x7773, RZ ;  /* 0x0000777350507816 */ /* 0x000fe400000000ff */
[----:B------:R-:W-:-:S09]  /*3fff0*/  LOP3.LUT P3, RZ, R13, 0x20000, RZ, 0xc0, !PT ;  /* 0x000200000dff7812 */ /* 0x000fd2000786c0ff */
[----:B------:R-:W-:Y:S01]  /*40000*/  @P4 STG.E.U8 desc[UR6][R58.64], R80 ;  /* 0x000000503a004986 */ /* 0x000fe2000c101106 */
[----:B------:R-:W-:Y:S02]  /*40010*/  LOP3.LUT P4, RZ, R16, 0x800000, RZ, 0xc0, !PT ;  /* 0x0080000010ff7812 */ /* 0x000fe4000788c0ff */
[----:B0-----:R-:W-:Y:S02]  /*40020*/  PRMT R0, R81, 0x7770, RZ ;  /* 0x0000777051007816 */ /* 0x001fe400000000ff */
[C---:B------:R-:W-:Y:S02]  /*40030*/  LOP3.LUT P6, RZ, R13.reuse, 0x2000, RZ, 0xc0, !PT ;  /* 0x000020000dff7812 */ /* 0x040fe400078cc0ff */
[C---:B------:R-:W-:Y:S02]  /*40040*/  LOP3.LUT P2, RZ, R13.reuse, 0x10000, RZ, 0xc0, !PT ;  /* 0x000100000dff7812 */ /* 0x040fe4000784c0ff */
[----:B------:R-:W-:-:S05]  /*40050*/  LOP3.LUT P1, RZ, R13, 0x800, RZ, 0xc0, !PT ;  /* 0x000008000dff7812 */ /* 0x000fca000782c0ff */
[----:B------:R0:W-:Y:S01]  /*40060*/  @P4 STG.E.U8 desc[UR6][R56.64], R0 ;  /* 0x0000000038004986 */ /* 0x0001e2000c101106 */
[----:B------:R-:W-:Y:S02]  /*40070*/  LOP3.LUT P0, RZ, R13, 0x4000, RZ, 0xc0, !PT ;  /* 0x000040000dff7812 */ /* 0x000fe4000780c0ff */
[----:B0-----:R-:W-:-:S05]  /*40080*/  PRMT R0, R81, 0x7771, RZ ;  /* 0x0000777151007816 */ /* 0x001fca00000000ff */
[----:B---3--:R0:W-:Y:S01]  /*40090*/  @P3 STG.E.U8 desc[UR6][R54.64], R0 ;  /* 0x0000000036003986 */ /* 0x0081e2000c101106 */
[----:B------:R-:W-:Y:S02]  /*400a0*/  LOP3.LUT P5, RZ, R13, 0x200, RZ, 0xc0, !PT ;  /* 0x000002000dff7812 */ /* 0x000fe400078ac0ff */
[C---:B0-----:R-:W-:Y:S02]  /*400b0*/  PRMT R0, R81.reuse, 0x7772, RZ ;  /* 0x0000777251007816 */ /* 0x041fe400000000ff */
[----:B------:R-:W-:-:S03]  /*400c0*/  PRMT R81, R81, 0x7773, RZ ;  /* 0x0000777351517816 */ /* 0x000fc600000000ff */
[----:B----4-:R0:W-:Y:S04]  /*400d0*/  @P6 STG.E.U8 desc[UR6][R52.64], R0 ;  /* 0x0000000034006986 */ /* 0x0101e8000c101106 */
[----:B------:R-:W-:Y:S01]  /*400e0*/  @P2 STG.E.U8 desc[UR6][R50.64], R81 ;  /* 0x0000005132002986 */ /* 0x000fe2000c101106 */
[----:B0-----:R-:W-:-:S05]  /*400f0*/  PRMT R0, R82, 0x7770, RZ ;  /* 0x0000777052007816 */ /* 0x001fca00000000ff */
[----:B------:R0:W-:Y:S02]  /*40100*/  @P1 STG.E.U8 desc[UR6][R48.64], R0 ;  /* 0x0000000030001986 */ /* 0x0001e4000c101106 */
[----:B0-----:R-:W-:-:S05]  /*40110*/  PRMT R0, R82, 0x7771, RZ ;  /* 0x0000777152007816 */ /* 0x001fca00000000ff */
[----:B------:R0:W-:Y:S02]  /*40120*/  @P0 STG.E.U8 desc[UR6][R168.64], R0 ;  /* 0x00000000a8000986 */ /* 0x0001e4000c101106 */
[----:B0-----:R-:W-:-:S05]  /*40130*/  PRMT R0, R82, 0x7772, RZ ;  /* 0x0000777252007816 */ /* 0x001fca00000000ff */
        /* <DEDUP_REMOVED lines=25> */
[----:B------:R-:W2:Y:S04]  /*402d0*/  LDL.LU.64 R66, [R1+0x9c8] ;  /* 0x0009c80001427983 */ /* 0x000ea80000300a00 */
[----:B------:R-:W2:Y:S04]  /*402e0*/  LDL.LU.64 R64, [R1+0x9c0] ;  /* 0x0009c00001407983 */ /* 0x000ea80000300a00 */
[----:B------:R-:W2:Y:S04]  /*402f0*/  LDL.LU.64 R62, [R1+0x9b8] ;  /* 0x0009b800013e7983 */ /* 0x000ea80000300a00 */
[----:B------:R-:W2:Y:S01]  /*40300*/  LDL.LU.64 R60, [R1+0x9b0] ;  /* 0x0009b000013c7983 */ /* 0x000ea20000300a00 */
[----:B------:R-:W-:-:S02]  /*40310*/  @P4 LOP3.LUT R16, R16, 0x80000, RZ, 0xfc, !PT ;  /* 0x0008000010104812 */ /* 0x000fc400078efcff */
[C---:B------:R-:W-:Y:S01]  /*40320*/  LOP3.LUT P4, RZ, R13.reuse, 0x40000, RZ, 0xc0, !PT ;  /* 0x000400000dff7812 */ /* 0x040fe2000788c0ff */
[----:B------:R-:W2:Y:S01]  /*40330*/  LDL.LU.64 R58, [R1+0x9a8] ;  /* 0x0009a800013a7983 */ /* 0x000ea20000300a00 */
[C---:B------:R-:W-:Y:S02]  /*40340*/  LOP3.LUT P1, RZ, R13.reuse, 0x80, RZ, 0xc0, !PT ;  /* 0x000000800dff7812 */ /* 0x040fe4000782c0ff */
[----:B------:R-:W-:Y:S01]  /*40350*/  LOP3.LUT R16, R16, 0xffefffff, RZ, 0xc0, !PT ;  /* 0xffefffff10107812 */ /* 0x000fe200078ec0ff */
[----:B------:R-:W2:Y:S01]  /*40360*/  LDL.LU.64 R56, [R1+0x9a0] ;  /* 0x0009a00001387983 */ /* 0x000ea20000300a00 */
[----:B------:R-:W-:Y:S02]  /*40370*/  LOP3.LUT P0, RZ, R13, 0x400, RZ, 0xc0, !PT ;  /* 0x000004000dff7812 */ /* 0x000fe4000780c0ff */
[----:B------:R-:W-:-:S05]  /*40380*/  PRMT R0, R83, 0x7770, RZ ;  /* 0x0000777053007816 */ /* 0x000fca00000000ff */
[----:B------:R-:W-:Y:S02]  /*40390*/  @P4 LOP3.LUT R16, R16, 0x100000, RZ, 0xfc, !PT ;  /* 0x0010000010104812 */ /* 0x000fe400078efcff */
[----:B------:R-:W-:Y:S01]  /*403a0*/  LOP3.LUT P4, RZ, R14, 0x8000000, RZ, 0xc0, !PT ;  /* 0x080000000eff7812 */ /* 0x000fe2000788c0ff */
[----:B---3--:R0:W-:Y:S01]  /*403b0*/  @P1 STG.E.U8 desc[UR6][R54.64], R0 ;  /* 0x0000000036001986 */ /* 0x0081e2000c101106 */
[----:B------:R-:W-:Y:S02]  /*403c0*/  LOP3.LUT R16, R16, 0xffdfffff, RZ, 0xc0, !PT ;  /* 0xffdfffff10107812 */ /* 0x000fe400078ec0ff */
[----:B------:R-:W-:Y:S02]  /*403d0*/  LOP3.LUT P5, RZ, R9, 0x800, RZ, 0xc0, !PT ;  /* 0x0000080009ff7812 */ /* 0x000fe400078ac0ff */
[----:B0-----:R-:W-:Y:S01]  /*403e0*/  PRMT R0, R83, 0x7771, RZ ;  /* 0x0000777153007816 */ /* 0x001fe200000000ff */
[----:B------:R-:W3:Y:S06]  /*403f0*/  LDL.LU.64 R54, [R1+0x998] ;  /* 0x0009980001367983 */ /* 0x000eec0000300a00 */
[----:B------:R-:W-:-:S02]  /*40400*/  @P4 LOP3.LUT R16, R16, 0x200000, RZ, 0xfc, !PT ;  /* 0x0020000010104812 */ /* 0x000fc400078efcff */
[----:B------:R-:W-:Y:S01]  /*40410*/  LOP3.LUT P4, RZ, R14, 0x4000000, RZ, 0xc0, !PT ;  /* 0x040000000eff7812 */ /* 0x000fe2000788c0ff */
[----:B----4-:R0:W-:Y:S01]  /*40420*/  @P0 STG.E.U8 desc[UR6][R52.64], R0 ;  /* 0x0000000034000986 */ /* 0x0101e2000c101106 */
[----:B------:R-:W-:-:S03]  /*40430*/  LOP3.LUT R16, R16, 0xffbfffff, RZ, 0xc0, !PT ;  /* 0xffbfffff10107812 */ /* 0x000fc600078ec0ff */
[----:B0-----:R-:W4:Y:S01]  /*40440*/  LDL.LU.64 R52, [R1+0x990] ;  /* 0x0009900001347983 */ /* 0x001f220000300a00 */
[----:B------:R-:W-:-:S07]  /*40450*/  PRMT R0, R83, 0x7772, RZ ;  /* 0x0000777253007816 */ /* 0x000fce00000000ff */
[----:B------:R-:W-:Y:S02]  /*40460*/  @P4 LOP3.LUT R16, R16, 0x400000, RZ, 0xfc, !PT ;  /* 0x0040000010104812 */ /* 0x000fe400078efcff */
[----:B------:R-:W-:Y:S01]  /*40470*/  LOP3.LUT P4, RZ, R9, 0x200, RZ, 0xc0, !PT ;  /* 0x0000020009ff7812 */ /* 0x000fe2000788c0ff */
[----:B------:R0:W-:Y:S01]  /*40480*/  @P5 STG.E.U8 desc[UR6][R50.64], R0 ;  /* 0x0000000032005986 */ /* 0x0001e2000c101106 */
[----:B------:R-:W-:-:S03]  /*40490*/  PRMT R83, R83, 0x7773, RZ ;  /* 0x0000777353537816 */ /* 0x000fc600000000ff */
[----:B0-----:R-:W4:Y:S08]  /*404a0*/  LDL.LU.64 R50, [R1+0x988] ;  /* 0x0009880001327983 */ /* 0x001f300000300a00 */
[----:B------:R0:W-:Y:S01]  /*404b0*/  @P4 STG.E.U8 desc[UR6][R48.64], R83 ;  /* 0x0000005330004986 */ /* 0x0001e2000c101106 */
[----:B------:R-:W-:Y:S02]  /*404c0*/  LOP3.LUT P4, RZ, R16, 0x400000, RZ, 0xc0, !PT ;  /* 0x0040000010ff7812 */ /* 0x000fe4000788c0ff */
[----:B------:R-:W-:Y:S01]  /*404d0*/  PRMT R0, R84, 0x7770, RZ ;  /* 0x0000777054007816 */ /* 0x000fe200000000ff */
[----:B0-----:R-:W4:Y:S10]  /*404e0*/  LDL.LU.64 R48, [R1+0x980] ;  /* 0x0009800001307983 */ /* 0x001f340000300a00 */
[----:B------:R0:W-:Y:S01]  /*404f0*/  @P4 STG.E.U8 desc[UR6][R168.64], R0 ;  /* 0x00000000a8004986 */ /* 0x0001e2000c101106 */
[----:B------:R-:W-:-:S03]  /*40500*/  LOP3.LUT P4, RZ, R16, 0x200000, RZ, 0xc0, !PT ;  /* 0x0020000010ff7812 */ /* 0x000fc6000788c0ff */
[----:B0-----:R-:W4:Y:S01]  /*40510*/  LDL.LU.64 R168, [R1+0x978] ;  /* 0x0009780001a87983 */ /* 0x001f220000300a00 */
[----:B------:R-:W-:-:S09]  /*40520*/  PRMT R0, R84, 0x7771, RZ ;  /* 0x0000777154007816 */ /* 0x000fd200000000ff */
[----:B--2---:R0:W-:Y:S04]  /*40530*/  @P4 STG.E.U8 desc[UR6][R170.64], R0 ;  /* 0x00000000aa004986 */ /* 0x0041e8000c101106 */
[----:B0-----:R-:W2:Y:S01]  /*40540*/  LDL.LU.64 R170, [R1+0x970] ;  /* 0x0009700001aa7983 */ /* 0x001ea20000300a00 */
[----:B------:R-:W-:Y:S02]  /*40550*/  LOP3.LUT P4, RZ, R16, 0x100000, RZ, 0xc0, !PT ;  /* 0x0010000010ff7812 */ /* 0x000fe4000788c0ff */
[C---:B------:R-:W-:Y:S02]  /*40560*/  PRMT R0, R84.reuse, 0x7772, RZ ;  /* 0x0000777254007816 */ /* 0x040fe400000000ff */
[----:B------:R-:W-:-:S09]  /*40570*/  PRMT R84, R84, 0x7773, RZ ;  /* 0x0000777354547816 */ /* 0x000fd200000000ff */
[----:B------:R0:W-:Y:S01]  /*40580*/  @P4 STG.E.U8 desc[UR6][R66.64], R0 ;  /* 0x0000000042004986 */ /* 0x0001e2000c101106 */
[----:B------:R-:W-:-:S13]  /*40590*/  LOP3.LUT P4, RZ, R16, 0x80000, RZ, 0xc0, !PT ;  /* 0x0008000010ff7812 */ /* 0x000fda000788c0ff */
[----:B------:R-:W-:Y:S01]  /*405a0*/  @P4 STG.E.U8 desc[UR6][R64.64], R84 ;  /* 0x0000005440004986 */ /* 0x000fe2000c101106 */
[----:B------:R-:W-:Y:S02]  /*405b0*/  LOP3.LUT P4, RZ, R16, 0x40000, RZ, 0xc0, !PT ;  /* 0x0004000010ff7812 */ /* 0x000fe4000788c0ff */
[----:B0-----:R-:W-:-:S11]  /*405c0*/  PRMT R0, R85, 0x7770, RZ ;  /* 0x0000777055007816 */ /* 0x001fd600000000ff */
[----:B------:R0:W-:Y:S01]  /*405d0*/  @P4 STG.E.U8 desc[UR6][R62.64], R0 ;  /* 0x000000003e004986 */ /* 0x0001e2000c101106 */
[----:B------:R-:W-:Y:S02]  /*405e0*/  LOP3.LUT P4, RZ, R16, 0x20000, RZ, 0xc0, !PT ;  /* 0x0002000010ff7812 */ /* 0x000fe4000788c0ff */
[----:B0-----:R-:W-:-:S11]  /*405f0*/  PRMT R0, R85, 0x7771, RZ ;  /* 0x0000777155007816 */ /* 0x001fd600000000ff */
[----:B------:R0:W-:Y:S01]  /*40600*/  @P4 STG.E.U8 desc[UR6][R60.64], R0 ;  /* 0x000000003c004986 */ /* 0x0001e2000c101106 */
[C---:B------:R-:W-:Y:S02]  /*40610*/  LOP3.LUT P4, RZ, R16.reuse, 0x10000, RZ, 0xc0, !PT ;  /* 0x0001000010ff7812 */ /* 0x040fe4000788c0ff */
[----:B0-----:R-:W-:Y:S01]  /*40620*/  PRMT R0, R85, 0x7772, RZ ;  /* 0x0000777255007816 */ /* 0x001fe200000000ff */
[----:B------:R-:W2:Y:S10]  /*40630*/  LDL.LU.64 R60, [R1+0x968] ;  /* 0x00096800013c7983 */ /* 0x000eb40000300a00 */
[----:B------:R0:W-:Y:S01]  /*40640*/  @P4 STG.E.U8 desc[UR6][R58.64], R0 ;  /* 0x000000003a004986 */ /* 0x0001e2000c101106 */
[----:B------:R-:W-:-:S02]  /*40650*/  LOP3.LUT P4, RZ, R16, 0x8000, RZ, 0xc0, !PT ;  /* 0x0000800010ff7812 */ /* 0x000fc4000788c0ff */
[C---:B------:R-:W-:Y:S02]  /*40660*/  LOP3.LUT P3, RZ, R14.reuse, 0x40000000, RZ, 0xc0, !PT ;  /* 0x400000000eff7812 */ /* 0x040fe4000786c0ff */
[----:B------:R-:W-:Y:S02]  /*40670*/  PRMT R85, R85, 0x7773, RZ ;  /* 0x0000777355557816 */ /* 0x000fe400000000ff */
[----:B------:R-:W-:Y:S01]  /*40680*/  LOP3.LUT P6, RZ, R14, 0x80000000, RZ, 0xc0, !PT ;  /* 0x800000000eff7812 */ /* 0x000fe200078cc0ff */
[----:B0-----:R-:W2:Y:S01]  /*40690*/  LDL.LU.64 R58, [R1+0x960] ;  /* 0x00096000013a7983 */ /* 0x001ea20000300a00 */
[----:B------:R-:W-:-:S05]  /*406a0*/  PRMT R0, R86, 0x7770, RZ ;  /* 0x0000777056007816 */ /* 0x000fca00000000ff */
[----:B------:R0:W-:Y:S04]  /*406b0*/  @P4 STG.E.U8 desc[UR6][R56.64], R85 ;  /* 0x0000005538004986 */ /* 0x0001e8000c101106 */
[----:B---3--:R1:W-:Y:S04]  /*406c0*/  @P3 STG.E.U8 desc[UR6][R54.64], R0 ;  /* 0x0000000036003986 */ /* 0x0083e8000c101106 */
[----:B0-----:R-:W3:Y:S01]  /*406d0*/  LDL.LU.64 R56, [R1+0x958] ;  /* 0x0009580001387983 */ /* 0x001ee20000300a00 */
[----:B-1----:R-:W-:-:S03]  /*406e0*/  PRMT R0, R86, 0x7771, RZ ;  /* 0x0000777156007816 */ /* 0x002fc600000000ff */
[----:B------:R-:W3:Y:S01]  /*406f0*/  LDL.LU.64 R54, [R1+0x950] ;  /* 0x0009500001367983 */ /* 0x000ee20000300a00 */
[----:B------:R-:W-:-:S03]  /*40700*/  LOP3.LUT P2, RZ, R13, 0x1, RZ, 0xc0, !PT ;  /* 0x000000010dff7812 */ /* 0x000fc6000784c0ff */
[----:B----4-:R0:W-:Y:S04]  /*40710*/  @P6 STG.E.U8 desc[UR6][R52.64], R0 ;  /* 0x0000000034006986 */ /* 0x0101e8000c101106 */
[----:B0-----:R-:W4:Y:S01]  /*40720*/  LDL.LU.64 R52, [R1+0x948] ;  /* 0x0009480001347983 */ /* 0x001f220000300a00 */
[----:B------:R-:W-:Y:S02]  /*40730*/  PRMT R0, R86, 0x7772, RZ ;  /* 0x0000777256007816 */ /* 0x000fe400000000ff */
[----:B------:R-:W-:-:S03]  /*40740*/  LOP3.LUT P1, RZ, R13, 0x2, RZ, 0xc0, !PT ;  /* 0x000000020dff7812 */ /* 0x000fc6000782c0ff */
[----:B------:R0:W-:Y:S01]  /*40750*/  @P2 STG.E.U8 desc[UR6][R50.64], R0 ;  /* 0x0000000032002986 */ /* 0x0001e2000c101106 */
[----:B------:R-:W-:-:S03]  /*40760*/  PRMT R86, R86, 0x7773, RZ ;  /* 0x0000777356567816 */ /* 0x000fc600000000ff */
[----:B0-----:R-:W4:Y:S01]  /*40770*/  LDL.LU.64 R50, [R1+0x940] ;  /* 0x0009400001327983 */ /* 0x001f220000300a00 */
[----:B------:R-:W-:-:S05]  /*40780*/  LOP3.LUT P0, RZ, R13, 0x800000, RZ, 0xc0, !PT ;  /* 0x008000000dff7812 */ /* 0x000fca000780c0ff */
[----:B------:R0:W-:Y:S01]  /*40790*/  @P1 STG.E.U8 desc[UR6][R48.64], R86 ;  /* 0x0000005630001986 */ /* 0x0001e2000c101106 */
[----:B------:R-:W-:-:S03]  /*407a0*/  PRMT R0, R87, 0x7770, RZ ;  /* 0x0000777057007816 */ /* 0x000fc600000000ff */
[----:B0-----:R-:W4:Y:S01]  /*407b0*/  LDL.LU.64 R48, [R1+0x938] ;  /* 0x0009380001307983 */ /* 0x001f220000300a00 */
[----:B------:R-:W-:-:S03]  /*407c0*/  LOP3.LUT P5, RZ, R13, 0x400000, RZ, 0xc0, !PT ;  /* 0x004000000dff7812 */ /* 0x000fc600078ac0ff */
[----:B------:R0:W-:Y:S04]  /*407d0*/  @P0 STG.E.U8 desc[UR6][R168.64], R0 ;  /* 0x00000000a8000986 */ /* 0x0001e8000c101106 */
[----:B0-----:R-:W4:Y:S01]  /*407e0*/  LDL.LU.64 R168, [R1+0x930] ;  /* 0x0009300001a87983 */ /* 0x001f220000300a00 */
[----:B------:R-:W-:Y:S02]  /*407f0*/  PRMT R0, R87, 0x7771, RZ ;  /* 0x0000777157007816 */ /* 0x000fe400000000ff */
[----:B------:R-:W-:-:S03]  /*40800*/  LOP3.LUT P4, RZ, R13, 0x40000000, RZ, 0xc0, !PT ;  /* 0x400000000dff7812 */ /* 0x000fc6000788c0ff */
[----:B--2---:R0:W-:Y:S04]  /*40810*/  @P5 STG.E.U8 desc[UR6][R170.64], R0 ;  /* 0x00000000aa005986 */ /* 0x0041e8000c101106 */
[----:B0-----:R-:W2:Y:S01]  /*40820*/  LDL.LU.64 R170, [R1+0x928] ;  /* 0x0009280001aa7983 */ /* 0x001ea20000300a00 */
[----:B------:R-:W-:-:S05]  /*40830*/  LOP3.LUT R16, R16, 0xffffff7f, RZ, 0xc0, !PT ;  /* 0xffffff7f10107812 */ /* 0x000fca00078ec0ff */
        /* <DEDUP_REMOVED lines=19> */
[C---:B------:R-:W-:Y:S02]  /*40970*/  LOP3.LUT P1, RZ, R13.reuse, 0x8, RZ, 0xc0, !PT ;  /* 0x000000080dff7812 */ /* 0x040fe4000782c0ff */
[----:B------:R-:W-:-:S05]  /*40980*/  LOP3.LUT P0, RZ, R13, 0x1000000, RZ, 0xc0, !PT ;  /* 0x010000000dff7812 */ /* 0x000fca000780c0ff */
[----:B------:R-:W-:Y:S02]  /*40990*/  @P4 LOP3.LUT R16, R16, 0x2000, RZ, 0xfc, !PT ;  /* 0x0000200010104812 */ /* 0x000fe400078efcff */
[----:B------:R-:W-:Y:S02]  /*409a0*/  LOP3.LUT P4, RZ, R13, 0x20, RZ, 0xc0, !PT ;  /* 0x000000200dff7812 */ /* 0x000fe4000788c0ff */
[----:B------:R-:W-:Y:S02]  /*409b0*/  PRMT R0, R87, 0x7772, RZ ;  /* 0x0000777257007816 */ /* 0x000fe400000000ff */
[----:B------:R-:W-:Y:S02]  /*409c0*/  LOP3.LUT P5, RZ, R13, 0x2000000, RZ, 0xc0, !PT ;  /* 0x020000000dff7812 */ /* 0x000fe400078ac0ff */
[----:B------:R-:W-:Y:S01]  /*409d0*/  LOP3.LUT R16, R16, 0xffffbfff, RZ, 0xc0, !PT ;  /* 0xffffbfff10107812 */ /* 0x000fe200078ec0ff */
[----:B------:R0:W-:Y:S01]  /*409e0*/  @P2 STG.E.U8 desc[UR6][R60.64], R0 ;  /* 0x000000003c002986 */ /* 0x0001e2000c101106 */
[----:B------:R-:W-:-:S05]  /*409f0*/  PRMT R87, R87, 0x7773, RZ ;  /* 0x0000777357577816 */ /* 0x000fca00000000ff */
[----:B------:R-:W-:Y:S01]  /*40a00*/  @P4 LOP3.LUT R16, R16, 0x4000, RZ, 0xfc, !PT ;  /* 0x0000400010104812 */ /* 0x000fe200078efcff */
[----:B------:R-:W-:Y:S01]  /*40a10*/  @P1 STG.E.U8 desc[UR6][R58.64], R87 ;  /* 0x000000573a001986 */ /* 0x000fe2000c101106 */
[----:B------:R-:W-:Y:S02]  /*40a20*/  LOP3.LUT P4, RZ, R13, 0x10, RZ, 0xc0, !PT ;  /* 0x000000100dff7812 */ /* 0x000fe4000788c0ff */
[----:B0-----:R-:W-:-:S05]  /*40a30*/  PRMT R0, R88, 0x7770, RZ ;  /* 0x0000777058007816 */ /* 0x001fca00000000ff */
[----:B---3--:R0:W-:Y:S02]  /*40a40*/  @P0 STG.E.U8 desc[UR6][R56.64], R0 ;  /* 0x0000000038000986 */ /* 0x0081e4000c101106 */
[----:B0-----:R-:W-:-:S05]  /*40a50*/  PRMT R0, R88, 0x7771, RZ ;  /* 0x0000777158007816 */ /* 0x001fca00000000ff */
[----:B------:R0:W-:Y:S02]  /*40a60*/  @P5 STG.E.U8 desc[UR6][R54.64], R0 ;  /* 0x0000000036005986 */ /* 0x0001e4000c101106 */
[----:B0-----:R-:W-:-:S05]  /*40a70*/  PRMT R0, R88, 0x7772, RZ ;  /* 0x0000777258007816 */ /* 0x001fca00000000ff */
[----:B----4-:R0:W-:Y:S01]  /*40a80*/  @P4 STG.E.U8 desc[UR6][R52.64], R0 ;  /* 0x0000000034004986 */ /* 0x0101e2000c101106 */
        /* <DEDUP_REMOVED lines=10> */
[----:B0-----:R-:W-:-:S11]  /*40b30*/  PRMT R0, R89, 0x7772, RZ ;  /* 0x0000777259007816 */ /* 0x001fd600000000ff */
[----:B--2---:R0:W-:Y:S04]  /*40b40*/  @P4 STG.E.U8 desc[UR6][R170.64], R0 ;  /* 0x00000000aa004986 */ /* 0x0041e8000c101106 */
[----:B0-----:R-:W2:Y:S04]  /*40b50*/  LDL.LU.64 R170, [R1+0x920] ;  /* 0x0009200001aa7983 */ /* 0x001ea80000300a00 */
[----:B------:R-:W3:Y:S04]  /*40b60*/  LDL.LU.64 R54, [R1+0x918] ;  /* 0x0009180001367983 */ /* 0x000ee80000300a00 */
[----:B------:R-:W4:Y:S04]  /*40b70*/  LDL.LU.64 R52, [R1+0x910] ;  /* 0x0009100001347983 */ /* 0x000f280000300a00 */
[----:B------:R-:W4:Y:S01]  /*40b80*/  LDL.LU.64 R50, [R1+0x908] ;  /* 0x0009080001327983 */ /* 0x000f220000300a00 */
[----:B------:R-:W-:-:S03]  /*40b90*/  LOP3.LUT P4, RZ, R16, 0x400, RZ, 0xc0, !PT ;  /* 0x0000040010ff7812 */ /* 0x000fc6000788c0ff */
[----:B------:R-:W4:Y:S01]  /*40ba0*/  LDL.LU.64 R48, [R1+0x900] ;  /* 0x0009000001307983 */ /* 0x000f220000300a00 */
[----:B------:R-:W-:Y:S02]  /*40bb0*/  PRMT R89, R89, 0x7773, RZ ;  /* 0x0000777359597816 */ /* 0x000fe400000000ff */
[----:B------:R-:W-:Y:S01]  /*40bc0*/  PRMT R0, R90, 0x7770, RZ ;  /* 0x000077705a007816 */ /* 0x000fe200000000ff */
[----:B------:R-:W4:Y:S06]  /*40bd0*/  LDL.LU.64 R168, [R1+0x8f8] ;  /* 0x0008f80001a87983 */ /* 0x000f2c0000300a00 */
[----:B------:R-:W-:Y:S01]  /*40be0*/  @P4 STG.E.U8 desc[UR6][R196.64], R89 ;  /* 0x00000059c4004986 */ /* 0x000fe2000c101106 */
[----:B------:R-:W-:-:S13]  /*40bf0*/  LOP3.LUT P4, RZ, R16, 0x200, RZ, 0xc0, !PT ;  /* 0x0000020010ff7812 */ /* 0x000fda000788c0ff */
[----:B------:R0:W-:Y:S01]  /*40c00*/  @P4 STG.E.U8 desc[UR6][R194.64], R0 ;  /* 0x00000000c2004986 */ /* 0x0001e2000c101106 */
[----:B------:R-:W-:Y:S02]  /*40c10*/  LOP3.LUT P4, RZ, R16, 0x100, RZ, 0xc0, !PT ;  /* 0x0000010010ff7812 */ /* 0x000fe4000788c0ff */
[----:B0-----:R-:W-:-:S11]  /*40c20*/  PRMT R0, R90, 0x7771, RZ ;  /* 0x000077715a007816 */ /* 0x001fd600000000ff */
[----:B------:R0:W-:Y:S01]  /*40c30*/  @P4 STG.E.U8 desc[UR6][R192.64], R0 ;  /* 0x00000000c0004986 */ /* 0x0001e2000c101106 */
[----:B------:R-:W-:Y:S02]  /*40c40*/  LOP3.LUT P4, RZ, R16, 0x80, RZ, 0xc0, !PT ;  /* 0x0000008010ff7812 */ /* 0x000fe4000788c0ff */
[----:B------:R-:W-:Y:S02]  /*40c50*/  LOP3.LUT P3, RZ, R13, 0x80000000, RZ, 0xc0, !PT ;  /* 0x800000000dff7812 */ /* 0x000fe4000786c0ff */
[C---:B------:R-:W-:Y:S02]  /*40c60*/  LOP3.LUT P6, RZ, R9.reuse, 0x1, RZ, 0xc0, !PT ;  /* 0x0000000109ff7812 */ /* 0x040fe400078cc0ff */
[----:B------:R-:W-:Y:S02]  /*40c70*/  LOP3.LUT P2, RZ, R9, 0x2, RZ, 0xc0, !PT ;  /* 0x0000000209ff7812 */ /* 0x000fe4000784c0ff */
[C---:B0-----:R-:W-:Y:S02]  /*40c80*/  PRMT R0, R90.reuse, 0x7772, RZ ;  /* 0x000077725a007816 */ /* 0x041fe400000000ff */
[----:B------:R-:W-:-:S03]  /*40c90*/  PRMT R90, R90, 0x7773, RZ ;  /* 0x000077735a5a7816 */ /* 0x000fc600000000ff */
[----:B------:R0:W-:Y:S01]  /*40ca0*/  @P4 STG.E.U8 desc[UR6][R188.64], R0 ;  /* 0x00000000bc004986 */ /* 0x0001e2000c101106 */
[----:B------:R-:W-:-:S03]  /*40cb0*/  LOP3.LUT P1, RZ, R9, 0x4, RZ, 0xc0, !PT ;  /* 0x0000000409ff7812 */ /* 0x000fc6000782c0ff */
[----:B------:R-:W-:Y:S01]  /*40cc0*/  @P3 STG.E.U8 desc[UR6][R186.64], R90 ;  /* 0x0000005aba003986 */ /* 0x000fe2000c101106 */
[----:B0-----:R-:W-:-:S05]  /*40cd0*/  PRMT R0, R91, 0x7770, RZ ;  /* 0x000077705b007816 */ /* 0x001fca00000000ff */
[----:B------:R0:W-:Y:S01]  /*40ce0*/  @P6 STG.E.U8 desc[UR6][R184.64], R0 ;  /* 0x00000000b8006986 */ /* 0x0001e2000c101106 */
[C---:B------:R-:W-:Y:S02]  /*40cf0*/  LOP3.LUT P0, RZ, R9.reuse, 0x8, RZ, 0xc0, !PT ;  /* 0x0000000809ff7812 */ /* 0x040fe4000780c0ff */
[----:B------:R-:W-:Y:S02]  /*40d00*/  LOP3.LUT P5, RZ, R9, 0x10, RZ, 0xc0, !PT ;  /* 0x0000001009ff7812 */ /* 0x000fe400078ac0ff */
[----:B0-----:R-:W-:-:S05]  /*40d10*/  PRMT R0, R91, 0x7771, RZ ;  /* 0x000077715b007816 */ /* 0x001fca00000000ff */
[----:B------:R0:W-:Y:S01]  /*40d20*/  @P2 STG.E.U8 desc[UR6][R182.64], R0 ;  /* 0x00000000b6002986 */ /* 0x0001e2000c101106 */
[----:B------:R-:W-:Y:S02]  /*40d30*/  LOP3.LUT P2, RZ, R9, 0x40, RZ, 0xc0, !PT ;  /* 0x0000004009ff7812 */ /* 0x000fe4000784c0ff */
[C---:B0-----:R-:W-:Y:S02]  /*40d40*/  PRMT R0, R91.reuse, 0x7772, RZ ;  /* 0x000077725b007816 */ /* 0x041fe400000000ff */
[----:B------:R-:W-:-:S03]  /*40d50*/  PRMT R91, R91, 0x7773, RZ ;  /* 0x000077735b5b7816 */ /* 0x000fc600000000ff */
[----:B------:R0:W-:Y:S04]  /*40d60*/  @P1 STG.E.U8 desc[UR6][R180.64], R0 ;  /* 0x00000000b4001986 */ /* 0x0001e8000c101106 */
[----:B------:R-:W-:Y:S01]  /*40d70*/  @P0 STG.E.U8 desc[UR6][R178.64], R91 ;  /* 0x0000005bb2000986 */ /* 0x000fe2000c101106 */
[----:B0-----:R-:W-:-:S05]  /*40d80*/  PRMT R0, R92, 0x7770, RZ ;  /* 0x000077705c007816 */ /* 0x001fca00000000ff */
[----:B------:R0:W-:Y:S02]  /*40d90*/  @P5 STG.E.U8 desc[UR6][R176.64], R0 ;  /* 0x00000000b0005986 */ /* 0x0001e4000c101106 */
[----:B0-----:R-:W-:Y:S02]  /*40da0*/  PRMT R0, R92, 0x7771, RZ ;  /* 0x000077715c007816 */ /* 0x001fe400000000ff */
[----:B------:R-:W-:Y:S02]  /*40db0*/  LOP3.LUT P4, RZ, R12, 0x40000, RZ, 0xc0, !PT ;  /* 0x000400000cff7812 */ /* 0x000fe4000788c0ff */
[----:B------:R-:W-:-:S11]  /*40dc0*/  LOP3.LUT R13, R13, 0x7fffffff, RZ, 0xc0, !PT ;  /* 0x7fffffff0d0d7812 */ /* 0x000fd600078ec0ff */
[----:B------:R-:W-:Y:S02]  /*40dd0*/  @P4 LOP3.LUT R13, R13, 0x80000000, RZ, 0xfc, !PT ;  /* 0x800000000d0d4812 */ /* 0x000fe400078efcff */
[----:B------:R-:W-:Y:S02]  /*40de0*/  LOP3.LUT P4, RZ, R12, 0x80000, RZ, 0xc0, !PT ;  /* 0x000800000cff7812 */ /* 0x000fe4000788c0ff */
[----:B------:R-:W-:-:S11]  /*40df0*/  LOP3.LUT R16, R16, 0xfffffffe, RZ, 0xc0, !PT ;  /* 0xfffffffe10107812 */ /* 0x000fd600078ec0ff */
[----:B------:R-:W-:Y:S01]  /*40e00*/  @P4 LOP3.LUT R16, R16, 0x1, RZ, 0xfc, !PT ;  /* 0x0000000110104812 */ /* 0x000fe200078efcff */
[----:B--2---:R0:W-:Y:S04]  /*40e10*/  @P2 STG.E.U8 desc[UR6][R170.64], R0 ;  /* 0x00000000aa002986 */ /* 0x0041e8000c101106 */
[----:B0-----:R-:W2:Y:S01]  /*40e20*/  LDL.LU.64 R170, [R1+0x8f0] ;  /* 0x0008f00001aa7983 */ /* 0x001ea20000300a00 */
[----:B------:R-:W-:-:S03]  /*40e30*/  LOP3.LUT P4, RZ, R12, 0x100000, RZ, 0xc0, !PT ;  /* 0x001000000cff7812 */ /* 0x000fc6000788c0ff */
[----:B------:R-:W2:Y:S01]  /*40e40*/  LDL.LU.64 R66, [R1+0x8e8] ;  /* 0x0008e80001427983 */ /* 0x000ea20000300a00 */
[----:B------:R-:W-:-:S03]  /*40e50*/  LOP3.LUT R16, R16, 0xfffffffd, RZ, 0xc0, !PT ;  /* 0xfffffffd10107812 */ /* 0x000fc600078ec0ff */
[----:B------:R-:W2:Y:S04]  /*40e60*/  LDL.LU.64 R64, [R1+0x8e0] ;  /* 0x0008e00001407983 */ /* 0x000ea80000300a00 */
[----:B------:R-:W2:Y:S02]  /*40e70*/  LDL.LU.64 R62, [R1+0x8d8] ;  /* 0x0008d800013e7983 */ /* 0x000ea40000300a00 */
[----:B------:R-:W-:Y:S02]  /*40e80*/  @P4 LOP3.LUT R16, R16, 0x2, RZ, 0xfc, !PT ;  /* 0x0000000210104812 */ /* 0x000fe400078efcff */
[----:B------:R-:W-:Y:S01]  /*40e90*/  LOP3.LUT P4, RZ, R12, 0x200000, RZ, 0xc0, !PT ;  /* 0x002000000cff7812 */ /* 0x000fe2000788c0ff */
[----:B------:R-:W2:Y:S01]  /*40ea0*/  LDL.LU.64 R60, [R1+0x8d0] ;  /* 0x0008d000013c7983 */ /* 0x000ea20000300a00 */
[----:B------:R-:W-:-:S03]  /*40eb0*/  LOP3.LUT R16, R16, 0xfffffffb, RZ, 0xc0, !PT ;  /* 0xfffffffb10107812 */ /* 0x000fc600078ec0ff */
[----:B------:R-:W2:Y:S01]  /*40ec0*/  LDL.LU.64 R58, [R1+0x8c8] ;  /* 0x0008c800013a7983 */ /* 0x000ea20000300a00 */
[C---:B------:R-:W-:Y:S02]  /*40ed0*/  LOP3.LUT P1, RZ, R12.reuse, 0x20000000, RZ, 0xc0, !PT ;  /* 0x200000000cff7812 */ /* 0x040fe4000782c0ff */
[----:B------:R-:W-:Y:S01]  /*40ee0*/  LOP3.LUT P0, RZ, R12, 0x10000000, RZ, 0xc0, !PT ;  /* 0x100000000cff7812 */ /* 0x000fe2000780c0ff */
[----:B------:R-:W2:Y:S04]  /*40ef0*/  LDL.LU.64 R56, [R1+0x8c0] ;  /* 0x0008c00001387983 */ /* 0x000ea80000300a00 */
[----:B------:R-:W-:Y:S02]  /*40f00*/  @P4 LOP3.LUT R16, R16, 0x4, RZ, 0xfc, !PT ;  /* 0x0000000410104812 */ /* 0x000fe400078efcff */
        /* <DEDUP_REMOVED lines=11> */
[----:B------:R-:W-:Y:S01]  /*40fc0*/  LOP3.LUT P4, RZ, R12, 0x2000000, RZ, 0xc0, !PT ;  /* 0x020000000cff7812 */ /* 0x000fe2000788c0ff */
[----:B---3--:R0:W-:Y:S01]  /*40fd0*/  @P1 STG.E.U8 desc[UR6][R54.64], R0 ;  /* 0x0000000036001986 */ /* 0x0081e2000c101106 */
[----:B------:R-:W-:Y:S02]  /*40fe0*/  PRMT R92, R92, 0x7773, RZ ;  /* 0x000077735c5c7816 */ /* 0x000fe400000000ff */
[----:B------:R-:W-:-:S03]  /*40ff0*/  LOP3.LUT R16, R16, 0xffffffbf, RZ, 0xc0, !PT ;  /* 0xffffffbf10107812 */ /* 0x000fc600078ec0ff */
[----:B----4-:R1:W-:Y:S01]  /*41000*/  @P0 STG.E.U8 desc[UR6][R52.64], R92 ;  /* 0x0000005c34000986 */ /* 0x0103e2000c101106 */
[----:B0-----:R-:W-:-:S03]  /*41010*/  PRMT R0, R93, 0x7770, RZ ;  /* 0x000077705d007816 */ /* 0x001fc600000000ff */
[----:B------:R-:W3:Y:S02]  /*41020*/  LDL.LU.64 R54, [R1+0x8b8] ;  /* 0x0008b80001367983 */ /* 0x000ee40000300a00 */
[----:B------:R-:W-:Y:S02]  /*41030*/  @P4 LOP3.LUT R16, R16, 0x40, RZ, 0xfc, !PT ;  /* 0x0000004010104812 */ /* 0x000fe400078efcff */
[----:B------:R-:W-:Y:S01]  /*41040*/  LOP3.LUT P4, RZ, R12, 0x4000000, RZ, 0xc0, !PT ;  /* 0x040000000cff7812 */ /* 0x000fe2000788c0ff */
[----:B------:R0:W-:Y:S04]  /*41050*/  @P5 STG.E.U8 desc[UR6][R50.64], R0 ;  /* 0x0000000032005986 */ /* 0x0001e8000c101106 */
[----:B-1----:R-:W4:Y:S04]  /*41060*/  LDL.LU.64 R52, [R1+0x98] ;  /* 0x0000980001347983 */ /* 0x002f280000300a00 */
[----:B0-----:R-:W4:Y:S01]  /*41070*/  LDL.LU.64 R50, [R1+0x90] ;  /* 0x0000900001327983 */ /* 0x001f220000300a00 */
[----:B------:R-:W-:-:S05]  /*41080*/  PRMT R0, R93, 0x7771, RZ ;  /* 0x000077715d007816 */ /* 0x000fca00000000ff */
[----:B------:R0:W-:Y:S04]  /*41090*/  @P4 STG.E.U8 desc[UR6][R48.64], R0 ;  /* 0x0000000030004986 */ /* 0x0001e8000c101106 */
[----:B0-----:R-:W4:Y:S01]  /*410a0*/  LDL.LU.64 R48, [R1+0x88] ;  /* 0x0000880001307983 */ /* 0x001f220000300a00 */
[----:B------:R-:W-:Y:S02]  /*410b0*/  LOP3.LUT P4, RZ, R16, 0x40, RZ, 0xc0, !PT ;  /* 0x0000004010ff7812 */ /* 0x000fe4000788c0ff */
[C---:B------:R-:W-:Y:S02]  /*410c0*/  PRMT R0, R93.reuse, 0x7772, RZ ;  /* 0x000077725d007816 */ /* 0x040fe400000000ff */
[----:B------:R-:W-:-:S09]  /*410d0*/  PRMT R93, R93, 0x7773, RZ ;  /* 0x000077735d5d7816 */ /* 0x000fd200000000ff */
[----:B------:R0:W-:Y:S01]  /*410e0*/  @P4 STG.E.U8 desc[UR6][R168.64], R0 ;  /* 0x00000000a8004986 */ /* 0x0001e2000c101106 */
[----:B------:R-:W-:-:S03]  /*410f0*/  LOP3.LUT P4, RZ, R16, 0x20, RZ, 0xc0, !PT ;  /* 0x0000002010ff7812 */ /* 0x000fc6000788c0ff */
[----:B0-----:R-:W4:Y:S01]  /*41100*/  LDL.LU.64 R168, [R1+0x80] ;  /* 0x0000800001a87983 */ /* 0x001f220000300a00 */
[----:B------:R-:W-:-:S09]  /*41110*/  PRMT R0, R94, 0x7770, RZ ;  /* 0x000077705e007816 */ /* 0x000fd200000000ff */
[----:B--2---:R0:W-:Y:S04]  /*41120*/  @P4 STG.E.U8 desc[UR6][R170.64], R93 ;  /* 0x0000005daa004986 */ /* 0x0041e8000c101106 */
[----:B0-----:R-:W2:Y:S01]  /*41130*/  LDL.LU.64 R170, [R1+0x78] ;  /* 0x0000780001aa7983 */ /* 0x001ea20000300a00 */
        /* <DEDUP_REMOVED lines=19> */
[----:B------:R0:W-:Y:S02]  /*41270*/  @P4 STG.E.U8 desc[UR6][R56.64], R0 ;  /* 0x0000000038004986 */ /* 0x0001e4000c101106 */
[C---:B0-----:R-:W-:Y:S02]  /*41280*/  PRMT R0, R95.reuse, 0x7772, RZ ;  /* 0x000077725f007816 */ /* 0x041fe400000000ff */
[----:B------:R-:W-:-:S03]  /*41290*/  PRMT R95, R95, 0x7773, RZ ;  /* 0x000077735f5f7816 */ /* 0x000fc600000000ff */
[----:B---3--:R0:W-:Y:S01]  /*412a0*/  @P3 STG.E.U8 desc[UR6][R54.64], R0 ;  /* 0x0000000036003986 */ /* 0x0081e2000c101106 */
[----:B------:R-:W-:-:S03]  /*412b0*/  LOP3.LUT P1, RZ, R12, 0x4000, RZ, 0xc0, !PT ;  /* 0x000040000cff7812 */ /* 0x000fc6000782c0ff */
[----:B----4-:R-:W-:Y:S01]  /*412c0*/  @P6 STG.E.U8 desc[UR6][R52.64], R95 ;  /* 0x0000005f34006986 */ /* 0x010fe2000c101106 */
[----:B0-----:R-:W-:-:S05]  /*412d0*/  PRMT R0, R96, 0x7770, RZ ;  /* 0x0000777060007816 */ /* 0x001fca00000000ff */
[----:B------:R0:W-:Y:S04]  /*412e0*/  @P2 STG.E.U8 desc[UR6][R50.64], R0 ;  /* 0x0000000032002986 */ /* 0x0001e8000c101106 */
[----:B0-----:R-:W3:Y:S01]  /*412f0*/  LDL.LU.64 R50, [R1+0x70] ;  /* 0x0000700001327983 */ /* 0x001ee20000300a00 */
[----:B------:R-:W-:-:S05]  /*41300*/  PRMT R0, R96, 0x7771, RZ ;  /* 0x0000777160007816 */ /* 0x000fca00000000ff */
[----:B------:R0:W-:Y:S04]  /*41310*/  @P1 STG.E.U8 desc[UR6][R48.64], R0 ;  /* 0x0000000030001986 */ /* 0x0001e8000c101106 */
[----:B0-----:R-:W4:Y:S01]  /*41320*/  LDL.LU.64 R48, [R1+0x68] ;  /* 0x0000680001307983 */ /* 0x001f220000300a00 */
[C---:B------:R-:W-:Y:S02]  /*41330*/  LOP3.LUT P0, RZ, R12.reuse, 0x2000, RZ, 0xc0, !PT ;  /* 0x000020000cff7812 */ /* 0x040fe4000780c0ff */
[----:B------:R-:W-:Y:S02]  /*41340*/  LOP3.LUT P5, RZ, R12, 0x1000, RZ, 0xc0, !PT ;  /* 0x000010000cff7812 */ /* 0x000fe400078ac0ff */
[C---:B------:R-:W-:Y:S02]  /*41350*/  PRMT R0, R96.reuse, 0x7772, RZ ;  /* 0x0000777260007816 */ /* 0x040fe400000000ff */
[----:B------:R-:W-:-:S07]  /*41360*/  PRMT R96, R96, 0x7773, RZ ;  /* 0x0000777360607816 */ /* 0x000fce00000000ff */
[----:B------:R0:W-:Y:S04]  /*41370*/  @P0 STG.E.U8 desc[UR6][R168.64], R0 ;  /* 0x00000000a8000986 */ /* 0x0001e8000c101106 */
[----:B0-----:R-:W4:Y:S04]  /*41380*/  LDL.LU.64 R168, [R1+0x60] ;  /* 0x0000600001a87983 */ /* 0x001f280000300a00 */
[----:B--2---:R0:W-:Y:S04]  /*41390*/  @P5 STG.E.U8 desc[UR6][R170.64], R96 ;  /* 0x00000060aa005986 */ /* 0x0041e8000c101106 */
[----:B0-----:R-:W2:Y:S04]  /*413a0*/  LDL.LU.64 R170, [R1+0x58] ;  /* 0x0000580001aa7983 */ /* 0x001ea80000300a00 */
[----:B------:R-:W2:Y:S04]  /*413b0*/  LDL.LU.64 R64, [R1+0x50] ;  /* 0x0000500001407983 */ /* 0x000ea80000300a00 */
[----:B------:R-:W2:Y:S04]  /*413c0*/  LDL.LU.64 R62, [R1+0x48] ;  /* 0x00004800013e7983 */ /* 0x000ea80000300a00 */
[----:B------:R-:W2:Y:S04]  /*413d0*/  LDL.LU.64 R60, [R1+0x40] ;  /* 0x00004000013c7983 */ /* 0x000ea80000300a00 */
[----:B------:R-:W2:Y:S04]  /*413e0*/  LDL.LU.64 R58, [R1+0x38] ;  /* 0x00003800013a7983 */ /* 0x000ea80000300a00 */
[----:B------:R-:W2:Y:S04]  /*413f0*/  LDL.LU.64 R56, [R1+0x30] ;  /* 0x0000300001387983 */ /* 0x000ea80000300a00 */
[----:B------:R-:W2:Y:S01]  /*41400*/  LDL.LU.64 R54, [R1+0x28] ;  /* 0x0000280001367983 */ /* 0x000ea20000300a00 */
[----:B------:R-:W-:-:S03]  /*41410*/  LOP3.LUT P2, RZ, R12, 0x800, RZ, 0xc0, !PT ;  /* 0x000008000cff7812 */ /* 0x000fc6000784c0ff */
[----:B------:R-:W2:Y:S01]  /*41420*/  LDL.LU.64 R52, [R1+0x20] ;  /* 0x0000200001347983 */ /* 0x000ea20000300a00 */
[----:B------:R-:W-:Y:S02]  /*41430*/  PRMT R0, R97, 0x7770, RZ ;  /* 0x0000777061007816 */ /* 0x000fe400000000ff */
[----:B------:R-:W-:Y:S02]  /*41440*/  LOP3.LUT P1, RZ, R12, 0x400, RZ, 0xc0, !PT ;  /* 0x000004000cff7812 */ /* 0x000fe4000782c0ff */
[----:B------:R-:W-:Y:S02]  /*41450*/  LOP3.LUT P4, RZ, R10, 0x80000000, RZ, 0xc0, !PT ;  /* 0x800000000aff7812 */ /* 0x000fe4000788c0ff */
[----:B------:R-:W-:Y:S02]  /*41460*/  LOP3.LUT P0, RZ, R12, 0x200, RZ, 0xc0, !PT ;  /* 0x000002000cff7812 */ /* 0x000fe4000780c0ff */
[----:B------:R-:W-:Y:S01]  /*41470*/  LOP3.LUT R13, R13, 0xff7fffff, RZ, 0xc0, !PT ;  /* 0xff7fffff0d0d7812 */ /* 0x000fe200078ec0ff */
[----:B---3--:R0:W-:Y:S04]  /*41480*/  @P2 STG.E.U8 desc[UR6][R50.64], R0 ;  /* 0x0000000032002986 */ /* 0x0081e8000c101106 */
[----:B0-----:R-:W3:Y:S01]  /*41490*/  LDL.LU.64 R50, [R1+0x18] ;  /* 0x0000180001327983 */ /* 0x001ee20000300a00 */
[----:B------:R-:W-:-:S05]  /*414a0*/  PRMT R0, R97, 0x7771, RZ ;  /* 0x0000777161007816 */ /* 0x000fca00000000ff */
[----:B----4-:R0:W-:Y:S04]  /*414b0*/  @P1 STG.E.U8 desc[UR6][R48.64], R0 ;  /* 0x0000000030001986 */ /* 0x0101e8000c101106 */
[----:B0-----:R-:W4:Y:S01]  /*414c0*/  LDL.LU.64 R48, [R1+0x10] ;  /* 0x0000100001307983 */ /* 0x001f220000300a00 */
[C---:B------:R-:W-:Y:S02]  /*414d0*/  LOP3.LUT P5, RZ, R12.reuse, 0x100, RZ, 0xc0, !PT ;  /* 0x000001000cff7812 */ /* 0x040fe400078ac0ff */
[----:B------:R-:W-:Y:S02]  /*414e0*/  @P4 LOP3.LUT R13, R13, 0x800000, RZ, 0xfc, !PT ;  /* 0x008000000d0d4812 */ /* 0x000fe400078efcff */
[----:B------:R-:W-:Y:S02]  /*414f0*/  LOP3.LUT P4, RZ, R12, 0x1, RZ, 0xc0, !PT ;  /* 0x000000010cff7812 */ /* 0x000fe4000788c0ff */
[----:B------:R-:W-:-:S02]  /*41500*/  PRMT R0, R97, 0x7772, RZ ;  /* 0x0000777261007816 */ /* 0x000fc400000000ff */
[----:B------:R-:W-:-:S03]  /*41510*/  PRMT R97, R97, 0x7773, RZ ;  /* 0x0000777361617816 */ /* 0x000fc600000000ff */
[----:B------:R0:W-:Y:S01]  /*41520*/  @P0 STG.E.U8 desc[UR6][R168.64], R0 ;  /* 0x00000000a8000986 */ /* 0x0001e2000c101106 */
[----:B------:R-:W-:-:S05]  /*41530*/  LOP3.LUT R13, R13, 0xfeffffff, RZ, 0xc0, !PT ;  /* 0xfeffffff0d0d7812 */ /* 0x000fca00078ec0ff */
[----:B------:R-:W-:Y:S01]  /*41540*/  @P4 LOP3.LUT R13, R13, 0x1000000, RZ, 0xfc, !PT ;  /* 0x010000000d0d4812 */ /* 0x000fe200078efcff */
[----:B0-----:R-:W4:Y:S01]  /*41550*/  LDL.LU.64 R168, [R1+0x8] ;  /* 0x0000080001a87983 */ /* 0x001f220000300a00 */
        /* <DEDUP_REMOVED lines=11> */
[----:B------:R-:W-:Y:S01]  /*41610*/  @P4 LOP3.LUT R13, R13, 0x10000000, RZ, 0xfc, !PT ;  /* 0x100000000d0d4812 */ /* 0x000fe200078efcff */
[----:B--2---:R0:W-:Y:S04]  /*41620*/  @P5 STG.E.U8 desc[UR6][R170.64], R97 ;  /* 0x00000061aa005986 */ /* 0x0041e8000c101106 */
[----:B0-----:R-:W2:Y:S01]  /*41630*/  LDL.LU.64 R170, [R1] ;  /* 0x0000000001aa7983 */ /* 0x001ea20000300a00 */
[----:B------:R-:W-:Y:S02]  /*41640*/  LOP3.LUT P4, RZ, R12, 0x20, RZ, 0xc0, !PT ;  /* 0x000000200cff7812 */ /* 0x000fe4000788c0ff */
[----:B------:R-:W-:-:S11]  /*41650*/  LOP3.LUT R13, R13, 0xdfffffff, RZ, 0xc0, !PT ;  /* 0xdfffffff0d0d7812 */ /* 0x000fd600078ec0ff */
[----:B------:R-:W-:Y:S02]  /*41660*/  @P4 LOP3.LUT R13, R13, 0x20000000, RZ, 0xfc, !PT ;  /* 0x200000000d0d4812 */ /* 0x000fe400078efcff */
[----:B------:R-:W-:Y:S02]  /*41670*/  LOP3.LUT P4, RZ, R12, 0x40, RZ, 0xc0, !PT ;  /* 0x000000400cff7812 */ /* 0x000fe4000788c0ff */
[----:B------:R-:W-:Y:S02]  /*41680*/  LOP3.LUT R13, R13, 0xbfffffff, RZ, 0xc0, !PT ;  /* 0xbfffffff0d0d7812 */ /* 0x000fe400078ec0ff */
[----:B------:R-:W-:-:S09]  /*41690*/  PRMT R0, R98, 0x7770, RZ ;  /* 0x0000777062007816 */ /* 0x000fd200000000ff */
[----:B------:R-:W-:Y:S02]  /*416a0*/  @P4 LOP3.LUT R13, R13, 0x40000000, RZ, 0xfc, !PT ;  /* 0x400000000d0d4812 */ /* 0x000fe400078efcff */
        /* <DEDUP_REMOVED lines=22> */
[----:B---3--:R-:W-:Y:S01]  /*41810*/  @P4 STG.E.U8 desc[UR6][R50.64], R99 ;  /* 0x0000006332004986 */ /* 0x008fe2000c101106 */
[----:B------:R-:W-:Y:S02]  /*41820*/  LOP3.LUT P4, RZ, R13, 0x800000, RZ, 0xc0, !PT ;  /* 0x008000000dff7812 */ /* 0x000fe4000788c0ff */
[----:B0-----:R-:W-:-:S11]  /*41830*/  PRMT R0, R100, 0x7770, RZ ;  /* 0x0000777064007816 */ /* 0x001fd600000000ff */
[----:B----4-:R0:W-:Y:S01]  /*41840*/  @P4 STG.E.U8 desc[UR6][R48.64], R0 ;  /* 0x0000000030004986 */ /* 0x0101e2000c101106 */
        /* <DEDUP_REMOVED lines=15> */
[----:B------:R-:W-:-:S07]  /*41940*/  LOP3.LUT P6, RZ, R10, 0x20000000, RZ, 0xc0, !PT ;  /* 0x200000000aff7812 */ /* 0x000fce00078cc0ff */
[----:B------:R-:W-:Y:S02]  /*41950*/  @P4 LOP3.LUT R13, R13, 0x80000, RZ, 0xfc, !PT ;  /* 0x000800000d0d4812 */ /* 0x000fe400078efcff */
[----:B------:R-:W-:Y:S02]  /*41960*/  LOP3.LUT P4, RZ, R10, 0x20000, RZ, 0xc0, !PT ;  /* 0x000200000aff7812 */ /* 0x000fe4000788c0ff */
[----:B0-----:R-:W-:Y:S02]  /*41970*/  PRMT R0, R100, 0x7771, RZ ;  /* 0x0000777164007816 */ /* 0x001fe400000000ff */
[----:B------:R-:W-:Y:S02]  /*41980*/  LOP3.LUT R13, R13, 0xffefffff, RZ, 0xc0, !PT ;  /* 0xffefffff0d0d7812 */ /* 0x000fe400078ec0ff */
[C---:B------:R-:W-:Y:S01]  /*41990*/  LOP3.LUT P2, RZ, R10.reuse, 0x10000000, RZ, 0xc0, !PT ;  /* 0x100000000aff7812 */ /* 0x040fe2000784c0ff */
[----:B------:R0:W-:Y:S01]  /*419a0*/  @P3 STG.E.U8 desc[UR6][R168.64], R0 ;  /* 0x00000000a8003986 */ /* 0x0001e2000c101106 */
[----:B------:R-:W-:-:S05]  /*419b0*/  LOP3.LUT P1, RZ, R10, 0x8000000, RZ, 0xc0, !PT ;  /* 0x080000000aff7812 */ /* 0x000fca000782c0ff */
[----:B------:R-:W-:Y:S02]  /*419c0*/  @P4 LOP3.LUT R13, R13, 0x100000, RZ, 0xfc, !PT ;  /* 0x001000000d0d4812 */ /* 0x000fe400078efcff */
[----:B------:R-:W-:Y:S02]  /*419d0*/  LOP3.LUT P4, RZ, R10, 0x40000, RZ, 0xc0, !PT ;  /* 0x000400000aff7812 */ /* 0x000fe4000788c0ff */
[----:B0-----:R-:W-:Y:S02]  /*419e0*/  PRMT R0, R100, 0x7772, RZ ;  /* 0x0000777264007816 */ /* 0x001fe400000000ff */
[----:B------:R-:W-:Y:S02]  /*419f0*/  LOP3.LUT P0, RZ, R10, 0x4000000, RZ, 0xc0, !PT ;  /* 0x040000000aff7812 */ /* 0x000fe4000780c0ff */
[----:B------:R-:W-:Y:S02]  /*41a00*/  PRMT R100, R100, 0x7773, RZ ;  /* 0x0000777364647816 */ /* 0x000fe400000000ff */
[----:B------:R-:W-:-:S02]  /*41a10*/  LOP3.LUT P5, RZ, R10, 0x2000000, RZ, 0xc0, !PT ;  /* 0x020000000aff7812 */ /* 0x000fc400078ac0ff */
[----:B------:R-:W-:-:S04]  /*41a20*/  LOP3.LUT R13, R13, 0xffdfffff, RZ, 0xc0, !PT ;  /* 0xffdfffff0d0d7812 */ /* 0x000fc800078ec0ff */
[----:B------:R-:W-:Y:S02]  /*41a30*/  @P4 LOP3.LUT R13, R13, 0x200000, RZ, 0xfc, !PT ;  /* 0x002000000d0d4812 */ /* 0x000fe400078efcff */
[----:B------:R-:W-:Y:S02]  /*41a40*/  LOP3.LUT P4, RZ, R10, 0x80000, RZ, 0xc0, !PT ;  /* 0x000800000aff7812 */ /* 0x000fe4000788c0ff */
[----:B------:R-:W-:Y:S01]  /*41a50*/  LOP3.LUT R13, R13, 0xffbfffff, RZ, 0xc0, !PT ;  /* 0xffbfffff0d0d7812 */ /* 0x000fe200078ec0ff */
[----:B--2---:R0:W-:Y:S04]  /*41a60*/  @P6 STG.E.U8 desc[UR6][R170.64], R0 ;  /* 0x00000000aa006986 */ /* 0x0041e8000c101106 */
[----:B------:R-:W-:Y:S01]  /*41a70*/  @P2 STG.E.U8 desc[UR6][R250.64], R100 ;  /* 0x00000064fa002986 */ /* 0x000fe2000c101106 */
[----:B0-----:R-:W-:-:S03]  /*41a80*/  PRMT R0, R101, 0x7770, RZ ;  /* 0x0000777065007816 */ /* 0x001fc600000000ff */
[----:B------:R-:W2:Y:S04]  /*41a90*/  LDL.LU.64 R170, [R1+0x8b0] ;  /* 0x0008b00001aa7983 */ /* 0x000ea80000300a00 */
[----:B------:R0:W-:Y:S01]  /*41aa0*/  @P1 STG.E.U8 desc[UR6][R248.64], R0 ;  /* 0x00000000f8001986 */ /* 0x0001e2000c101106 */
[C---:B------:R-:W-:Y:S02]  /*41ab0*/  LOP3.LUT P2, RZ, R10.reuse, 0x1000000, RZ, 0xc0, !PT ;  /* 0x010000000aff7812 */ /* 0x040fe4000784c0ff */
[C---:B------:R-:W-:Y:S01]  /*41ac0*/  LOP3.LUT P1, RZ, R10.reuse, 0x800000, RZ, 0xc0, !PT ;  /* 0x008000000aff7812 */ /* 0x040fe2000782c0ff */
[----:B------:R-:W3:Y:S01]  /*41ad0*/  LDL.LU.64 R54, [R1+0x8a8] ;  /* 0x0008a80001367983 */ /* 0x000ee20000300a00 */
[----:B------:R-:W-:Y:S02]  /*41ae0*/  @P4 LOP3.LUT R13, R13, 0x400000, RZ, 0xfc, !PT ;  /* 0x004000000d0d4812 */ /* 0x000fe400078efcff */
[----:B0-----:R-:W-:Y:S01]  /*41af0*/  PRMT R0, R101, 0x7771, RZ ;  /* 0x0000777165007816 */ /* 0x001fe200000000ff */
[----:B------:R-:W4:Y:S04]  /*41b00*/  LDL.LU.64 R52, [R1+0x8a0] ;  /* 0x0008a00001347983 */ /* 0x000f280000300a00 */
[----:B------:R0:W-:Y:S01]  /*41b10*/  @P0 STG.E.U8 desc[UR6][R246.64], R0 ;  /* 0x00000000f6000986 */ /* 0x0001e2000c101106 */
[----:B------:R-:W-:-:S02]  /*41b20*/  LOP3.LUT P0, RZ, R10, 0x400000, RZ, 0xc0, !PT ;  /* 0x004000000aff7812 */ /* 0x000fc4000780c0ff */
[C---:B------:R-:W-:Y:S01]  /*41b30*/  LOP3.LUT P4, RZ, R10.reuse, 0x100000, RZ, 0xc0, !PT ;  /* 0x001000000aff7812 */ /* 0x040fe2000788c0ff */
[----:B------:R-:W4:Y:S01]  /*41b40*/  LDL.LU.64 R50, [R1+0x898] ;  /* 0x0008980001327983 */ /* 0x000f220000300a00 */
[C---:B------:R-:W-:Y:S02]  /*41b50*/  LOP3.LUT P3, RZ, R10.reuse, 0x800, RZ, 0xc0, !PT ;  /* 0x000008000aff7812 */ /* 0x040fe4000786c0ff */
[----:B------:R-:W-:Y:S01]  /*41b60*/  LOP3.LUT P6, RZ, R10, 0x400, RZ, 0xc0, !PT ;  /* 0x000004000aff7812 */ /* 0x000fe200078cc0ff */
[----:B------:R-:W4:Y:S01]  /*41b70*/  LDL.LU.64 R48, [R1+0x890] ;  /* 0x0008900001307983 */ /* 0x000f220000300a00 */
[----:B0-----:R-:W-:-:S03]  /*41b80*/  PRMT R0, R101, 0x7772, RZ ;  /* 0x0000777265007816 */ /* 0x001fc600000000ff */
[----:B------:R-:W4:Y:S01]  /*41b90*/  LDL.LU.64 R168, [R1+0x888] ;  /* 0x0008880001a87983 */ /* 0x000f220000300a00 */
[----:B------:R-:W-:-:S03]  /*41ba0*/  PRMT R101, R101, 0x7773, RZ ;  /* 0x0000777365657816 */ /* 0x000fc600000000ff */
[----:B------:R0:W-:Y:S01]  /*41bb0*/  @P5 STG.E.U8 desc[UR6][R244.64], R0 ;  /* 0x00000000f4005986 */ /* 0x0001e2000c101106 */
[----:B------:R-:W-:-:S03]  /*41bc0*/  LOP3.LUT P5, RZ, R10, 0x200000, RZ, 0xc0, !PT ;  /* 0x002000000aff7812 */ /* 0x000fc600078ac0ff */
        /* <DEDUP_REMOVED lines=46> */
[----:B------:R-:W-:Y:S02]  /*41eb0*/  LOP3.LUT R13, R13, 0xfffff7ff, RZ, 0xc0, !PT ;  /* 0xfffff7ff0d0d7812 */ /* 0x000fe400078ec0ff */
[----:B0-----:R-:W-:Y:S02]  /*41ec0*/  PRMT R0, R105, 0x7770, RZ ;  /* 0x0000777069007816 */ /* 0x001fe400000000ff */
[----:B------:R-:W-:-:S07]  /*41ed0*/  LOP3.LUT P2, RZ, R10, 0x200, RZ, 0xc0, !PT ;  /* 0x000002000aff7812 */ /* 0x000fce000784c0ff */
[----:B------:R-:W-:Y:S02]  /*41ee0*/  @P4 LOP3.LUT R13, R13, 0x800, RZ, 0xfc, !PT ;  /* 0x000008000d0d4812 */ /* 0x000fe400078efcff */
[----:B------:R-:W-:Y:S01]  /*41ef0*/  LOP3.LUT P4, RZ, R11, 0x40000000, RZ, 0xc0, !PT ;  /* 0x400000000bff7812 */ /* 0x000fe2000788c0ff */
[----:B------:R0:W-:Y:S01]  /*41f00*/  @P3 STG.E.U8 desc[UR6][R216.64], R0 ;  /* 0x00000000d8003986 */ /* 0x0001e2000c101106 */
[----:B------:R-:W-:Y:S02]  /*41f10*/  LOP3.LUT R13, R13, 0xffffefff, RZ, 0xc0, !PT ;  /* 0xffffefff0d0d7812 */ /* 0x000fe400078ec0ff */
[C---:B------:R-:W-:Y:S02]  /*41f20*/  LOP3.LUT P1, RZ, R10.reuse, 0x100, RZ, 0xc0, !PT ;  /* 0x000001000aff7812 */ /* 0x040fe4000782c0ff */
[----:B------:R-:W-:Y:S02]  /*41f30*/  LOP3.LUT P0, RZ, R10, 0x80, RZ, 0xc0, !PT ;  /* 0x000000800aff7812 */ /* 0x000fe4000780c0ff */
[----:B0-----:R-:W-:-:S05]  /*41f40*/  PRMT R0, R105, 0x7771, RZ ;  /* 0x0000777169007816 */ /* 0x001fca00000000ff */
[----:B------:R-:W-:Y:S02]  /*41f50*/  @P4 LOP3.LUT R13, R13, 0x1000, RZ, 0xfc, !PT ;  /* 0x000010000d0d4812 */ /* 0x000fe400078efcff */
[----:B------:R-:W-:Y:S01]  /*41f60*/  LOP3.LUT P4, RZ, R11, 0x80000000, RZ, 0xc0, !PT ;  /* 0x800000000bff7812 */ /* 0x000fe2000788c0ff */
[----:B------:R0:W-:Y:S01]  /*41f70*/  @P6 STG.E.U8 desc[UR6][R214.64], R0 ;  /* 0x00000000d6006986 */ /* 0x0001e2000c101106 */
[----:B------:R-:W-:Y:S02]  /*41f80*/  LOP3.LUT P5, RZ, R10, 0x40, RZ, 0xc0, !PT ;  /* 0x000000400aff7812 */ /* 0x000fe400078ac0ff */
[----:B------:R-:W-:Y:S02]  /*41f90*/  LOP3.LUT R13, R13, 0xffffdfff, RZ, 0xc0, !PT ;  /* 0xffffdfff0d0d7812 */ /* 0x000fe400078ec0ff */
[C---:B0-----:R-:W-:Y:S02]  /*41fa0*/  PRMT R0, R105.reuse, 0x7772, RZ ;  /* 0x0000777269007816 */ /* 0x041fe400000000ff */
[----:B------:R-:W-:-:S03]  /*41fb0*/  PRMT R105, R105, 0x7773, RZ ;  /* 0x0000777369697816 */ /* 0x000fc600000000ff */
[----:B------:R0:W-:Y:S01]  /*41fc0*/  @P2 STG.E.U8 desc[UR6][R212.64], R0 ;  /* 0x00000000d4002986 */ /* 0x0001e2000c101106 */
[----:B------:R-:W-:-:S03]  /*41fd0*/  LOP3.LUT P2, RZ, R10, 0x20, RZ, 0xc0, !PT ;  /* 0x000000200aff7812 */ /* 0x000fc6000784c0ff */
[----:B------:R-:W-:Y:S01]  /*41fe0*/  @P1 STG.E.U8 desc[UR6][R210.64], R105 ;  /* 0x00000069d2001986 */ /* 0x000fe2000c101106 */
[----:B------:R-:W-:Y:S02]  /*41ff0*/  @P4 LOP3.LUT R13, R13, 0x2000, RZ, 0xfc, !PT ;  /* 0x000020000d0d4812 */ /* 0x000fe400078efcff */
[----:B0-----:R-:W-:Y:S02]  /*42000*/  PRMT R0, R106, 0x7770, RZ ;  /* 0x000077706a007816 */ /* 0x001fe400000000ff */
[----:B------:R-:W-:-:S03]  /*42010*/  LOP3.LUT P4, RZ, R10, 0x1, RZ, 0xc0, !PT ;  /* 0x000000010aff7812 */ /* 0x000fc6000788c0ff */
[----:B------:R0:W-:Y:S01]  /*42020*/  @P0 STG.E.U8 desc[UR6][R208.64], R0 ;  /* 0x00000000d0000986 */ /* 0x0001e2000c101106 */
[C---:B------:R-:W-:Y:S02]  /*42030*/  LOP3.LUT P1, RZ, R10.reuse, 0x10, RZ, 0xc0, !PT ;  /* 0x000000100aff7812 */ /* 0x040fe4000782c0ff */
[----:B------:R-:W-:Y:S02]  /*42040*/  LOP3.LUT P0, RZ, R10, 0x8, RZ, 0xc0, !PT ;  /* 0x000000080aff7812 */ /* 0x000fe4000780c0ff */
[----:B0-----:R-:W-:-:S05]  /*42050*/  PRMT R0, R106, 0x7771, RZ ;  /* 0x000077716a007816 */ /* 0x001fca00000000ff */
[----:B------:R0:W-:Y:S01]  /*42060*/  @P5 STG.E.U8 desc[UR6][R206.64], R0 ;  /* 0x00000000ce005986 */ /* 0x0001e2000c101106 */
[----:B------:R-:W-:Y:S02]  /*42070*/  LOP3.LUT P5, RZ, R10, 0x4, RZ, 0xc0, !PT ;  /* 0x000000040aff7812 */ /* 0x000fe400078ac0ff */
[----:B------:R-:W-:Y:S02]  /*42080*/  LOP3.LUT R13, R13, 0xffffbfff, RZ, 0xc0, !PT ;  /* 0xffffbfff0d0d7812 */ /* 0x000fe400078ec0ff */
[C---:B0-----:R-:W-:Y:S02]  /*42090*/  PRMT R0, R106.reuse, 0x7772, RZ ;  /* 0x000077726a007816 */ /* 0x041fe400000000ff */
[----:B------:R-:W-:-:S03]  /*420a0*/  PRMT R106, R106, 0x7773, RZ ;  /* 0x000077736a6a7816 */ /* 0x000fc600000000ff */
[----:B------:R0:W-:Y:S01]  /*420b0*/  @P2 STG.E.U8 desc[UR6][R204.64], R0 ;  /* 0x00000000cc002986 */ /* 0x0001e2000c101106 */
[----:B------:R-:W-:Y:S02]  /*420c0*/  @P4 LOP3.LUT R13, R13, 0x4000, RZ, 0xfc, !PT ;  /* 0x000040000d0d4812 */ /* 0x000fe400078efcff */
[----:B------:R-:W-:Y:S01]  /*420d0*/  LOP3.LUT P4, RZ, R10, 0x2, RZ, 0xc0, !PT ;  /* 0x000000020aff7812 */ /* 0x000fe2000788c0ff */
[----:B------:R-:W-:Y:S01]  /*420e0*/  @P1 STG.E.U8 desc[UR6][R202.64], R106 ;  /* 0x0000006aca001986 */ /* 0x000fe2000c101106 */
[----:B0-----:R-:W-:-:S05]  /*420f0*/  PRMT R0, R107, 0x7770, RZ ;  /* 0x000077706b007816 */ /* 0x001fca00000000ff */
[----:B------:R0:W-:Y:S02]  /*42100*/  @P0 STG.E.U8 desc[UR6][R200.64], R0 ;  /* 0x00000000c8000986 */ /* 0x0001e4000c101106 */
[----:B0-----:R-:W-:-:S05]  /*42110*/  PRMT R0, R107, 0x7771, RZ ;  /* 0x000077716b007816 */ /* 0x001fca00000000ff */
[----:B------:R0:W-:Y:S02]  /*42120*/  @P5 STG.E.U8 desc[UR6][R198.64], R0 ;  /* 0x00000000c6005986 */ /* 0x0001e4000c101106 */
[----:B0-----:R-:W-:-:S05]  /*42130*/  PRMT R0, R107, 0x7772, RZ ;  /* 0x000077726b007816 */ /* 0x001fca00000000ff */
        /* <DEDUP_REMOVED lines=44> */
[----:B0-----:R-:W-:-:S05]  /*42400*/  PRMT R0, R111, 0x7771, RZ ;  /* 0x000077716f007816 */ /* 0x001fca00000000ff */
[----:B--2---:R0:W-:Y:S04]  /*42410*/  @P2 STG.E.U8 desc[UR6][R170.64], R0 ;  /* 0x00000000aa002986 */ /* 0x0041e8000c101106 */
[----:B0-----:R-:W2:Y:S01]  /*42420*/  LDL.LU.64 R170, [R1+0x880] ;  /* 0x0008800001aa7983 */ /* 0x001ea20000300a00 */
[----:B------:R-:W-:Y:S02]  /*42430*/  LOP3.LUT P4, RZ, R11, 0x40, RZ, 0xc0, !PT ;  /* 0x000000400bff7812 */ /* 0x000fe4000788c0ff */
[----:B------:R-:W-:Y:S01]  /*42440*/  LOP3.LUT R10, R10, 0x7fffffff, RZ, 0xc0, !PT ;  /* 0x7fffffff0a0a7812 */ /* 0x000fe200078ec0ff */
[----:B------:R-:W2:Y:S01]  /*42450*/  LDL.LU.64 R66, [R1+0x878] ;  /* 0x0008780001427983 */ /* 0x000ea20000300a00 */
[----:B------:R-:W-:-:S03]  /*42460*/  LOP3.LUT R13, R13, 0xfffffffe, RZ, 0xc0, !PT ;  /* 0xfffffffe0d0d7812 */ /* 0x000fc600078ec0ff */
[----:B------:R-:W2:Y:S04]  /*42470*/  LDL.LU.64 R64, [R1+0x870] ;  /* 0x0008700001407983 */ /* 0x000ea80000300a00 */
[----:B------:R-:W2:Y:S02]  /*42480*/  LDL.LU.64 R62, [R1+0x868] ;  /* 0x00086800013e7983 */ /* 0x000ea40000300a00 */
[----:B------:R-:W-:Y:S02]  /*42490*/  @P4 LOP3.LUT R10, R10, 0x80000000, RZ, 0xfc, !PT ;  /* 0x800000000a0a4812 */ /* 0x000fe400078efcff */
[C---:B------:R-:W-:Y:S01]  /*424a0*/  LOP3.LUT P4, RZ, R11.reuse, 0x80, RZ, 0xc0, !PT ;  /* 0x000000800bff7812 */ /* 0x040fe2000788c0ff */
[----:B------:R-:W2:Y:S01]  /*424b0*/  LDL.LU.64 R60, [R1+0x860] ;  /* 0x00086000013c7983 */ /* 0x000ea20000300a00 */
[----:B------:R-:W-:-:S02]  /*424c0*/  LOP3.LUT P1, RZ, R11, 0x20000, RZ, 0xc0, !PT ;  /* 0x000200000bff7812 */ /* 0x000fc4000782c0ff */
[C---:B------:R-:W-:Y:S01]  /*424d0*/  LOP3.LUT P0, RZ, R11.reuse, 0x10000, RZ, 0xc0, !PT ;  /* 0x000100000bff7812 */ /* 0x040fe2000780c0ff */
[----:B------:R-:W2:Y:S01]  /*424e0*/  LDL.LU.64 R58, [R1+0x858] ;  /* 0x00085800013a7983 */ /* 0x000ea20000300a00 */
[----:B------:R-:W-:Y:S02]  /*424f0*/  LOP3.LUT P5, RZ, R11, 0x8000, RZ, 0xc0, !PT ;  /* 0x000080000bff7812 */ /* 0x000fe400078ac0ff */
[----:B------:R-:W-:Y:S01]  /*42500*/  PRMT R0, R111, 0x7772, RZ ;  /* 0x000077726f007816 */ /* 0x000fe200000000ff */
        /* <DEDUP_REMOVED lines=19> */
[----:B---3--:R0:W-:Y:S01]  /*42640*/  @P1 STG.E.U8 desc[UR6][R54.64], R0 ;  /* 0x0000000036001986 */ /* 0x0081e2000c101106 */
[----:B------:R-:W-:-:S09]  /*42650*/  PRMT R111, R111, 0x7773, RZ ;  /* 0x000077736f6f7816 */ /* 0x000fd200000000ff */
[----:B------:R-:W-:Y:S02]  /*42660*/  @P4 LOP3.LUT R13, R13, 0x40, RZ, 0xfc, !PT ;  /* 0x000000400d0d4812 */ /* 0x000fe400078efcff */
[----:B------:R-:W-:Y:S02]  /*42670*/  LOP3.LUT P4, RZ, R11, 0x4000, RZ, 0xc0, !PT ;  /* 0x000040000bff7812 */ /* 0x000fe4000788c0ff */
[C---:B0-----:R-:W-:Y:S01]  /*42680*/  PRMT R0, R112.reuse, 0x7770, RZ ;  /* 0x0000777070007816 */ /* 0x041fe200000000ff */
[----:B----4-:R0:W-:Y:S04]  /*42690*/  @P0 STG.E.U8 desc[UR6][R52.64], R111 ;  /* 0x0000006f34000986 */ /* 0x0101e8000c101106 */
[----:B------:R1:W-:Y:S04]  /*426a0*/  @P5 STG.E.U8 desc[UR6][R50.64], R0 ;  /* 0x0000000032005986 */ /* 0x0003e8000c101106 */
[----:B------:R-:W3:Y:S04]  /*426b0*/  LDL.LU.64 R54, [R1+0x848] ;  /* 0x0008480001367983 */ /* 0x000ee80000300a00 */
[----:B0-----:R-:W4:Y:S01]  /*426c0*/  LDL.LU.64 R52, [R1+0x840] ;  /* 0x0008400001347983 */ /* 0x001f220000300a00 */
[----:B-1----:R-:W-:-:S03]  /*426d0*/  PRMT R0, R112, 0x7771, RZ ;  /* 0x0000777170007816 */ /* 0x002fc600000000ff */
        /* <DEDUP_REMOVED lines=32> */
[C---:B------:R-:W-:Y:S02]  /*428e0*/  LOP3.LUT P1, RZ, R11.reuse, 0x4, RZ, 0xc0, !PT ;  /* 0x000000040bff7812 */ /* 0x040fe4000782c0ff */
[C---:B0-----:R-:W-:Y:S02]  /*428f0*/  PRMT R0, R114.reuse, 0x7772, RZ ;  /* 0x0000777272007816 */ /* 0x041fe400000000ff */
[----:B------:R-:W-:Y:S02]  /*42900*/  PRMT R114, R114, 0x7773, RZ ;  /* 0x0000777372727816 */ /* 0x000fe400000000ff */
[C---:B------:R-:W-:Y:S02]  /*42910*/  LOP3.LUT P0, RZ, R11.reuse, 0x2, RZ, 0xc0, !PT ;  /* 0x000000020bff7812 */ /* 0x040fe4000780c0ff */
[----:B------:R-:W-:Y:S01]  /*42920*/  LOP3.LUT P5, RZ, R11, 0x1, RZ, 0xc0, !PT ;  /* 0x000000010bff7812 */ /* 0x000fe200078ac0ff */
[----:B---3--:R0:W-:Y:S04]  /*42930*/  @P3 STG.E.U8 desc[UR6][R54.64], R0 ;  /* 0x0000000036003986 */ /* 0x0081e8000c101106 */
        /* <DEDUP_REMOVED lines=156> */
[----:B------:R-:W3:Y:S04]  /*43300*/  LDL.LU.64 R54, [R1+0x718] ;  /* 0x0007180001367983 */ /* 0x000ee80000300a00 */
[----:B----4-:R0:W-:Y:S02]  /*43310*/  @P0 STG.E.U8 desc[UR6][R52.64], R0 ;  /* 0x0000000034000986 */ /* 0x0101e4000c101106 */
[----:B0-----:R-:W-:-:S02]  /*43320*/  PRMT R0, R121, 0x7772, RZ ;  /* 0x0000777279007816 */ /* 0x001fc400000000ff */
        /* <DEDUP_REMOVED lines=27> */
[----:B------:R-:W-:Y:S02]  /*434e0*/  LOP3.LUT P3, RZ, R5, 0x1000, RZ, 0xc0, !PT ;  /* 0x0000100005ff7812 */ /* 0x000fe4000786c0ff */
[----:B0-----:R-:W-:-:S09]  /*434f0*/  PRMT R0, R123, 0x7772, RZ ;  /* 0x000077727b007816 */ /* 0x001fd200000000ff */
[----:B------:R0:W-:Y:S01]  /*43500*/  @P4 STG.E.U8 desc[UR6][R58.64], R0 ;  /* 0x000000003a004986 */ /* 0x0001e2000c101106 */
[----:B------:R-:W-:Y:S02]  /*43510*/  LOP3.LUT P4, RZ, R10, 0x8000, RZ, 0xc0, !PT ;  /* 0x000080000aff7812 */ /* 0x000fe4000788c0ff */
[----:B------:R-:W-:Y:S02]  /*43520*/  LOP3.LUT P6, RZ, R5, 0x400, RZ, 0xc0, !PT ;  /* 0x0000040005ff7812 */ /* 0x000fe400078cc0ff */
[----:B------:R-:W-:Y:S02]  /*43530*/  PRMT R123, R123, 0x7773, RZ ;  /* 0x000077737b7b7816 */ /* 0x000fe400000000ff */
[----:B------:R-:W-:Y:S02]  /*43540*/  LOP3.LUT P2, RZ, R5, 0x200, RZ, 0xc0, !PT ;  /* 0x0000020005ff7812 */ /* 0x000fe4000784c0ff */
[----:B0-----:R-:W-:-:S05]  /*43550*/  PRMT R0, R124, 0x7770, RZ ;  /* 0x000077707c007816 */ /* 0x001fca00000000ff */
[----:B------:R-:W-:Y:S04]  /*43560*/  @P4 STG.E.U8 desc[UR6][R56.64], R123 ;  /* 0x0000007b38004986 */ /* 0x000fe8000c101106 */
[----:B---3--:R0:W-:Y:S01]  /*43570*/  @P3 STG.E.U8 desc[UR6][R54.64], R0 ;  /* 0x0000000036003986 */ /* 0x0081e2000c101106 */
[C---:B------:R-:W-:Y:S02]  /*43580*/  LOP3.LUT P1, RZ, R5.reuse, 0x40, RZ, 0xc0, !PT ;  /* 0x0000004005ff7812 */ /* 0x040fe4000782c0ff */
[----:B------:R-:W-:Y:S02]  /*43590*/  LOP3.LUT P0, RZ, R5, 0x20, RZ, 0xc0, !PT ;  /* 0x0000002005ff7812 */ /* 0x000fe4000780c0ff */
[----:B0-----:R-:W-:-:S05]  /*435a0*/  PRMT R0, R124, 0x7771, RZ ;  /* 0x000077717c007816 */ /* 0x001fca00000000ff */
[----:B----4-:R0:W-:Y:S01]  /*435b0*/  @P6 STG.E.U8 desc[UR6][R52.64], R0 ;  /* 0x0000000034006986 */ /* 0x0101e2000c101106 */
        /* <DEDUP_REMOVED lines=39> */
[----:B------:R-:W-:Y:S02]  /*43830*/  LOP3.LUT P1, RZ, R5, 0x1, RZ, 0xc0, !PT ;  /* 0x0000000105ff7812 */ /* 0x000fe4000782c0ff */
[----:B------:R-:W-:Y:S01]  /*43840*/  LOP3.LUT P0, RZ, R6, 0x40000000, RZ, 0xc0, !PT ;  /* 0x4000000006ff7812 */ /* 0x000fe2000780c0ff */
[----:B------:R-:W2:Y:S04]  /*43850*/  LDL.LU.64 R60, [R1+0x450] ;  /* 0x00045000013c7983 */ /* 0x000ea80000300a00 */
[----:B------:R-:W-:Y:S01]  /*43860*/  @P4 LOP3.LUT R10, R10, 0x1000, RZ, 0xfc, !PT ;  /* 0x000010000a0a4812 */ /* 0x000fe200078efcff */
[----:B------:R-:W2:Y:S01]  /*43870*/  LDL.LU.64 R58, [R1+0x448] ;  /* 0x00044800013a7983 */ /* 0x000ea20000300a00 */
[----:B------:R-:W-:-:S02]  /*43880*/  LOP3.LUT P4, RZ, R6, 0x400000, RZ, 0xc0, !PT ;  /* 0x0040000006ff7812 */ /* 0x000fc4000788c0ff */
[----:B------:R-:W-:Y:S01]  /*43890*/  LOP3.LUT R10, R10, 0xffffdfff, RZ, 0xc0, !PT ;  /* 0xffffdfff0a0a7812 */ /* 0x000fe200078ec0ff */
[----:B------:R-:W2:Y:S01]  /*438a0*/  LDL.LU.64 R56, [R1+0x440] ;  /* 0x0004400001387983 */ /* 0x000ea20000300a00 */
[----:B------:R-:W-:-:S09]  /*438b0*/  LOP3.LUT P5, RZ, R6, 0x10000000, RZ, 0xc0, !PT ;  /* 0x1000000006ff7812 */ /* 0x000fd200078ac0ff */
[----:B------:R-:W-:Y:S02]  /*438c0*/  @P4 LOP3.LUT R10, R10, 0x2000, RZ, 0xfc, !PT ;  /* 0x000020000a0a4812 */ /* 0x000fe400078efcff */
[----:B------:R-:W-:Y:S02]  /*438d0*/  LOP3.LUT P4, RZ, R6, 0x1000000, RZ, 0xc0, !PT ;  /* 0x0100000006ff7812 */ /* 0x000fe4000788c0ff */
[----:B------:R-:W-:Y:S02]  /*438e0*/  LOP3.LUT R10, R10, 0xffffbfff, RZ, 0xc0, !PT ;  /* 0xffffbfff0a0a7812 */ /* 0x000fe400078ec0ff */
[----:B------:R-:W-:Y:S02]  /*438f0*/  PRMT R125, R125, 0x7773, RZ ;  /* 0x000077737d7d7816 */ /* 0x000fe400000000ff */
[----:B------:R-:W-:-:S03]  /*43900*/  PRMT R0, R126, 0x7770, RZ ;  /* 0x000077707e007816 */ /* 0x000fc600000000ff */
[----:B---3--:R0:W-:Y:S04]  /*43910*/  @P1 STG.E.U8 desc[UR6][R54.64], R125 ;  /* 0x0000007d36001986 */ /* 0x0081e8000c101106 */
[----:B------:R-:W-:Y:S01]  /*43920*/  @P4 LOP3.LUT R10, R10, 0x4000, RZ, 0xfc, !PT ;  /* 0x000040000a0a4812 */ /* 0x000fe200078efcff */
[----:B----4-:R1:W-:Y:S01]  /*43930*/  @P0 STG.E.U8 desc[UR6][R52.64], R0 ;  /* 0x0000000034000986 */ /* 0x0103e2000c101106 */
[----:B------:R-:W-:-:S03]  /*43940*/  LOP3.LUT P4, RZ, R6, 0x4000000, RZ, 0xc0, !PT ;  /* 0x0400000006ff7812 */ /* 0x000fc6000788c0ff */
[----:B0-----:R-:W3:Y:S01]  /*43950*/  LDL.LU.64 R54, [R1+0x438] ;  /* 0x0004380001367983 */ /* 0x001ee20000300a00 */
[----:B-1----:R-:W-:-:S03]  /*43960*/  PRMT R0, R126, 0x7771, RZ ;  /* 0x000077717e007816 */ /* 0x002fc600000000ff */
        /* <DEDUP_REMOVED lines=37> */
[----:B---3--:R-:W-:Y:S01]  /*43bc0*/  @P3 STG.E.U8 desc[UR6][R54.64], R128 ;  /* 0x0000008036003986 */ /* 0x008fe2000c101106 */
[----:B0-----:R-:W-:-:S05]  /*43bd0*/  PRMT R0, R129, 0x7770, RZ ;  /* 0x0000777081007816 */ /* 0x001fca00000000ff */
[----:B----4-:R0:W-:Y:S01]  /*43be0*/  @P6 STG.E.U8 desc[UR6][R52.64], R0 ;  /* 0x0000000034006986 */ /* 0x0101e2000c101106 */
        /* <DEDUP_REMOVED lines=42> */
[----:B------:R-:W-:Y:S01]  /*43e90*/  LOP3.LUT P0, RZ, R7, 0x4000000, RZ, 0xc0, !PT ;  /* 0x0400000007ff7812 */ /* 0x000fe2000780c0ff */
[----:B------:R-:W2:Y:S01]  /*43ea0*/  LDL.LU.64 R56, [R1+0x5b8] ;  /* 0x0005b80001387983 */ /* 0x000ea20000300a00 */
[----:B------:R-:W-:Y:S02]  /*43eb0*/  LOP3.LUT R10, R10, 0xffffffef, RZ, 0xc0, !PT ;  /* 0xffffffef0a0a7812 */ /* 0x000fe400078ec0ff */
[C---:B------:R-:W-:Y:S02]  /*43ec0*/  PRMT R0, R130.reuse, 0x7772, RZ ;  /* 0x0000777282007816 */ /* 0x040fe400000000ff */
[----:B------:R-:W-:-:S03]  /*43ed0*/  PRMT R130, R130, 0x7773, RZ ;  /* 0x0000777382827816 */ /* 0x000fc600000000ff */
[----:B------:R-:W-:Y:S02]  /*43ee0*/  @P4 LOP3.LUT R10, R10, 0x10, RZ, 0xfc, !PT ;  /* 0x000000100a0a4812 */ /* 0x000fe400078efcff */
[C---:B------:R-:W-:Y:S01]  /*43ef0*/  LOP3.LUT P4, RZ, R7.reuse, 0x100000, RZ, 0xc0, !PT ;  /* 0x0010000007ff7812 */ /* 0x040fe2000788c0ff */
[----:B---3--:R0:W-:Y:S01]  /*43f00*/  @P1 STG.E.U8 desc[UR6][R54.64], R0 ;  /* 0x0000000036001986 */ /* 0x0081e2000c101106 */
[----:B------:R-:W-:-:S03]  /*43f10*/  LOP3.LUT P5, RZ, R7, 0x2000000, RZ, 0xc0, !PT ;  /* 0x0200000007ff7812 */ /* 0x000fc600078ac0ff */
[----:B----4-:R1:W-:Y:S01]  /*43f20*/  @P0 STG.E.U8 desc[UR6][R52.64], R130 ;  /* 0x0000008234000986 */ /* 0x0103e2000c101106 */
[----:B------:R-:W-:-:S03]  /*43f30*/  LOP3.LUT R10, R10, 0xffffffdf, RZ, 0xc0, !PT ;  /* 0xffffffdf0a0a7812 */ /* 0x000fc600078ec0ff */
[----:B0-----:R-:W3:Y:S04]  /*43f40*/  LDL.LU.64 R54, [R1+0x6b0] ;  /* 0x0006b00001367983 */ /* 0x001ee80000300a00 */
[----:B-1----:R-:W4:Y:S01]  /*43f50*/  LDL.LU.64 R52, [R1+0x488] ;  /* 0x0004880001347983 */ /* 0x002f220000300a00 */
[----:B------:R-:W-:Y:S02]  /*43f60*/  @P4 LOP3.LUT R10, R10, 0x20, RZ, 0xfc, !PT ;  /* 0x000000200a0a4812 */ /* 0x000fe400078efcff */
[----:B------:R-:W-:Y:S02]  /*43f70*/  LOP3.LUT P4, RZ, R7, 0x400000, RZ, 0xc0, !PT ;  /* 0x0040000007ff7812 */ /* 0x000fe4000788c0ff */
[----:B------:R-:W-:Y:S02]  /*43f80*/  PRMT R0, R131, 0x7770, RZ ;  /* 0x0000777083007816 */ /* 0x000fe400000000ff */
[----:B------:R-:W-:-:S03]  /*43f90*/  LOP3.LUT R10, R10, 0xffffffbf, RZ, 0xc0, !PT ;  /* 0xffffffbf0a0a7812 */ /* 0x000fc600078ec0ff */
[----:B------:R0:W-:Y:S06]  /*43fa0*/  @P5 STG.E.U8 desc[UR6][R50.64], R0 ;  /* 0x0000000032005986 */ /* 0x0001ec000c101106 */
[----:B------:R-:W-:Y:S01]  /*43fb0*/  @P4 LOP3.LUT R10, R10, 0x40, RZ, 0xfc, !PT ;  /* 0x000000400a0a4812 */ /* 0x000fe200078efcff */
[----:B0-----:R-:W4:Y:S01]  /*43fc0*/  LDL.LU.64 R50, [R1+0x6a8] ;  /* 0x0006a80001327983 */ /* 0x001f220000300a00 */
[----:B------:R-:W-:Y:S02]  /*43fd0*/  LOP3.LUT P4, RZ, R7, 0x800000, RZ, 0xc0, !PT ;  /* 0x0080000007ff7812 */ /* 0x000fe4000788c0ff */
[----:B------:R-:W-:-:S11]  /*43fe0*/  PRMT R0, R131, 0x7771, RZ ;  /* 0x0000777183007816 */ /* 0x000fd600000000ff */
[----:B------:R0:W-:Y:S01]  /*43ff0*/  @P4 STG.E.U8 desc[UR6][R48.64], R0 ;  /* 0x0000000030004986 */ /* 0x0001e2000c101106 */
[----:B------:R-:W-:-:S03]  /*44000*/  LOP3.LUT P4, RZ, R10, 0x40, RZ, 0xc0, !PT ;  /* 0x000000400aff7812 */ /* 0x000fc6000788c0ff */
[----:B0-----:R-:W4:Y:S01]  /*44010*/  LDL.LU.64 R48, [R1+0x5b0] ;  /* 0x0005b00001307983 */ /* 0x001f220000300a00 */
[----:B------:R-:W-:-:S09]  /*44020*/  PRMT R0, R131, 0x7772, RZ ;  /* 0x0000777283007816 */ /* 0x000fd200000000ff */
[----:B------:R0:W-:Y:S01]  /*44030*/  @P4 STG.E.U8 desc[UR6][R168.64], R0 ;  /* 0x00000000a8004986 */ /* 0x0001e2000c101106 */
[----:B------:R-:W-:Y:S02]  /*44040*/  LOP3.LUT P4, RZ, R10, 0x20, RZ, 0xc0, !PT ;  /* 0x000000200aff7812 */ /* 0x000fe4000788c0ff */
[----:B------:R-:W-:Y:S01]  /*44050*/  PRMT R131, R131, 0x7773, RZ ;  /* 0x0000777383837816 */ /* 0x000fe200000000ff */
        /* <DEDUP_REMOVED lines=20> */
[----:B------:R-:W-:Y:S02]  /*441a0*/  LOP3.LUT P6, RZ, R7, 0x10, RZ, 0xc0, !PT ;  /* 0x0000001007ff7812 */ /* 0x000fe400078cc0ff */
[----:B0-----:R-:W-:-:S09]  /*441b0*/  PRMT R0, R133, 0x7771, RZ ;  /* 0x0000777185007816 */ /* 0x001fd200000000ff */
[----:B------:R0:W-:Y:S01]  /*441c0*/  @P4 STG.E.U8 desc[UR6][R56.64], R0 ;  /* 0x0000000038004986 */ /* 0x0001e2000c101106 */
[----:B------:R-:W-:Y:S02]  /*441d0*/  LOP3.LUT P2, RZ, R7, 0x8, RZ, 0xc0, !PT ;  /* 0x0000000807ff7812 */ /* 0x000fe4000784c0ff */
[C---:B0-----:R-:W-:Y:S02]  /*441e0*/  PRMT R0, R133.reuse, 0x7772, RZ ;  /* 0x0000777285007816 */ /* 0x041fe400000000ff */
[----:B------:R-:W-:-:S03]  /*441f0*/  PRMT R133, R133, 0x7773, RZ ;  /* 0x0000777385857816 */ /* 0x000fc600000000ff */
[----:B---3--:R-:W-:Y:S04]  /*44200*/  @P3 STG.E.U8 desc[UR6][R54.64], R0 ;  /* 0x0000000036003986 */ /* 0x008fe8000c101106 */
[----:B----4-:R0:W-:Y:S04]  /*44210*/  @P6 STG.E.U8 desc[UR6][R52.64], R133 ;  /* 0x0000008534006986 */ /* 0x0101e8000c101106 */
[----:B0-----:R-:W3:Y:S01]  /*44220*/  LDL.LU.64 R52, [R1+0x698] ;  /* 0x0006980001347983 */ /* 0x001ee20000300a00 */
[----:B------:R-:W-:-:S05]  /*44230*/  PRMT R0, R134, 0x7770, RZ ;  /* 0x0000777086007816 */ /* 0x000fca00000000ff */
[----:B------:R0:W-:Y:S01]  /*44240*/  @P2 STG.E.U8 desc[UR6][R50.64], R0 ;  /* 0x0000000032002986 */ /* 0x0001e2000c101106 */
[----:B------:R-:W-:-:S03]  /*44250*/  LOP3.LUT P1, RZ, R7, 0x2, RZ, 0xc0, !PT ;  /* 0x0000000207ff7812 */ /* 0x000fc6000782c0ff */
[----:B0-----:R-:W4:Y:S01]  /*44260*/  LDL.LU.64 R50, [R1+0x5a8] ;  /* 0x0005a80001327983 */ /* 0x001f220000300a00 */
[C---:B------:R-:W-:Y:S02]  /*44270*/  PRMT R0, R134.reuse, 0x7771, RZ ;  /* 0x0000777186007816 */ /* 0x040fe400000000ff */
[----:B------:R-:W-:Y:S01]  /*44280*/  LOP3.LUT P0, RZ, R7, 0x1, RZ, 0xc0, !PT ;  /* 0x0000000107ff7812 */ /* 0x000fe2000780c0ff */
[----:B------:R-:W4:Y:S06]  /*44290*/  LDL.LU.64 R58, [R1+0x690] ;  /* 0x00069000013a7983 */ /* 0x000f2c0000300a00 */
[----:B------:R0:W-:Y:S04]  /*442a0*/  @P1 STG.E.U8 desc[UR6][R48.64], R0 ;  /* 0x0000000030001986 */ /* 0x0001e8000c101106 */
[----:B0-----:R-:W4:Y:S01]  /*442b0*/  LDL.LU.64 R48, [R1+0x4a0] ;  /* 0x0004a00001307983 */ /* 0x001f220000300a00 */
[----:B------:R-:W-:-:S02]  /*442c0*/  PRMT R0, R134, 0x7772, RZ ;  /* 0x0000777286007816 */ /* 0x000fc400000000ff */
[----:B------:R-:W-:-:S03]  /*442d0*/  LOP3.LUT P5, RZ, R8, 0x40000000, RZ, 0xc0, !PT ;  /* 0x4000000008ff7812 */ /* 0x000fc600078ac0ff */
[----:B------:R0:W-:Y:S01]  /*442e0*/  @P0 STG.E.U8 desc[UR6][R168.64], R0 ;  /* 0x00000000a8000986 */ /* 0x0001e2000c101106 */
[----:B------:R-:W-:-:S03]  /*442f0*/  PRMT R134, R134, 0x7773, RZ ;  /* 0x0000777386867816 */ /* 0x000fc600000000ff */
[----:B0-----:R-:W4:Y:S06]  /*44300*/  LDL.LU.64 R168, [R1+0x688] ;  /* 0x0006880001a87983 */ /* 0x001f2c0000300a00 */
[----:B--2---:R0:W-:Y:S04]  /*44310*/  @P5 STG.E.U8 desc[UR6][R170.64], R134 ;  /* 0x00000086aa005986 */ /* 0x0041e8000c101106 */
[----:B0-----:R-:W2:Y:S01]  /*44320*/  LDL.LU.64 R170, [R1+0x5a0] ;  /* 0x0005a00001aa7983 */ /* 0x001ea20000300a00 */
[----:B------:R-:W-:-:S02]  /*44330*/  LOP3.LUT P3, RZ, R8, 0x800, RZ, 0xc0, !PT ;  /* 0x0000080008ff7812 */ /* 0x000fc4000786c0ff */
[----:B------:R-:W-:Y:S01]  /*44340*/  LOP3.LUT R9, R9, 0xfdffffff, RZ, 0xc0, !PT ;  /* 0xfdffffff09097812 */ /* 0x000fe200078ec0ff */
[----:B------:R-:W2:Y:S01]  /*44350*/  LDL.LU.64 R56, [R1+0x680] ;  /* 0x0006800001387983 */ /* 0x000ea20000300a00 */
[----:B------:R-:W-:-:S03]  /*44360*/  LOP3.LUT P1, RZ, R8, 0x10000000, RZ, 0xc0, !PT ;  /* 0x1000000008ff7812 */ /* 0x000fc6000782c0ff */
[----:B------:R-:W2:Y:S06]  /*44370*/  LDL.LU.64 R54, [R1+0x4b0] ;  /* 0x0004b00001367983 */ /* 0x000eac0000300a00 */
        /* <DEDUP_REMOVED lines=12> */
[----:B------:R-:W-:Y:S02]  /*44440*/  PRMT R0, R135, 0x7770, RZ ;  /* 0x0000777087007816 */ /* 0x000fe400000000ff */
[----:B------:R-:W-:-:S07]  /*44450*/  LOP3.LUT P0, RZ, R8, 0x4000000, RZ, 0xc0, !PT ;  /* 0x0400000008ff7812 */ /* 0x000fce000780c0ff */
[----:B------:R-:W-:Y:S02]  /*44460*/  @P3 LOP3.LUT R9, R9, 0x20000000, RZ, 0xfc, !PT ;  /* 0x2000000009093812 */ /* 0x000fe400078efcff */
[C---:B------:R-:W-:Y:S02]  /*44470*/  LOP3.LUT P3, RZ, R8.reuse, 0x100000, RZ, 0xc0, !PT ;  /* 0x0010000008ff7812 */ /* 0x040fe4000786c0ff */
[----:B------:R-:W-:Y:S02]  /*44480*/  LOP3.LUT P5, RZ, R8, 0x80, RZ, 0xc0, !PT ;  /* 0x0000008008ff7812 */ /* 0x000fe400078ac0ff */
[----:B------:R-:W-:-:S09]  /*44490*/  LOP3.LUT R9, R9, 0xbfffffff, RZ, 0xc0, !PT ;  /* 0xbfffffff09097812 */ /* 0x000fd200078ec0ff */
[----:B------:R-:W-:-:S04]  /*444a0*/  @P3 LOP3.LUT R9, R9, 0x40000000, RZ, 0xfc, !PT ;  /* 0x4000000009093812 */ /* 0x000fc800078efcff */
[----:B------:R-:W-:-:S04]  /*444b0*/  LOP3.LUT R9, R9, 0xff7fffff, RZ, 0xc0, !PT ;  /* 0xff7fffff09097812 */ /* 0x000fc800078ec0ff */
[----:B------:R-:W-:Y:S01]  /*444c0*/  @P5 LOP3.LUT R9, R9, 0x800000, RZ, 0xfc, !PT ;  /* 0x0080000009095812 */ /* 0x000fe200078efcff */
[----:B---3--:R0:W-:Y:S04]  /*444d0*/  @P1 STG.E.U8 desc[UR6][R52.64], R0 ;  /* 0x0000000034001986 */ /* 0x0081e8000c101106 */
[----:B0-----:R-:W3:Y:S01]  /*444e0*/  LDL.LU.64 R52, [R1+0x678] ;  /* 0x0006780001347983 */ /* 0x001ee20000300a00 */
[----:B------:R-:W-:-:S05]  /*444f0*/  PRMT R0, R135, 0x7771, RZ ;  /* 0x0000777187007816 */ /* 0x000fca00000000ff */
[----:B----4-:R0:W-:Y:S01]  /*44500*/  @P0 STG.E.U8 desc[UR6][R50.64], R0 ;  /* 0x0000000032000986 */ /* 0x0101e2000c101106 */
[C---:B------:R-:W-:Y:S02]  /*44510*/  LOP3.LUT P5, RZ, R8.reuse, 0x100, RZ, 0xc0, !PT ;  /* 0x0000010008ff7812 */ /* 0x040fe400078ac0ff */
[C---:B------:R-:W-:Y:S02]  /*44520*/  LOP3.LUT P2, RZ, R8.reuse, 0x1000000, RZ, 0xc0, !PT ;  /* 0x0100000008ff7812 */ /* 0x040fe4000784c0ff */
[----:B------:R-:W-:Y:S01]  /*44530*/  LOP3.LUT P3, RZ, R8, 0x400000, RZ, 0xc0, !PT ;  /* 0x0040000008ff7812 */ /* 0x000fe2000786c0ff */
[----:B0-----:R-:W4:Y:S04]  /*44540*/  LDL.LU.64 R50, [R1+0x598] ;  /* 0x0005980001327983 */ /* 0x001f280000300a00 */
[----:B------:R-:W4:Y:S01]  /*44550*/  LDL.LU.64 R60, [R1+0x670] ;  /* 0x00067000013c7983 */ /* 0x000f220000300a00 */
[----:B------:R-:W-:-:S02]  /*44560*/  LOP3.LUT R9, R9, 0xfeffffff, RZ, 0xc0, !PT ;  /* 0xfeffffff09097812 */ /* 0x000fc400078ec0ff */
[C---:B------:R-:W-:Y:S02]  /*44570*/  PRMT R0, R135.reuse, 0x7772, RZ ;  /* 0x0000777287007816 */ /* 0x040fe400000000ff */
[----:B------:R-:W-:Y:S02]  /*44580*/  PRMT R135, R135, 0x7773, RZ ;  /* 0x0000777387877816 */ /* 0x000fe400000000ff */
[----:B------:R-:W-:Y:S01]  /*44590*/  @P5 LOP3.LUT R9, R9, 0x1000000, RZ, 0xfc, !PT ;  /* 0x0100000009095812 */ /* 0x000fe200078efcff */
[----:B------:R-:W-:Y:S04]  /*445a0*/  @P2 STG.E.U8 desc[UR6][R58.64], R0 ;  /* 0x000000003a002986 */ /* 0x000fe8000c101106 */
[----:B------:R0:W-:Y:S01]  /*445b0*/  @P3 STG.E.U8 desc[UR6][R48.64], R135 ;  /* 0x0000008730003986 */ /* 0x0001e2000c101106 */
[----:B------:R-:W-:-:S03]  /*445c0*/  LOP3.LUT P3, RZ, R9, 0x40000000, RZ, 0xc0, !PT ;  /* 0x4000000009ff7812 */ /* 0x000fc6000786c0ff */
[----:B0-----:R-:W4:Y:S01]  /*445d0*/  LDL.LU.64 R48, [R1+0x4b8] ;  /* 0x0004b80001307983 */ /* 0x001f220000300a00 */
[----:B------:R-:W-:-:S09]  /*445e0*/  PRMT R0, R136, 0x7770, RZ ;  /* 0x0000777088007816 */ /* 0x000fd200000000ff */
[----:B------:R0:W-:Y:S01]  /*445f0*/  @P3 STG.E.U8 desc[UR6][R168.64], R0 ;  /* 0x00000000a8003986 */ /* 0x0001e2000c101106 */
[----:B------:R-:W-:-:S03]  /*44600*/  LOP3.LUT P3, RZ, R9, 0x20000000, RZ, 0xc0, !PT ;  /* 0x2000000009ff7812 */ /* 0x000fc6000786c0ff */
[----:B0-----:R-:W4:Y:S01]  /*44610*/  LDL.LU.64 R168, [R1+0x668] ;  /* 0x0006680001a87983 */ /* 0x001f220000300a00 */
[----:B------:R-:W-:-:S03]  /*44620*/  PRMT R0, R136, 0x7771, RZ ;  /* 0x0000777188007816 */ /* 0x000fc600000000ff */
[----:B------:R-:W4:Y:S06]  /*44630*/  LDL.LU.64 R58, [R1+0x590] ;  /* 0x00059000013a7983 */ /* 0x000f2c0000300a00 */
[----:B--2---:R0:W-:Y:S04]  /*44640*/  @P3 STG.E.U8 desc[UR6][R170.64], R0 ;  /* 0x00000000aa003986 */ /* 0x0041e8000c101106 */
[----:B0-----:R-:W2:Y:S01]  /*44650*/  LDL.LU.64 R170, [R1+0x660] ;  /* 0x0006600001aa7983 */ /* 0x001ea20000300a00 */
[----:B------:R-:W-:-:S02]  /*44660*/  LOP3.LUT P3, RZ, R9, 0x10000000, RZ, 0xc0, !PT ;  /* 0x1000000009ff7812 */ /* 0x000fc4000786c0ff */
[C---:B------:R-:W-:Y:S02]  /*44670*/  PRMT R0, R136.reuse, 0x7772, RZ ;  /* 0x0000777288007816 */ /* 0x040fe400000000ff */
[----:B------:R-:W-:-:S09]  /*44680*/  PRMT R136, R136, 0x7773, RZ ;  /* 0x0000777388887816 */ /* 0x000fd200000000ff */
[----:B------:R0:W-:Y:S01]  /*44690*/  @P3 STG.E.U8 desc[UR6][R56.64], R0 ;  /* 0x0000000038003986 */ /* 0x0001e2000c101106 */
[----:B------:R-:W-:-:S03]  /*446a0*/  LOP3.LUT P3, RZ, R9, 0x8000000, RZ, 0xc0, !PT ;  /* 0x0800000009ff7812 */ /* 0x000fc6000786c0ff */
[----:B0-----:R-:W2:Y:S10]  /*446b0*/  LDL.LU.64 R56, [R1+0x4c8] ;  /* 0x0004c80001387983 */ /* 0x001eb40000300a00 */
[----:B------:R0:W-:Y:S01]  /*446c0*/  @P3 STG.E.U8 desc[UR6][R54.64], R136 ;  /* 0x0000008836003986 */ /* 0x0001e2000c101106 */
[----:B------:R-:W-:-:S02]  /*446d0*/  LOP3.LUT P3, RZ, R9, 0x4000000, RZ, 0xc0, !PT ;  /* 0x0400000009ff7812 */ /* 0x000fc4000786c0ff */
[----:B------:R-:W-:Y:S01]  /*446e0*/  PRMT R0, R137, 0x7770, RZ ;  /* 0x0000777089007816 */ /* 0x000fe200000000ff */
[----:B0-----:R-:W2:Y:S01]  /*446f0*/  LDL.LU.64 R54, [R1+0x658] ;  /* 0x0006580001367983 */ /* 0x001ea20000300a00 */
[C---:B------:R-:W-:Y:S02]  /*44700*/  LOP3.LUT P5, RZ, R8.reuse, 0x400, RZ, 0xc0, !PT ;  /* 0x0000040008ff7812 */ /* 0x040fe400078ac0ff */
[C---:B------:R-:W-:Y:S02]  /*44710*/  LOP3.LUT P1, RZ, R8.reuse, 0x40, RZ, 0xc0, !PT ;  /* 0x0000004008ff7812 */ /* 0x040fe4000782c0ff */
[----:B------:R-:W-:-:S05]  /*44720*/  LOP3.LUT P0, RZ, R8, 0x10, RZ, 0xc0, !PT ;  /* 0x0000001008ff7812 */ /* 0x000fca000780c0ff */
[----:B---3--:R0:W-:Y:S01]  /*44730*/  @P3 STG.E.U8 desc[UR6][R52.64], R0 ;  /* 0x0000000034003986 */ /* 0x0081e2000c101106 */
[----:B------:R-:W-:-:S03]  /*44740*/  LOP3.LUT P3, RZ, R9, 0x2000000, RZ, 0xc0, !PT ;  /* 0x0200000009ff7812 */ /* 0x000fc6000786c0ff */
[----:B0-----:R-:W3:Y:S01]  /*44750*/  LDL.LU.64 R52, [R1+0x588] ;  /* 0x0005880001347983 */ /* 0x001ee20000300a00 */
[----:B------:R-:W-:-:S09]  /*44760*/  PRMT R0, R137, 0x7771, RZ ;  /* 0x0000777189007816 */ /* 0x000fd200000000ff */
[----:B----4-:R0:W-:Y:S02]  /*44770*/  @P3 STG.E.U8 desc[UR6][R50.64], R0 ;  /* 0x0000000032003986 */ /* 0x0101e4000c101106 */
[----:B0-----:R-:W-:Y:S02]  /*44780*/  PRMT R0, R137, 0x7772, RZ ;  /* 0x0000777289007816 */ /* 0x001fe400000000ff */
[----:B------:R-:W4:Y:S04]  /*44790*/  LDL.LU.64 R50, [R1+0x650] ;  /* 0x0006500001327983 */ /* 0x000f280000300a00 */
[----:B------:R0:W-:Y:S01]  /*447a0*/  @P5 STG.E.U8 desc[UR6][R60.64], R0 ;  /* 0x000000003c005986 */ /* 0x0001e2000c101106 */
[----:B------:R-:W-:Y:S02]  /*447b0*/  LOP3.LUT P5, RZ, R9, 0x1000000, RZ, 0xc0, !PT ;  /* 0x0100000009ff7812 */ /* 0x000fe400078ac0ff */
[----:B------:R-:W-:-:S11]  /*447c0*/  PRMT R137, R137, 0x7773, RZ ;  /* 0x0000777389897816 */ /* 0x000fd600000000ff */
[----:B------:R1:W-:Y:S01]  /*447d0*/  @P5 STG.E.U8 desc[UR6][R48.64], R137 ;  /* 0x0000008930005986 */ /* 0x0003e2000c101106 */
[----:B------:R-:W-:Y:S02]  /*447e0*/  LOP3.LUT P5, RZ, R9, 0x800000, RZ, 0xc0, !PT ;  /* 0x0080000009ff7812 */ /* 0x000fe400078ac0ff */
[C---:B0-----:R-:W-:Y:S01]  /*447f0*/  PRMT R0, R138.reuse, 0x7770, RZ ;  /* 0x000077708a007816 */ /* 0x041fe200000000ff */
[----:B-1----:R-:W4:Y:S10]  /*44800*/  LDL.LU.64 R48, [R1+0x4d0] ;  /* 0x0004d00001307983 */ /* 0x002f340000300a00 */
[----:B------:R0:W-:Y:S04]  /*44810*/  @P5 STG.E.U8 desc[UR6][R168.64], R0 ;  /* 0x00000000a8005986 */ /* 0x0001e8000c101106 */
[----:B0-----:R-:W4:Y:S01]  /*44820*/  LDL.LU.64 R168, [R1+0x648] ;  /* 0x0006480001a87983 */ /* 0x001f220000300a00 */
[----:B------:R-:W-:-:S05]  /*44830*/  PRMT R0, R138, 0x7771, RZ ;  /* 0x000077718a007816 */ /* 0x000fca00000000ff */
[----:B------:R0:W-:Y:S02]  /*44840*/  @P1 STG.E.U8 desc[UR6][R58.64], R0 ;  /* 0x000000003a001986 */ /* 0x0001e4000c101106 */
[----:B0-----:R-:W-:-:S05]  /*44850*/  PRMT R0, R138, 0x7772, RZ ;  /* 0x000077728a007816 */ /* 0x001fca00000000ff */
[----:B--2---:R0:W-:Y:S04]  /*44860*/  @P0 STG.E.U8 desc[UR6][R170.64], R0 ;  /* 0x00000000aa000986 */ /* 0x0041e8000c101106 */
[----:B0-----:R-:W2:Y:S01]  /*44870*/  LDL.LU.64 R170, [R1+0x580] ;  /* 0x0005800001aa7983 */ /* 0x001ea20000300a00 */
[C---:B------:R-:W-:Y:S02]  /*44880*/  LOP3.LUT P4, RZ, R8.reuse, 0x8, RZ, 0xc0, !PT ;  /* 0x0000000808ff7812 */ /* 0x040fe4000788c0ff */
[----:B------:R-:W-:Y:S02]  /*44890*/  LOP3.LUT P6, RZ, R8, 0x4, RZ, 0xc0, !PT ;  /* 0x0000000408ff7812 */ /* 0x000fe400078cc0ff */
[----:B------:R-:W-:Y:S02]  /*448a0*/  PRMT R138, R138, 0x7773, RZ ;  /* 0x000077738a8a7816 */ /* 0x000fe400000000ff */
[----:B------:R-:W-:-:S02]  /*448b0*/  PRMT R0, R139, 0x7770, RZ ;  /* 0x000077708b007816 */ /* 0x000fc400000000ff */
[----:B------:R-:W-:-:S05]  /*448c0*/  LOP3.LUT P2, RZ, R8, 0x1, RZ, 0xc0, !PT ;  /* 0x0000000108ff7812 */ /* 0x000fca000784c0ff */
[----:B------:R-:W-:Y:S01]  /*448d0*/  @P4 STG.E.U8 desc[UR6][R56.64], R138 ;  /* 0x0000008a38004986 */ /* 0x000fe2000c101106 */
[----:B------:R-:W-:Y:S02]  /*448e0*/  ISETP.LT.AND P4, PT, R3, UR18, !P2 ;  /* 0x0000001203007c0c */ /* 0x000fe4000d781270 */
[----:B------:R-:W-:Y:S01]  /*448f0*/  LOP3.LUT P5, RZ, R9, 0x400000, RZ, 0xc0, !PT ;  /* 0x0040000009ff7812 */ /* 0x000fe200078ac0ff */
[----:B------:R0:W-:Y:S04]  /*44900*/  @P6 STG.E.U8 desc[UR6][R54.64], R0 ;  /* 0x0000000036006986 */ /* 0x0001e8000c101106 */
[----:B0-----:R-:W2:Y:S01]  /*44910*/  LDL.LU.64 R54, [R1+0x640] ;  /* 0x0006400001367983 */ /* 0x001ea20000300a00 */
[----:B------:R-:W-:Y:S02]  /*44920*/  PRMT R0, R139, 0x7771, RZ ;  /* 0x000077718b007816 */ /* 0x000fe400000000ff */
[----:B------:R-:W-:-:S03]  /*44930*/  LOP3.LUT P3, RZ, R8, 0x2, RZ, 0xc0, !PT ;  /* 0x0000000208ff7812 */ /* 0x000fc6000786c0ff */
[----:B---3--:R0:W-:Y:S01]  /*44940*/  @P4 STG.E.U8 desc[UR6][R52.64], R0 ;  /* 0x0000000034004986 */ /* 0x0081e2000c101106 */
[----:B------:R-:W-:Y:S01]  /*44950*/  ISETP.LT.AND P4, PT, R2, UR4, !P5 ;  /* 0x0000000402007c0c */ /* 0x000fe2000ef81270 */
[----:B------:R-:W-:Y:S02]  /*44960*/  ULDC UR4, c[0x0][0x228] ;  /* 0x00008a0000047ab9 */ /* 0x000fe40000000800 */
[----:B0-----:R-:W3:Y:S01]  /*44970*/  LDL.LU.64 R52, [R1+0x4e0] ;  /* 0x0004e00001347983 */ /* 0x001ee20000300a00 */
[----:B------:R-:W-:Y:S02]  /*44980*/  PRMT R0, R139, 0x7772, RZ ;  /* 0x000077728b007816 */ /* 0x000fe400000000ff */
[----:B------:R-:W-:Y:S01]  /*44990*/  ISETP.LT.AND P5, PT, R3, UR4, !P5 ;  /* 0x0000000403007c0c */ /* 0x000fe2000efa1270 */
[----:B------:R-:W-:-:S06]  /*449a0*/  ULDC UR4, c[0x0][0x228] ;  /* 0x00008a0000047ab9 */ /* 0x000fcc0000000800 */
[----:B----4-:R0:W-:Y:S01]  /*449b0*/  @P4 STG.E.U8 desc[UR6][R50.64], R0 ;  /* 0x0000000032004986 */ /* 0x0101e2000c101106 */
[----:B------:R-:W-:-:S03]  /*449c0*/  PRMT R139, R139, 0x7773, RZ ;  /* 0x000077738b8b7816 */ /* 0x000fc600000000ff */
[----:B0-----:R-:W4:Y:S01]  /*449d0*/  LDL.LU.64 R50, [R1+0x638] ;  /* 0x0006380001327983 */ /* 0x001f220000300a00 */
[----:B------:R-:W-:-:S03]  /*449e0*/  PRMT R0, R140, 0x7770, RZ ;  /* 0x000077708c007816 */ /* 0x000fc600000000ff */
[----:B------:R0:W-:Y:S01]  /*449f0*/  @P5 STG.E.U8 desc[UR6][R48.64], R139 ;  /* 0x0000008b30005986 */ /* 0x0001e2000c101106 */
[----:B------:R-:W-:Y:S01]  /*44a00*/  ISETP.LT.AND P5, PT, R2, UR4, !P3 ;  /* 0x0000000402007c0c */ /* 0x000fe2000dfa1270 */
[----:B------:R-:W-:Y:S02]  /*44a10*/  ULDC UR4, c[0x0][0x228] ;  /* 0x00008a0000047ab9 */ /* 0x000fe40000000800 */
[----:B0-----:R-:W4:Y:S10]  /*44a20*/  LDL.LU.64 R48, [R1+0x578] ;  /* 0x0005780001307983 */ /* 0x001f340000300a00 */
[----:B------:R0:W-:Y:S01]  /*44a30*/  @P5 STG.E.U8 desc[UR6][R168.64], R0 ;  /* 0x00000000a8005986 */ /* 0x0001e2000c101106 */
[----:B------:R-:W-:Y:S01]  /*44a40*/  ISETP.LT.AND P5, PT, R3, UR4, !P3 ;  /* 0x0000000403007c0c */ /* 0x000fe2000dfa1270 */
[----:B------:R-:W-:-:S02]  /*44a50*/  ULDC UR4, c[0x0][0x228] ;  /* 0x00008a0000047ab9 */ /* 0x000fc40000000800 */
[----:B0-----:R-:W4:Y:S01]  /*44a60*/  LDL.LU.64 R168, [R1+0x630] ;  /* 0x0006300001a87983 */ /* 0x001f220000300a00 */
[----:B------:R-:W-:-:S09]  /*44a70*/  PRMT R0, R140, 0x7771, RZ ;  /* 0x000077718c007816 */ /* 0x000fd200000000ff */
[----:B--2---:R0:W-:Y:S04]  /*44a80*/  @P5 STG.E.U8 desc[UR6][R170.64], R0 ;  /* 0x00000000aa005986 */ /* 0x0041e8000c101106 */
[----:B0-----:R-:W2:Y:S01]  /*44a90*/  LDL.LU.64 R170, [R1+0x4e8] ;  /* 0x0004e80001aa7983 */ /* 0x001ea20000300a00 */
[----:B------:R-:W-:-:S04]  /*44aa0*/  LOP3.LUT P1, RZ, R8, 0x20, RZ, 0xc0, !PT ;  /* 0x0000002008ff7812 */ /* 0x000fc8000782c0ff */
[----:B------:R-:W-:Y:S01]  /*44ab0*/  ISETP.LT.AND P5, PT, R2, UR4, !P1 ;  /* 0x0000000402007c0c */ /* 0x000fe2000cfa1270 */
[----:B------:R-:W-:Y:S01]  /*44ac0*/  ULDC UR4, c[0x0][0x228] ;  /* 0x00008a0000047ab9 */ /* 0x000fe20000000800 */
[C---:B------:R-:W-:Y:S02]  /*44ad0*/  PRMT R0, R140.reuse, 0x7772, RZ ;  /* 0x000077728c007816 */ /* 0x040fe400000000ff */
[----:B------:R-:W-:Y:S02]  /*44ae0*/  PRMT R140, R140, 0x7773, RZ ;  /* 0x000077738c8c7816 */ /* 0x000fe400000000ff */
[----:B------:R-:W-:-:S07]  /*44af0*/  LOP3.LUT P2, RZ, R8, 0x200, RZ, 0xc0, !PT ;  /* 0x0000020008ff7812 */ /* 0x000fce000784c0ff */
[----:B------:R0:W-:Y:S01]  /*44b00*/  @P5 STG.E.U8 desc[UR6][R54.64], R0 ;  /* 0x0000000036005986 */ /* 0x0001e2000c101106 */
[----:B------:R-:W-:Y:S01]  /*44b10*/  ISETP.LT.AND P5, PT, R3, UR4, !P1 ;  /* 0x0000000403007c0c */ /* 0x000fe2000cfa1270 */
[----:B------:R-:W-:Y:S02]  /*44b20*/  ULDC UR4, c[0x0][0x228] ;  /* 0x00008a0000047ab9 */ /* 0x000fe40000000800 */
[----:B0-----:R-:W2:Y:S01]  /*44b30*/  LDL.LU.64 R54, [R1+0x628] ;  /* 0x0006280001367983 */ /* 0x001ea20000300a00 */
[----:B------:R-:W-:Y:S02]  /*44b40*/  PRMT R0, R141, 0x7770, RZ ;  /* 0x000077708d007816 */ /* 0x000fe400000000ff */
[----:B------:R-:W-:-:S07]  /*44b50*/  LOP3.LUT P6, RZ, R8, 0x1000, RZ, 0xc0, !PT ;  /* 0x0000100008ff7812 */ /* 0x000fce00078cc0ff */
[----:B---3--:R0:W-:Y:S01]  /*44b60*/  @P5 STG.E.U8 desc[UR6][R52.64], R140 ;  /* 0x0000008c34005986 */ /* 0x0081e2000c101106 */
[----:B------:R-:W-:Y:S01]  /*44b70*/  ISETP.LT.AND P5, PT, R2, UR4, !P2 ;  /* 0x0000000402007c0c */ /* 0x000fe2000d7a1270 */
[----:B------:R-:W-:Y:S02]  /*44b80*/  ULDC UR4, c[0x0][0x228] ;  /* 0x00008a0000047ab9 */ /* 0x000fe40000000800 */
[----:B0-----:R-:W3:Y:S10]  /*44b90*/  LDL.LU.64 R52, [R1+0x570] ;  /* 0x0005700001347983 */ /* 0x001ef40000300a00 */
[----:B----4-:R0:W-:Y:S01]  /*44ba0*/  @P5 STG.E.U8 desc[UR6][R50.64], R0 ;  /* 0x0000000032005986 */ /* 0x0101e2000c101106 */
[----:B------:R-:W-:Y:S01]  /*44bb0*/  ISETP.LT.AND P5, PT, R3, UR4, !P2 ;  /* 0x0000000403007c0c */ /* 0x000fe2000d7a1270 */
[----:B------:R-:W-:-:S02]  /*44bc0*/  ULDC UR4, c[0x0][0x228] ;  /* 0x00008a0000047ab9 */ /* 0x000fc40000000800 */
[----:B0-----:R-:W4:Y:S01]  /*44bd0*/  LDL.LU.64 R50, [R1+0x620] ;  /* 0x0006200001327983 */ /* 0x001f220000300a00 */
[----:B------:R-:W-:-:S09]  /*44be0*/  PRMT R0, R141, 0x7771, RZ ;  /* 0x000077718d007816 */ /* 0x000fd200000000ff */
[----:B------:R0:W-:Y:S01]  /*44bf0*/  @P5 STG.E.U8 desc[UR6][R48.64], R0 ;  /* 0x0000000030005986 */ /* 0x0001e2000c101106 */
[----:B------:R-:W-:Y:S01]  /*44c00*/  ISETP.LT.AND P5, PT, R2, UR4, !P6 ;  /* 0x0000000402007c0c */ /* 0x000fe2000f7a1270 */
[----:B------:R-:W-:Y:S02]  /*44c10*/  ULDC UR4, c[0x0][0x228] ;  /* 0x00008a0000047ab9 */ /* 0x000fe40000000800 */
[----:B0-----:R-:W4:Y:S01]  /*44c20*/  LDL.LU.64 R48, [R1+0x4f8] ;  /* 0x0004f80001307983 */ /* 0x001f220000300a00 */
[----:B------:R-:W-:-:S09]  /*44c30*/  PRMT R0, R141, 0x7772, RZ ;  /* 0x000077728d007816 */ /* 0x000fd200000000ff */
[----:B------:R0:W-:Y:S01]  /*44c40*/  @P5 STG.E.U8 desc[UR6][R168.64], R0 ;  /* 0x00000000a8005986 */ /* 0x0001e2000c101106 */
[----:B------:R-:W-:Y:S01]  /*44c50*/  ISETP.LT.AND P5, PT, R3, UR4, !P6 ;  /* 0x0000000403007c0c */ /* 0x000fe2000f7a1270 */
[----:B------:R-:W-:Y:S01]  /*44c60*/  ULDC UR4, c[0x0][0x228] ;  /* 0x00008a0000047ab9 */ /* 0x000fe20000000800 */
[----:B------:R-:W-:Y:S01]  /*44c70*/  PRMT R141, R141, 0x7773, RZ ;  /* 0x000077738d8d7816 */ /* 0x000fe200000000ff */
[----:B0-----:R-:W4:Y:S10]  /*44c80*/  LDL.LU.64 R168, [R1+0x618] ;  /* 0x0006180001a87983 */ /* 0x001f340000300a00 */
[----:B--2---:R0:W-:Y:S04]  /*44c90*/  @P5 STG.E.U8 desc[UR6][R170.64], R141 ;  /* 0x0000008daa005986 */ /* 0x0041e8000c101106 */
[----:B0-----:R-:W2:Y:S01]  /*44ca0*/  LDL.LU.64 R170, [R1+0x568] ;  /* 0x0005680001aa7983 */ /* 0x001ea20000300a00 */
[----:B------:R-:W-:-:S04]  /*44cb0*/  LOP3.LUT P3, RZ, R8, 0x8000, RZ, 0xc0, !PT ;  /* 0x0000800008ff7812 */ /* 0x000fc8000786c0ff */
[----:B------:R-:W-:Y:S01]  /*44cc0*/  ISETP.LT.AND P5, PT, R2, UR4, !P3 ;  /* 0x0000000402007c0c */ /* 0x000fe2000dfa1270 */
[----:B------:R-:W-:Y:S01]  /*44cd0*/  ULDC UR4, c[0x0][0x228] ;  /* 0x00008a0000047ab9 */ /* 0x000fe20000000800 */
[----:B------:R-:W-:Y:S02]  /*44ce0*/  PRMT R0, R142, 0x7770, RZ ;  /* 0x000077708e007816 */ /* 0x000fe400000000ff */
[----:B------:R-:W-:-:S09]  /*44cf0*/  LOP3.LUT P1, RZ, R8, 0x10000, RZ, 0xc0, !PT ;  /* 0x0001000008ff7812 */ /* 0x000fd2000782c0ff */
        /* <DEDUP_REMOVED lines=9> */
[----:B0-----:R-:W3:Y:S01]  /*44d90*/  LDL.LU.64 R52, [R1+0x500] ;  /* 0x0005000001347983 */ /* 0x001ee20000300a00 */
[----:B------:R-:W-:-:S09]  /*44da0*/  PRMT R0, R142, 0x7772, RZ ;  /* 0x000077728e007816 */ /* 0x000fd200000000ff */
[----:B----4-:R0:W-:Y:S01]  /*44db0*/  @P5 STG.E.U8 desc[UR6][R50.64], R0 ;  /* 0x0000000032005986 */ /* 0x0101e2000c101106 */
[----:B------:R-:W-:Y:S01]  /*44dc0*/  ISETP.LT.AND P5, PT, R3, UR4, !P1 ;  /* 0x0000000403007c0c */ /* 0x000fe2000cfa1270 */
[----:B------:R-:W-:Y:S01]  /*44dd0*/  ULDC UR4, c[0x0][0x228] ;  /* 0x00008a0000047ab9 */ /* 0x000fe20000000800 */
[----:B------:R-:W-:Y:S01]  /*44de0*/  PRMT R142, R142, 0x7773, RZ ;  /* 0x000077738e8e7816 */ /* 0x000fe200000000ff */
[----:B0-----:R-:W4:Y:S01]  /*44df0*/  LDL.LU.64 R50, [R1+0x608] ;  /* 0x0006080001327983 */ /* 0x001f220000300a00 */
[----:B------:R-:W-:-:S09]  /*44e00*/  PRMT R0, R143, 0x7770, RZ ;  /* 0x000077708f007816 */ /* 0x000fd200000000ff */
        /* <DEDUP_REMOVED lines=120> */
[----:B------:R-:W-:Y:S02]  /*45590*/  LOP3.LUT P2, RZ, R7, 0x2000, RZ, 0xc0, !PT ;  /* 0x0000200007ff7812 */ /* 0x000fe4000784c0ff */
[----:B------:R-:W-:-:S05]  /*455a0*/  PRMT R8, R149, 0x7770, RZ ;  /* 0x0000777095087816 */ /* 0x000fca00000000ff */
        /* <DEDUP_REMOVED lines=9> */
[----:B0-----:R-:W4:Y:S10]  /*45640*/  LDL.LU.64 R50, [R1+0x4a8] ;  /* 0x0004a80001327983 */ /* 0x001f340000300a00 */
[----:B------:R0:W-:Y:S01]  /*45650*/  @P5 STG.E.U8 desc[UR6][R48.64], R148 ;  /* 0x0000009430005986 */ /* 0x0001e2000c101106 */
[----:B------:R-:W-:Y:S01]  /*45660*/  ISETP.LT.AND P5, PT, R2, UR4, !P2 ;  /* 0x0000000402007c0c */ /* 0x000fe2000d7a1270 */
[----:B------:R-:W-:-:S02]  /*45670*/  ULDC UR4, c[0x0][0x228] ;  /* 0x00008a0000047ab9 */ /* 0x000fc40000000800 */
[----:B0-----:R-:W4:Y:S10]  /*45680*/  LDL.LU.64 R48, [R1+0x490] ;  /* 0x0004900001307983 */ /* 0x001f340000300a00 */
        /* <DEDUP_REMOVED lines=17> */
[C---:B------:R-:W-:Y:S02]  /*457a0*/  PRMT R8, R150.reuse, 0x7770, RZ ;  /* 0x0000777096087816 */ /* 0x040fe400000000ff */
[C---:B------:R-:W-:Y:S02]  /*457b0*/  PRMT R0, R150.reuse, 0x7771, RZ ;  /* 0x0000777196007816 */ /* 0x040fe400000000ff */
[----:B------:R-:W-:Y:S02]  /*457c0*/  LOP3.LUT P1, RZ, R7, 0x80000, RZ, 0xc0, !PT ;  /* 0x0008000007ff7812 */ /* 0x000fe4000782c0ff */
[----:B------:R-:W-:-:S02]  /*457d0*/  PRMT R10, R150, 0x7772, RZ ;  /* 0x00007772960a7816 */ /* 0x000fc400000000ff */
[----:B------:R-:W-:Y:S01]  /*457e0*/  PRMT R150, R150, 0x7773, RZ ;  /* 0x0000777396967816 */ /* 0x000fe200000000ff */
[----:B---3--:R0:W-:Y:S01]  /*457f0*/  @P5 STG.E.U8 desc[UR6][R52.64], R149 ;  /* 0x0000009534005986 */ /* 0x0081e2000c101106 */
[----:B------:R-:W-:Y:S01]  /*45800*/  ISETP.LT.AND P5, PT, R2, UR4, !P3 ;  /* 0x0000000402007c0c */ /* 0x000fe2000dfa1270 */
[----:B------:R-:W-:Y:S02]  /*45810*/  ULDC UR4, c[0x0][0x228] ;  /* 0x00008a0000047ab9 */ /* 0x000fe40000000800 */
[----:B0-----:R-:W3:Y:S10]  /*45820*/  LDL.LU.64 R52, [R1+0x3b0] ;  /* 0x0003b00001347983 */ /* 0x001ef40000300a00 */
[----:B----4-:R0:W-:Y:S01]  /*45830*/  @P5 STG.E.U8 desc[UR6][R50.64], R8 ;  /* 0x0000000832005986 */ /* 0x0101e2000c101106 */
[----:B------:R-:W-:Y:S01]  /*45840*/  ISETP.LT.AND P5, PT, R3, UR4, !P3 ;  /* 0x0000000403007c0c */ /* 0x000fe2000dfa1270 */
[----:B------:R-:W-:-:S02]  /*45850*/  ULDC UR4, c[0x0][0x228] ;  /* 0x00008a0000047ab9 */ /* 0x000fc40000000800 */
[----:B0-----:R-:W4:Y:S10]  /*45860*/  LDL.LU.64 R50, [R1+0x3a8] ;  /* 0x0003a80001327983 */ /* 0x001f340000300a00 */
[----:B------:R0:W-:Y:S01]  /*45870*/  @P5 STG.E.U8 desc[UR6][R48.64], R0 ;  /* 0x0000000030005986 */ /* 0x0001e2000c101106 */
[----:B------:R-:W-:Y:S01]  /*45880*/  ISETP.LT.AND P5, PT, R2, UR4, !P1 ;  /* 0x0000000402007c0c */ /* 0x000fe2000cfa1270 */
[----:B------:R-:W-:-:S02]  /*45890*/  ULDC UR4, c[0x0][0x228] ;  /* 0x00008a0000047ab9 */ /* 0x000fc40000000800 */
[----:B0-----:R-:W4:Y:S10]  /*458a0*/  LDL.LU.64 R48, [R1+0x3a0] ;  /* 0x0003a00001307983 */ /* 0x001f340000300a00 */
[----:B------:R0:W-:Y:S01]  /*458b0*/  @P5 STG.E.U8 desc[UR6][R168.64], R10 ;  /* 0x0000000aa8005986 */ /* 0x0001e2000c101106 */
[----:B------:R-:W-:Y:S01]  /*458c0*/  ISETP.LT.AND P5, PT, R3, UR4, !P1 ;  /* 0x0000000403007c0c */ /* 0x000fe2000cfa1270 */
[----:B------:R-:W-:-:S02]  /*458d0*/  ULDC UR4, c[0x0][0x228] ;  /* 0x00008a0000047ab9 */ /* 0x000fc40000000800 */
        /* <DEDUP_REMOVED lines=13> */
[C---:B------:R-:W-:Y:S02]  /*459b0*/  LOP3.LUT P3, RZ, R7.reuse, 0x8000000, RZ, 0xc0, !PT ;  /* 0x0800000007ff7812 */ /* 0x040fe4000786c0ff */
[C---:B------:R-:W-:Y:S02]  /*459c0*/  LOP3.LUT P1, RZ, R7.reuse, 0x10000000, RZ, 0xc0, !PT ;  /* 0x1000000007ff7812 */ /* 0x040fe4000782c0ff */
[----:B------:R-:W-:Y:S02]  /*459d0*/  LOP3.LUT P2, RZ, R7, 0x80000000, RZ, 0xc0, !PT ;  /* 0x8000000007ff7812 */ /* 0x000fe4000784c0ff */
[----:B------:R-:W-:-:S02]  /*459e0*/  PRMT R7, R151, 0x7772, RZ ;  /* 0x0000777297077816 */ /* 0x000fc400000000ff */
[----:B------:R-:W-:Y:S02]  /*459f0*/  PRMT R151, R151, 0x7773, RZ ;  /* 0x0000777397977816 */ /* 0x000fe400000000ff */
        /* <DEDUP_REMOVED lines=20> */
[----:B------:R-:W-:Y:S01]  /*45b40*/  ISETP.LT.AND P5, PT, R2, UR4, !P1 ;  /* 0x0000000402007c0c */ /* 0x000fe2000cfa1270 */
[----:B------:R-:W-:Y:S01]  /*45b50*/  ULDC UR4, c[0x0][0x228] ;  /* 0x00008a0000047ab9 */ /* 0x000fe20000000800 */
[----:B------:R-:W-:-:S02]  /*45b60*/  PRMT R7, R152, 0x7772, RZ ;  /* 0x0000777298077816 */ /* 0x000fc400000000ff */
[----:B------:R-:W-:Y:S02]  /*45b70*/  PRMT R152, R152, 0x7773, RZ ;  /* 0x0000777398987816 */ /* 0x000fe400000000ff */
[----:B------:R-:W-:-:S07]  /*45b80*/  PRMT R8, R153, 0x7770, RZ ;  /* 0x0000777099087816 */ /* 0x000fce00000000ff */
[----:B------:R0:W-:Y:S01]  /*45b90*/  @P5 STG.E.U8 desc[UR6][R54.64], R7 ;  /* 0x0000000736005986 */ /* 0x0001e2000c101106 */
[----:B------:R-:W-:Y:S01]  /*45ba0*/  ISETP.LT.AND P5, PT, R3, UR4, !P1 ;  /* 0x0000000403007c0c */ /* 0x000fe2000cfa1270 */
[----:B------:R-:W-:Y:S02]  /*45bb0*/  ULDC UR4, c[0x0][0x228] ;  /* 0x00008a0000047ab9 */ /* 0x000fe40000000800 */
[----:B0-----:R-:W2:Y:S01]  /*45bc0*/  LDL.LU.64 R54, [R1+0x358] ;  /* 0x0003580001367983 */ /* 0x001ea20000300a00 */
[C---:B------:R-:W-:Y:S02]  /*45bd0*/  PRMT R0, R153.reuse, 0x7771, RZ ;  /* 0x0000777199007816 */ /* 0x040fe400000000ff */
[----:B------:R-:W-:Y:S02]  /*45be0*/  LOP3.LUT P6, RZ, R6, 0x2, RZ, 0xc0, !PT ;  /* 0x0000000206ff7812 */ /* 0x000fe400078cc0ff */
[C---:B------:R-:W-:Y:S02]  /*45bf0*/  PRMT R7, R153.reuse, 0x7772, RZ ;  /* 0x0000777299077816 */ /* 0x040fe400000000ff */
[----:B------:R-:W-:-:S03]  /*45c00*/  PRMT R153, R153, 0x7773, RZ ;  /* 0x0000777399997816 */ /* 0x000fc600000000ff */
        /* <DEDUP_REMOVED lines=29> */
[----:B------:R-:W-:Y:S02]  /*45de0*/  PRMT R154, R154, 0x7773, RZ ;  /* 0x000077739a9a7816 */ /* 0x000fe400000000ff */
[----:B------:R-:W-:Y:S02]  /*45df0*/  LOP3.LUT P2, RZ, R6, 0x80, RZ, 0xc0, !PT ;  /* 0x0000008006ff7812 */ /* 0x000fe4000784c0ff */
        /* <DEDUP_REMOVED lines=100> */
[C---:B------:R-:W-:Y:S02]  /*46440*/  PRMT R0, R159.reuse, 0x7771, RZ ;  /* 0x000077719f007816 */ /* 0x040fe400000000ff */
[C---:B------:R-:W-:Y:S02]  /*46450*/  PRMT R7, R159.reuse, 0x7772, RZ ;  /* 0x000077729f077816 */ /* 0x040fe400000000ff */
        /* <DEDUP_REMOVED lines=19> */
[----:B------:R-:W-:Y:S01]  /*46590*/  ISETP.LT.AND P5, PT, R2, UR4, !P3 ;  /* 0x0000000402007c0c */ /* 0x000fe2000dfa1270 */
[----:B------:R-:W-:Y:S01]  /*465a0*/  ULDC UR4, c[0x0][0x228] ;  /* 0x00008a0000047ab9 */ /* 0x000fe20000000800 */
[----:B------:R-:W-:-:S02]  /*465b0*/  PRMT R6, R160, 0x7770, RZ ;  /* 0x00007770a0067816 */ /* 0x000fc400000000ff */
[C---:B------:R-:W-:Y:S02]  /*465c0*/  PRMT R0, R160.reuse, 0x7771, RZ ;  /* 0x00007771a0007816 */ /* 0x040fe400000000ff */
[----:B------:R-:W-:-:S07]  /*465d0*/  PRMT R7, R160, 0x7772, RZ ;  /* 0x00007772a0077816 */ /* 0x000fce00000000ff */
        /* <DEDUP_REMOVED lines=128> */
[C---:B------:R-:W-:Y:S02]  /*46de0*/  LOP3.LUT P1, RZ, R5.reuse, 0x4000000, RZ, 0xc0, !PT ;  /* 0x0400000005ff7812 */ /* 0x040fe4000782c0ff */
[C---:B------:R-:W-:Y:S02]  /*46df0*/  LOP3.LUT P2, RZ, R5.reuse, 0x20000000, RZ, 0xc0, !PT ;  /* 0x2000000005ff7812 */ /* 0x040fe4000784c0ff */
[----:B------:R-:W-:Y:S02]  /*46e00*/  LOP3.LUT P6, RZ, R5, 0x40000000, RZ, 0xc0, !PT ;  /* 0x4000000005ff7812 */ /* 0x000fe400078cc0ff */
[C---:B------:R-:W-:Y:S02]  /*46e10*/  PRMT R5, R166.reuse, 0x7770, RZ ;  /* 0x00007770a6057816 */ /* 0x040fe400000000ff */
[----:B------:R-:W-:-:S03]  /*46e20*/  PRMT R0, R166, 0x7771, RZ ;  /* 0x00007771a6007816 */ /* 0x000fc600000000ff */
[----:B------:R0:W-:Y:S01]  /*46e30*/  @P5 STG.E.U8 desc[UR6][R54.64], R5 ;  /* 0x0000000536005986 */ /* 0x0001e2000c101106 */
[----:B------:R-:W-:Y:S01]  /*46e40*/  ISETP.LT.AND P5, PT, R3, UR4, !P3 ;  /* 0x0000000403007c0c */ /* 0x000fe2000dfa1270 */
[----:B------:R-:W-:Y:S02]  /*46e50*/  ULDC UR4, c[0x0][0x228] ;  /* 0x00008a0000047ab9 */ /* 0x000fe40000000800 */
[----:B0-----:R-:W2:Y:S01]  /*46e60*/  LDL.LU.64 R54, [R1+0x1a8] ;  /* 0x0001a80001367983 */ /* 0x001ea20000300a00 */
[C---:B------:R-:W-:Y:S02]  /*46e70*/  PRMT R6, R166.reuse, 0x7772, RZ ;  /* 0x00007772a6067816 */ /* 0x040fe400000000ff */
[----:B------:R-:W-:Y:S02]  /*46e80*/  PRMT R166, R166, 0x7773, RZ ;  /* 0x00007773a6a67816 */ /* 0x000fe400000000ff */
        /* <DEDUP_REMOVED lines=16> */
[C---:B------:R-:W-:Y:S01]  /*46f90*/  PRMT R0, R167.reuse, 0x7771, RZ ;  /* 0x00007771a7007816 */ /* 0x040fe200000000ff */
[----:B0-----:R-:W4:Y:S10]  /*46fa0*/  LDL.LU.64 R168, [R1+0x188] ;  /* 0x0001880001a87983 */ /* 0x001f340000300a00 */
[----:B--2---:R0:W-:Y:S04]  /*46fb0*/  @P5 STG.E.U8 desc[UR6][R170.64], R0 ;  /* 0x00000000aa005986 */ /* 0x0041e8000c101106 */
[----:B0-----:R-:W2:Y:S01]  /*46fc0*/  LDL.LU.64 R170, [R1+0x180] ;  /* 0x0001800001aa7983 */ /* 0x001ea20000300a00 */
[----:B------:R-:W-:Y:S01]  /*46fd0*/  ISETP.LT.AND P5, PT, R2, UR4, !P6 ;  /* 0x0000000402007c0c */ /* 0x000fe2000f7a1270 */
[----:B------:R-:W-:Y:S01]  /*46fe0*/  ULDC UR4, c[0x0][0x228] ;  /* 0x00008a0000047ab9 */ /* 0x000fe20000000800 */
[----:B------:R-:W-:-:S02]  /*46ff0*/  PRMT R6, R167, 0x7772, RZ ;  /* 0x00007772a7067816 */ /* 0x000fc400000000ff */
        /* <DEDUP_REMOVED lines=59> */
[----:B0-----:R-:W4:Y:S04]  /*473b0*/  LDL.LU.64 R168, [R1+0x128] ;  /* 0x0001280001a87983 */ /* 0x001f280000300a00 */
[----:B------:R-:W4:Y:S06]  /*473c0*/  LDL.LU.64 R56, [R1+0x120] ;  /* 0x0001200001387983 */ /* 0x000f2c0000300a00 */
[----:B--2---:R0:W-:Y:S04]  /*473d0*/  @P5 STG.E.U8 desc[UR6][R170.64], R0 ;  /* 0x00000000aa005986 */ /* 0x0041e8000c101106 */
[----:B0-----:R-:W2:Y:S01]  /*473e0*/  LDL.LU R171, [R1+0xe48] ;  /* 0x000e480001ab7983 */ /* 0x001ea20000300800 */
[----:B------:R-:W-:-:S04]  /*473f0*/  LOP3.LUT P1, RZ, R4, 0x800, RZ, 0xc0, !PT ;  /* 0x0000080004ff7812 */ /* 0x000fc8000782c0ff */
[----:B------:R-:W-:Y:S01]  /*47400*/  ISETP.LT.AND P5, PT, R2, UR4, !P1 ;  /* 0x0000000402007c0c */ /* 0x000fe2000cfa1270 */
[----:B------:R-:W-:Y:S01]  /*47410*/  ULDC UR4, c[0x0][0x228] ;  /* 0x00008a0000047ab9 */ /* 0x000fe20000000800 */
[C---:B------:R-:W-:Y:S02]  /*47420*/  LOP3.LUT P2, RZ, R4.reuse, 0x2000, RZ, 0xc0, !PT ;  /* 0x0000200004ff7812 */ /* 0x040fe4000784c0ff */
[C---:B------:R-:W-:Y:S02]  /*47430*/  LOP3.LUT P6, RZ, R4.reuse, 0x10000, RZ, 0xc0, !PT ;  /* 0x0001000004ff7812 */ /* 0x040fe400078cc0ff */
[C---:B------:R-:W-:Y:S02]  /*47440*/  LOP3.LUT P3, RZ, R4.reuse, 0x80000, RZ, 0xc0, !PT ;  /* 0x0008000004ff7812 */ /* 0x040fe4000786c0ff */
[----:B------:R-:W-:Y:S02]  /*47450*/  LOP3.LUT P4, RZ, R4, 0x100000, RZ, 0xc0, !PT ;  /* 0x0010000004ff7812 */ /* 0x000fe4000788c0ff */
[----:B------:R-:W-:-:S02]  /*47460*/  PRMT R4, R174, 0x7772, RZ ;  /* 0x00007772ae047816 */ /* 0x000fc400000000ff */
[----:B------:R-:W-:-:S03]  /*47470*/  PRMT R174, R174, 0x7773, RZ ;  /* 0x00007773aeae7816 */ /* 0x000fc600000000ff */
[----:B------:R0:W-:Y:S01]  /*47480*/  @P5 STG.E.U8 desc[UR6][R54.64], R4 ;  /* 0x0000000436005986 */ /* 0x0001e2000c101106 */
[----:B------:R-:W-:Y:S01]  /*47490*/  ISETP.LT.AND P5, PT, R3, UR4, !P1 ;  /* 0x0000000403007c0c */ /* 0x000fe2000cfa1270 */
[----:B------:R-:W-:Y:S02]  /*474a0*/  ULDC UR4, c[0x0][0x228] ;  /* 0x00008a0000047ab9 */ /* 0x000fe40000000800 */
[----:B0-----:R-:W2:Y:S01]  /*474b0*/  LDL.LU.64 R54, [R1+0x118] ;  /* 0x0001180001367983 */ /* 0x001ea20000300a00 */
[C---:B------:R-:W-:Y:S02]  /*474c0*/  PRMT R5, R175.reuse, 0x7770, RZ ;  /* 0x00007770af057816 */ /* 0x040fe400000000ff */
[C---:B------:R-:W-:Y:S02]  /*474d0*/  PRMT R0, R175.reuse, 0x7771, RZ ;  /* 0x00007771af007816 */ /* 0x040fe400000000ff */
        /* <DEDUP_REMOVED lines=13> */
[----:B------:R0:W-:Y:S04]  /*475b0*/  @P5 STG.E.U8 desc[UR6][R168.64], R8 ;  /* 0x00000008a8005986 */ /* 0x0001e8000c101106 */
[----:B0-----:R-:W4:Y:S04]  /*475c0*/  LDL.LU.64 R168, [R1+0xf8] ;  /* 0x0000f80001a87983 */ /* 0x001f280000300a00 */
[----:B--2---:R0:W1:Y:S04]  /*475d0*/  LDS.128 R4, [R171] ;  /* 0x00000000ab047984 */ /* 0x0040680000000c00 */
[----:B0-----:R-:W2:Y:S01]  /*475e0*/  LDL.LU.64 R170, [R1+0xf0] ;  /* 0x0000f00001aa7983 */ /* 0x001ea20000300a00 */
[----:B------:R-:W-:Y:S01]  /*475f0*/  ISETP.LT.AND P5, PT, R3, UR4, !P6 ;  /* 0x0000000403007c0c */ /* 0x000fe2000f7a1270 */
[----:B------:R-:W-:Y:S01]  /*47600*/  ULDC UR4, c[0x0][0x228] ;  /* 0x00008a0000047ab9 */ /* 0x000fe20000000800 */
[----:B------:R-:W-:Y:S01]  /*47610*/  PRMT R175, R175, 0x7773, RZ ;  /* 0x00007773afaf7816 */ /* 0x000fe200000000ff */
[----:B------:R-:W2:Y:S01]  /*47620*/  LDL.LU.64 R60, [R1+0xe8] ;  /* 0x0000e800013c7983 */ /* 0x000ea20000300a00 */
[----:B------:R-:W-:-:S03]  /*47630*/  LOP3.LUT P0, RZ, R9, 0x200000, RZ, 0xc0, !PT ;  /* 0x0020000009ff7812 */ /* 0x000fc6000780c0ff */
[----:B------:R-:W2:Y:S06]  /*47640*/  LDL.LU.64 R58, [R1+0xe0] ;  /* 0x0000e000013a7983 */ /* 0x000eac0000300a00 */
[----:B------:R0:W-:Y:S01]  /*47650*/  @P5 STG.E.U8 desc[UR6][R56.64], R175 ;  /* 0x000000af38005986 */ /* 0x0001e2000c101106 */
[----:B------:R-:W-:Y:S01]  /*47660*/  ISETP.LT.AND P5, PT, R2, UR4, !P3 ;  /* 0x0000000402007c0c */ /* 0x000fe2000dfa1270 */
[----:B------:R-:W-:Y:S02]  /*47670*/  ULDC UR4, c[0x0][0x228] ;  /* 0x00008a0000047ab9 */ /* 0x000fe40000000800 */
[----:B0-----:R-:W2:Y:S01]  /*47680*/  LDL.LU.64 R56, [R1+0xd8] ;  /* 0x0000d80001387983 */ /* 0x001ea20000300a00 */
[----:B-1----:R-:W-:-:S09]  /*47690*/  PRMT R0, R4, 0x7770, RZ ;  /* 0x0000777004007816 */ /* 0x002fd200000000ff */
[----:B------:R0:W-:Y:S01]  /*476a0*/  @P5 STG.E.U8 desc[UR6][R54.64], R0 ;  /* 0x0000000036005986 */ /* 0x0001e2000c101106 */
[----:B------:R-:W-:Y:S01]  /*476b0*/  ISETP.LT.AND P5, PT, R3, UR4, !P3 ;  /* 0x0000000403007c0c */ /* 0x000fe2000dfa1270 */
[----:B------:R-:W-:Y:S01]  /*476c0*/  ULDC UR4, c[0x0][0x228] ;  /* 0x00008a0000047ab9 */ /* 0x000fe20000000800 */
[C---:B------:R-:W-:Y:S02]  /*476d0*/  PRMT R8, R4.reuse, 0x7771, RZ ;  /* 0x0000777104087816 */ /* 0x040fe400000000ff */
[C---:B------:R-:W-:Y:S02]  /*476e0*/  PRMT R10, R4.reuse, 0x7772, RZ ;  /* 0x00007772040a7816 */ /* 0x040fe400000000ff */
[----:B------:R-:W-:Y:S02]  /*476f0*/  PRMT R4, R4, 0x7773, RZ ;  /* 0x0000777304047816 */ /* 0x000fe400000000ff */
[C---:B0-----:R-:W-:Y:S01]  /*47700*/  PRMT R0, R5.reuse, 0x7770, RZ ;  /* 0x0000777005007816 */ /* 0x041fe200000000ff */
[----:B------:R-:W2:Y:S04]  /*47710*/  LDL.LU.64 R54, [R1+0xd0] ;  /* 0x0000d00001367983 */ /* 0x000ea80000300a00 */
[----:B---3--:R0:W-:Y:S01]  /*47720*/  @P5 STG.E.U8 desc[UR6][R52.64], R8 ;  /* 0x0000000834005986 */ /* 0x0081e2000c101106 */
[----:B------:R-:W-:Y:S01]  /*47730*/  ISETP.LT.AND P5, PT, R2, UR4, !P4 ;  /* 0x0000000402007c0c */ /* 0x000fe2000e7a1270 */
[----:B------:R-:W-:Y:S01]  /*47740*/  ULDC UR4, c[0x0][0x228] ;  /* 0x00008a0000047ab9 */ /* 0x000fe20000000800 */
[----:B0-----:R-:W-:Y:S01]  /*47750*/  PRMT R8, R5, 0x7771, RZ ;  /* 0x0000777105087816 */ /* 0x001fe200000000ff */
[----:B------:R-:W3:Y:S10]  /*47760*/  LDL.LU.64 R52, [R1+0xc8] ;  /* 0x0000c80001347983 */ /* 0x000ef40000300a00 */
[----:B----4-:R0:W-:Y:S01]  /*47770*/  @P5 STG.E.U8 desc[UR6][R50.64], R10 ;  /* 0x0000000a32005986 */ /* 0x0101e2000c101106 */
[----:B------:R-:W-:Y:S01]  /*47780*/  ISETP.LT.AND P5, PT, R3, UR4, !P4 ;  /* 0x0000000403007c0c */ /* 0x000fe2000e7a1270 */
[----:B------:R-:W-:-:S02]  /*47790*/  ULDC UR4, c[0x0][0x228] ;  /* 0x00008a0000047ab9 */ /* 0x000fc40000000800 */
[----:B0-----:R-:W4:Y:S10]  /*477a0*/  LDL.LU.64 R50, [R1+0xc0] ;  /* 0x0000c00001327983 */ /* 0x001f340000300a00 */
[----:B------:R0:W-:Y:S01]  /*477b0*/  @P5 STG.E.U8 desc[UR6][R48.64], R4 ;  /* 0x0000000430005986 */ /* 0x0001e2000c101106 */
[----:B------:R-:W-:Y:S01]  /*477c0*/  ISETP.LT.AND P5, PT, R2, UR4, !P0 ;  /* 0x0000000402007c0c */ /* 0x000fe2000c7a1270 */
[----:B------:R-:W-:-:S02]  /*477d0*/  ULDC UR4, c[0x0][0x228] ;  /* 0x00008a0000047ab9 */ /* 0x000fc40000000800 */
[----:B------:R-:W-:Y:S01]  /*477e0*/  ISETP.LT.AND P0, PT, R3, UR4, !P0 ;  /* 0x0000000403007c0c */ /* 0x000fe2000c701270 */
[----:B------:R-:W-:Y:S01]  /*477f0*/  ULDC UR4, c[0x0][0x228] ;  /* 0x00008a0000047ab9 */ /* 0x000fe20000000800 */
[----:B0-----:R-:W4:Y:S08]  /*47800*/  LDL.LU.64 R48, [R1+0xb8] ;  /* 0x0000b80001307983 */ /* 0x001f300000300a00 */
[----:B------:R0:W-:Y:S04]  /*47810*/  @P5 STG.E.U8 desc[UR6][R168.64], R0 ;  /* 0x00000000a8005986 */ /* 0x0001e8000c101106 */
[----:B0-----:R-:W4:Y:S04]  /*47820*/  LDL.LU.64 R168, [R1+0xb0] ;  /* 0x0000b00001a87983 */ /* 0x001f280000300a00 */
[----:B--2---:R0:W-:Y:S04]  /*47830*/  @P0 STG.E.U8 desc[UR6][R170.64], R8 ;  /* 0x00000008aa000986 */ /* 0x0041e8000c101106 */
[----:B0-----:R-:W2:Y:S01]  /*47840*/  LDL.LU.64 R170, [R1+0xa8] ;  /* 0x0000a80001aa7983 */ /* 0x001ea20000300a00 */
[----:B------:R-:W-:-:S04]  /*47850*/  LOP3.LUT P1, RZ, R9, 0x100000, RZ, 0xc0, !PT ;  /* 0x0010000009ff7812 */ /* 0x000fc8000782c0ff */
[C---:B------:R-:W-:Y:S01]  /*47860*/  ISETP.LT.AND P5, PT, R2.reuse, UR4, !P1 ;  /* 0x0000000402007c0c */ /* 0x040fe2000cfa1270 */
[----:B------:R-:W-:Y:S01]  /*47870*/  ULDC UR4, c[0x0][0x228] ;  /* 0x00008a0000047ab9 */ /* 0x000fe20000000800 */
[----:B------:R-:W-:Y:S02]  /*47880*/  LOP3.LUT P2, RZ, R9, 0x80000, RZ, 0xc0, !PT ;  /* 0x0008000009ff7812 */ /* 0x000fe4000784c0ff */
[----:B------:R-:W-:Y:S01]  /*47890*/  ISETP.LT.AND P1, PT, R3, UR5, !P1 ;  /* 0x0000000503007c0c */ /* 0x000fe2000cf21270 */
[----:B------:R-:W-:Y:S01]  /*478a0*/  ULDC UR5, c[0x0][0x228] ;  /* 0x00008a0000057ab9 */ /* 0x000fe20000000800 */
[----:B------:R-:W-:Y:S01]  /*478b0*/  ISETP.LT.AND P0, PT, R2, UR4, !P2 ;  /* 0x0000000402007c0c */ /* 0x000fe2000d701270 */
[----:B------:R-:W-:Y:S01]  /*478c0*/  ULDC UR4, c[0x0][0x228] ;  /* 0x00008a0000047ab9 */ /* 0x000fe20000000800 */
[----:B------:R-:W-:Y:S02]  /*478d0*/  PRMT R4, R5, 0x7772, RZ ;  /* 0x0000777205047816 */ /* 0x000fe400000000ff */
[----:B------:R-:W-:-:S02]  /*478e0*/  LOP3.LUT P3, RZ, R9, 0x20000, RZ, 0xc0, !PT ;  /* 0x0002000009ff7812 */ /* 0x000fc4000786c0ff */
[----:B------:R-:W-:Y:S01]  /*478f0*/  PRMT R5, R5, 0x7773, RZ ;  /* 0x0000777305057816 */ /* 0x000fe200000000ff */
[----:B------:R-:W-:Y:S01]  /*47900*/  @P5 STG.E.U8 desc[UR6][R60.64], R4 ;  /* 0x000000043c005986 */ /* 0x000fe2000c101106 */
[----:B------:R-:W-:Y:S01]  /*47910*/  ISETP.LT.AND P5, PT, R2, UR4, !P3 ;  /* 0x0000000402007c0c */ /* 0x000fe2000dfa1270 */
[----:B------:R-:W-:Y:S01]  /*47920*/  ULDC UR4, c[0x0][0x228] ;  /* 0x00008a0000047ab9 */ /* 0x000fe20000000800 */
[C---:B------:R-:W-:Y:S02]  /*47930*/  LOP3.LUT P4, RZ, R9.reuse, 0x10000, RZ, 0xc0, !PT ;  /* 0x0001000009ff7812 */ /* 0x040fe4000788c0ff */
[----:B------:R-:W-:Y:S01]  /*47940*/  PRMT R0, R6, 0x7770, RZ ;  /* 0x0000777006007816 */ /* 0x000fe200000000ff */
[----:B------:R-:W-:Y:S01]  /*47950*/  @P1 STG.E.U8 desc[UR6][R58.64], R5 ;  /* 0x000000053a001986 */ /* 0x000fe2000c101106 */
[----:B------:R-:W-:Y:S02]  /*47960*/  LOP3.LUT P6, RZ, R9, 0x40000, RZ, 0xc0, !PT ;  /* 0x0004000009ff7812 */ /* 0x000fe400078cc0ff */
[C---:B------:R-:W-:Y:S01]  /*47970*/  ISETP.LT.AND P2, PT, R3.reuse, UR4, !P2 ;  /* 0x0000000403007c0c */ /* 0x040fe2000d741270 */
[----:B------:R-:W-:Y:S01]  /*47980*/  ULDC UR4, c[0x0][0x228] ;  /* 0x00008a0000047ab9 */ /* 0x000fe20000000800 */
[----:B------:R-:W-:Y:S01]  /*47990*/  ISETP.LT.AND P1, PT, R2, UR5, !P4 ;  /* 0x0000000502007c0c */ /* 0x000fe2000e721270 */
[----:B------:R0:W-:Y:S01]  /*479a0*/  @P0 STG.E.U8 desc[UR6][R56.64], R0 ;  /* 0x0000000038000986 */ /* 0x0001e2000c101106 */
[----:B------:R-:W-:Y:S01]  /*479b0*/  ULDC UR5, c[0x0][0x228] ;  /* 0x00008a0000057ab9 */ /* 0x000fe20000000800 */
[----:B------:R-:W-:-:S02]  /*479c0*/  ISETP.LT.AND P3, PT, R3, UR4, !P3 ;  /* 0x0000000403007c0c */ /* 0x000fc4000df61270 */
[----:B------:R-:W-:Y:S01]  /*479d0*/  ISETP.LT.AND P0, PT, R2, UR8, !P6 ;  /* 0x0000000802007c0c */ /* 0x000fe2000f701270 */
[----:B------:R-:W-:Y:S01]  /*479e0*/  ULDC UR8, c[0x0][0x228] ;  /* 0x00008a0000087ab9 */ /* 0x000fe20000000800 */
[C---:B------:R-:W-:Y:S02]  /*479f0*/  ISETP.LT.AND P4, PT, R3.reuse, UR5, !P4 ;  /* 0x0000000503007c0c */ /* 0x040fe4000e781270 */
[----:B------:R-:W-:Y:S02]  /*47a00*/  ISETP.LT.AND P6, PT, R3, UR8, !P6 ;  /* 0x0000000803007c0c */ /* 0x000fe4000f7c1270 */
[C---:B------:R-:W-:Y:S02]  /*47a10*/  PRMT R2, R6.reuse, 0x7772, RZ ;  /* 0x0000777206027816 */ /* 0x040fe400000000ff */
[C---:B0-----:R-:W-:Y:S02]  /*47a20*/  PRMT R0, R6.reuse, 0x7771, RZ ;  /* 0x0000777106007816 */ /* 0x041fe400000000ff */
[----:B------:R-:W-:-:S02]  /*47a30*/  PRMT R6, R6, 0x7773, RZ ;  /* 0x0000777306067816 */ /* 0x000fc400000000ff */
[C---:B------:R-:W-:Y:S01]  /*47a40*/  PRMT R3, R7.reuse, 0x7770, RZ ;  /* 0x0000777007037816 */ /* 0x040fe200000000ff */
[----:B------:R0:W-:Y:S01]  /*47a50*/  @P2 STG.E.U8 desc[UR6][R54.64], R0 ;  /* 0x0000000036002986 */ /* 0x0001e2000c101106 */
[C---:B------:R-:W-:Y:S02]  /*47a60*/  PRMT R4, R7.reuse, 0x7771, RZ ;  /* 0x0000777107047816 */ /* 0x040fe400000000ff */
[C---:B------:R-:W-:Y:S02]  /*47a70*/  PRMT R5, R7.reuse, 0x7772, RZ ;  /* 0x0000777207057816 */ /* 0x040fe400000000ff */
[----:B------:R-:W-:Y:S01]  /*47a80*/  PRMT R7, R7, 0x7773, RZ ;  /* 0x0000777307077816 */ /* 0x000fe200000000ff */
[----:B---3--:R0:W-:Y:S04]  /*47a90*/  @P5 STG.E.U8 desc[UR6][R52.64], R2 ;  /* 0x0000000234005986 */ /* 0x0081e8000c101106 */
[----:B----4-:R0:W-:Y:S04]  /*47aa0*/  @P3 STG.E.U8 desc[UR6][R50.64], R6 ;  /* 0x0000000632003986 */ /* 0x0101e8000c101106 */
[----:B------:R0:W-:Y:S04]  /*47ab0*/  @P1 STG.E.U8 desc[UR6][R48.64], R3 ;  /* 0x0000000330001986 */ /* 0x0001e8000c101106 */
[----:B------:R0:W-:Y:S04]  /*47ac0*/  @P4 STG.E.U8 desc[UR6][R168.64], R4 ;  /* 0x00000004a8004986 */ /* 0x0001e8000c101106 */
[----:B--2---:R0:W-:Y:S01]  /*47ad0*/  @P0 STG.E.U8 desc[UR6][R170.64], R5 ;  /* 0x00000005aa000986 */ /* 0x0041e2000c101106 */
[----:B------:R-:W-:Y:S05]  /*47ae0*/  @!P6 EXIT ;  /* 0x000000000000e94d */ /* 0x000fea0003800000 */
[----:B0-----:R-:W2:Y:S04]  /*47af0*/  LDL.LU.64 R170, [R1+0xa0] ;  /* 0x0000a00001aa7983 */ /* 0x001ea80000300a00 */
[----:B--2---:R-:W-:Y:S01]  /*47b00*/  STG.E.U8 desc[UR6][R170.64], R7 ;  /* 0x00000007aa007986 */ /* 0x004fe2000c101106 */
[----:B------:R-:W-:Y:S05]  /*47b10*/  EXIT ;  /* 0x000000000000794d */ /* 0x000fea0003800000 */
.L_x_3:
[----:B------:R-:W-:-:S00]  /*47b20*/  BRA `(.L_x_3) ;  /* 0xfffffffc00fc7947 */ /* 0x000fc0000383ffff */
[----:B------:R-:W-:-:S00]  /*47b30*/  NOP ;  /* 0x0000000000007918 */ /* 0x000fc00000000000 */
        /* <DEDUP_REMOVED lines=12> */
.L_x_4:


//--------------------- .nv.shared.matmul_kernel  --------------------------
	.section	.nv.shared.matmul_kernel,"aw",@nobits
	.sectionflags	@""
	.align	16
	.zero		1024


//--------------------- .nv.shared.reserved.0     --------------------------
	.section	.nv.shared.reserved.0,"aw",@nobits
	.weak		__nv_reservedSMEM_offset_0_alias
	.size		__nv_reservedSMEM_offset_0_alias, 0, 0
	.other		__nv_reservedSMEM_offset_0_alias,@"STO_CUDA_RESERVED_SHARED STV_DEFAULT"
__nv_reservedSMEM_offset_0_alias:
	.zero		0


//--------------------- .nv.constant0.matmul_kernel --------------------------
	.section	.nv.constant0.matmul_kernel,"a",@progbits
	.sectionflags	@""
	.align	4
.nv.constant0.matmul_kernel:
	.zero		608


//--------------------- SYMBOLS --------------------------

	.type		.nv.reservedSmem.offset0,@object
	.size		.nv.reservedSmem.offset0,0x4
